def matmul_kernel(
    a_ptr,
    b_ptr,
    c_ptr,
    M,
    N,
    K,
    stride_am,
    stride_ak,
    stride_bk,
    stride_bn,
    stride_cm,
    stride_cn,
    BLOCK_M: tl.constexpr,
    BLOCK_N: tl.constexpr,
    BLOCK_K: tl.constexpr,
    GROUP_M: tl.constexpr,
):
    pid = tl.program_id(axis=0)
    num_pid_m = tl.cdiv(M, BLOCK_M)
    num_pid_n = tl.cdiv(N, BLOCK_N)
    num_pid_in_group = GROUP_M * num_pid_n
    group_id = pid // num_pid_in_group
    first_pid_m = group_id * GROUP_M
    group_size_m = min(num_pid_m - first_pid_m, GROUP_M)
    pid_m = first_pid_m + ((pid % num_pid_in_group) % group_size_m)
    pid_n = (pid % num_pid_in_group) // group_size_m

    offs_am = (pid_m * BLOCK_M + tl.arange(0, BLOCK_M)) % M
    offs_bn = (pid_n * BLOCK_N + tl.arange(0, BLOCK_N)) % N
    offs_k = tl.arange(0, BLOCK_K)
    a_ptrs = a_ptr + offs_am[:, None] * stride_am + offs_k[None, :] * stride_ak
    b_ptrs = b_ptr + offs_k[:, None] * stride_bk + offs_bn[None, :] * stride_bn

    acc = tl.zeros((BLOCK_M, BLOCK_N), dtype=tl.float32)
    for kk in range(0, tl.cdiv(K, BLOCK_K)):
        a = tl.load(a_ptrs, mask=offs_k[None, :] < K - kk * BLOCK_K, other=0.0)
        b = tl.load(b_ptrs, mask=offs_k[:, None] < K - kk * BLOCK_K, other=0.0)
        acc = tl.dot(a, b, acc)
        a_ptrs += BLOCK_K * stride_ak
        b_ptrs += BLOCK_K * stride_bk

    c = acc.to(c_ptr.dtype.element_ty)
    offs_cm = pid_m * BLOCK_M + tl.arange(0, BLOCK_M)
    offs_cn = pid_n * BLOCK_N + tl.arange(0, BLOCK_N)
    c_ptrs = c_ptr + offs_cm[:, None] * stride_cm + offs_cn[None, :] * stride_cn
    mask = (offs_cm[:, None] < M) & (offs_cn[None, :] < N)
    tl.store(c_ptrs, c, mask=mask)

# config = {"BLOCK_K": 32, "BLOCK_M": 512, "BLOCK_N": 256, "GROUP_M": 4, "arch": "sm_90", "dtype": "fp32", "num_ctas": 1, "num_stages": 3, "num_warps": 4}
# arch = sm_90


// ===== COMPILED SASS (sm_90a) =====

	.target	sm_90a

	.elftype	@"ET_EXEC"


//--------------------- .note.nv.tkinfo           --------------------------
	.section	.note.nv.tkinfo,"",@"SHT_NOTE"
	.sectionflags	@"SHF_NOTE_NV_TKINFO"
	.tkinfo
        /*0018*/ 	.word	0x00000002
        /*0030*/ 	.string	""
        /*0030*/ 	.string	"ptxas"
        /*0030*/ 	.string	"Cuda compilation tools, release 13.0, V13.0.88"
        /*0030*/ 	.string	"Build cuda_13.0.r13.0/compiler.36424714_0"
        /*0030*/ 	.string	"-v  -suppress-debug-info  -lineinfo  -arch sm_90a "



//--------------------- .note.nv.cuinfo           --------------------------
	.section	.note.nv.cuinfo,"",@"SHT_NOTE"
	.sectionflags	@"SHF_NOTE_NV_CUINFO"
        /*0018*/ 	.short	0x0002
        /*001a*/ 	.short	0x005a
        /*001c*/ 	.short	0x0082
	.zero		2


//--------------------- .nv.info                  --------------------------
	.section	.nv.info,"",@"SHT_CUDA_INFO"
	.align	4


	//----- nvinfo : EIATTR_REGCOUNT
	.align		4
        /*0000*/ 	.byte	0x04, 0x2f
        /*0002*/ 	.short	(.L_1 - .L_0)
	.align		4
.L_0:
        /*0004*/ 	.word	index@(matmul_kernel)
        /*0008*/ 	.word	0x000000ff


	//----- nvinfo : EIATTR_FRAME_SIZE
	.align		4
.L_1:
        /*000c*/ 	.byte	0x04, 0x11
        /*000e*/ 	.short	(.L_3 - .L_2)
	.align		4
.L_2:
        /*0010*/ 	.word	index@(matmul_kernel)
        /*0014*/ 	.word	0x00001ea0


	//----- nvinfo : EIATTR_MIN_STACK_SIZE
	.align		4
.L_3:
        /*0018*/ 	.byte	0x04, 0x12
        /*001a*/ 	.short	(.L_5 - .L_4)
	.align		4
.L_4:
        /*001c*/ 	.word	index@(matmul_kernel)
        /*0020*/ 	.word	0x00001ea0
.L_5:


//--------------------- .nv.compat                --------------------------
	.section	.nv.compat,"",@"SHT_CUDA_COMPAT_INFO"
	.align	4
        /*0000*/ 	.byte	0x02, 0x09, 0x01, 0x00, 0x02, 0x02, 0x04, 0x00, 0x02, 0x05, 0x05, 0x00, 0x03, 0x07, 0x01, 0x01
        /*0010*/ 	.byte	0x02, 0x03, 0x00, 0x00, 0x02, 0x06, 0x01, 0x00, 0x04, 0x0b, 0x08, 0x00, 0x00, 0x00, 0x00, 0x00
        /*0020*/ 	.byte	0x00, 0x00, 0x00, 0x00


//--------------------- .nv.info.matmul_kernel    --------------------------
	.section	.nv.info.matmul_kernel,"",@"SHT_CUDA_INFO"
	.sectionflags	@""
	.align	4


	//----- nvinfo : EIATTR_CUDA_API_VERSION
	.align		4
        /*0000*/ 	.byte	0x04, 0x37
        /*0002*/ 	.short	(.L_7 - .L_6)
.L_6:
        /*0004*/ 	.word	0x00000082


	//----- nvinfo : EIATTR_KPARAM_INFO
	.align		4
.L_7:
        /*0008*/ 	.byte	0x04, 0x17
        /*000a*/ 	.short	(.L_9 - .L_8)
.L_8:
        /*000c*/ 	.word	0x00000000
        /*0010*/ 	.short	0x000d
        /*0012*/ 	.short	0x0048
        /*0014*/ 	.byte	0x00, 0xf4, 0x21, 0x00


	//----- nvinfo : EIATTR_KPARAM_INFO
	.align		4
.L_9:
        /*0018*/ 	.byte	0x04, 0x17
        /*001a*/ 	.short	(.L_11 - .L_10)
.L_10:
        /*001c*/ 	.word	0x00000000
        /*0020*/ 	.short	0x000c
        /*0022*/ 	.short	0x0040
        /*0024*/ 	.byte	0x00, 0xf4, 0x21, 0x00


	//----- nvinfo : EIATTR_KPARAM_INFO
	.align		4
.L_11:
        /*0028*/ 	.byte	0x04, 0x17
        /*002a*/ 	.short	(.L_13 - .L_12)
.L_12:
        /*002c*/ 	.word	0x00000000
        /*0030*/ 	.short	0x000b
        /*0032*/ 	.short	0x0038
        /*0034*/ 	.byte	0x00, 0xf0, 0x11, 0x00


	//----- nvinfo : EIATTR_KPARAM_INFO
	.align		4
.L_13:
        /*0038*/ 	.byte	0x04, 0x17
        /*003a*/ 	.short	(.L_15 - .L_14)
.L_14:
        /*003c*/ 	.word	0x00000000
        /*0040*/ 	.short	0x000a
        /*0042*/ 	.short	0x0034
        /*0044*/ 	.byte	0x00, 0xf0, 0x11, 0x00


	//----- nvinfo : EIATTR_KPARAM_INFO
	.align		4
.L_15:
        /*0048*/ 	.byte	0x04, 0x17
        /*004a*/ 	.short	(.L_17 - .L_16)
.L_16:
        /*004c*/ 	.word	0x00000000
        /*0050*/ 	.short	0x0009
        /*0052*/ 	.short	0x0030
        /*0054*/ 	.byte	0x00, 0xf0, 0x11, 0x00


	//----- nvinfo : EIATTR_KPARAM_INFO
	.align		4
.L_17:
        /*0058*/ 	.byte	0x04, 0x17
        /*005a*/ 	.short	(.L_19 - .L_18)
.L_18:
        /*005c*/ 	.word	0x00000000
        /*0060*/ 	.short	0x0008
        /*0062*/ 	.short	0x002c
        /*0064*/ 	.byte	0x00, 0xf0, 0x11, 0x00


	//----- nvinfo : EIATTR_KPARAM_INFO
	.align		4
.L_19:
        /*0068*/ 	.byte	0x04, 0x17
        /*006a*/ 	.short	(.L_21 - .L_20)
.L_20:
        /*006c*/ 	.word	0x00000000
        /*0070*/ 	.short	0x0007
        /*0072*/ 	.short	0x0028
        /*0074*/ 	.byte	0x00, 0xf0, 0x11, 0x00


	//----- nvinfo : EIATTR_KPARAM_INFO
	.align		4
.L_21:
        /*0078*/ 	.byte	0x04, 0x17
        /*007a*/ 	.short	(.L_23 - .L_22)
.L_22:
        /*007c*/ 	.word	0x00000000
        /*0080*/ 	.short	0x0006
        /*0082*/ 	.short	0x0024
        /*0084*/ 	.byte	0x00, 0xf0, 0x11, 0x00


	//----- nvinfo : EIATTR_KPARAM_INFO
	.align		4
.L_23:
        /*0088*/ 	.byte	0x04, 0x17
        /*008a*/ 	.short	(.L_25 - .L_24)
.L_24:
        /*008c*/ 	.word	0x00000000
        /*0090*/ 	.short	0x0005
        /*0092*/ 	.short	0x0020
        /*0094*/ 	.byte	0x00, 0xf0, 0x11, 0x00


	//----- nvinfo : EIATTR_KPARAM_INFO
	.align		4
.L_25:
        /*0098*/ 	.byte	0x04, 0x17
        /*009a*/ 	.short	(.L_27 - .L_26)
.L_26:
        /*009c*/ 	.word	0x00000000
        /*00a0*/ 	.short	0x0004
        /*00a2*/ 	.short	0x001c
        /*00a4*/ 	.byte	0x00, 0xf0, 0x11, 0x00


	//----- nvinfo : EIATTR_KPARAM_INFO
	.align		4
.L_27:
        /*00a8*/ 	.byte	0x04, 0x17
        /*00aa*/ 	.short	(.L_29 - .L_28)
.L_28:
        /*00ac*/ 	.word	0x00000000
        /*00b0*/ 	.short	0x0003
        /*00b2*/ 	.short	0x0018
        /*00b4*/ 	.byte	0x00, 0xf0, 0x11, 0x00


	//----- nvinfo : EIATTR_KPARAM_INFO
	.align		4
.L_29:
        /*00b8*/ 	.byte	0x04, 0x17
        /*00ba*/ 	.short	(.L_31 - .L_30)
.L_30:
        /*00bc*/ 	.word	0x00000000
        /*00c0*/ 	.short	0x0002
        /*00c2*/ 	.short	0x0010
        /*00c4*/ 	.byte	0x00, 0xf4, 0x21, 0x00


	//----- nvinfo : EIATTR_KPARAM_INFO
	.align		4
.L_31:
        /*00c8*/ 	.byte	0x04, 0x17
        /*00ca*/ 	.short	(.L_33 - .L_32)
.L_32:
        /*00cc*/ 	.word	0x00000000
        /*00d0*/ 	.short	0x0001
        /*00d2*/ 	.short	0x0008
        /*00d4*/ 	.byte	0x00, 0xf4, 0x21, 0x00


	//----- nvinfo : EIATTR_KPARAM_INFO
	.align		4
.L_33:
        /*00d8*/ 	.byte	0x04, 0x17
        /*00da*/ 	.short	(.L_35 - .L_34)
.L_34:
        /*00dc*/ 	.word	0x00000000
        /*00e0*/ 	.short	0x0000
        /*00e2*/ 	.short	0x0000
        /*00e4*/ 	.byte	0x00, 0xf4, 0x21, 0x00


	//----- nvinfo : EIATTR_SPARSE_MMA_MASK
	.align		4
.L_35:
        /*00e8*/ 	.byte	0x03, 0x50
        /*00ea*/ 	.short	0x0000


	//----- nvinfo : EIATTR_MAXREG_COUNT
	.align		4
        /*00ec*/ 	.byte	0x03, 0x1b
        /*00ee*/ 	.short	0x00ff


	//----- nvinfo : EIATTR_NUM_BARRIERS
	.align		4
        /*00f0*/ 	.byte	0x02, 0x4c
        /*00f2*/ 	.byte	0x01
	.zero		1


	//----- nvinfo : EIATTR_ANNOTATIONS
	.align		4
        /*00f4*/ 	.byte	0x04, 0x55
        /*00f6*/ 	.short	(.L_37 - .L_36)


	//   ....[0]....
.L_36:
        /*00f8*/ 	.word	0x00000001
        /*00fc*/ 	.byte	0xc0, 0x00, 0x00, 0x00, 0x01, 0x00, 0x00, 0x00, 0xe0, 0x33, 0x00, 0x00, 0x01, 0x00, 0x00, 0x00
        /* <DEDUP_REMOVED lines=3617> */
        /*e31c*/ 	.byte	0x80, 0x87, 0x04, 0x00


	//----- nvinfo : EIATTR_MERCURY_ISA_VERSION
	.align		4
.L_37:
        /*e320*/ 	.byte	0x03, 0x5f
        /*e322*/ 	.short	0x0101


	//----- nvinfo : EIATTR_EXIT_INSTR_OFFSETS
	.align		4
        /*e324*/ 	.byte	0x04, 0x1c
        /*e326*/ 	.short	(.L_39 - .L_38)


	//   ....[0]....
.L_38:
        /*e328*/ 	.word	0x00048bc0


	//   ....[1]....
        /*e32c*/ 	.word	0x00048be0


	//----- nvinfo : EIATTR_REQNTID
	.align		4
.L_39:
        /*e330*/ 	.byte	0x04, 0x10
        /*e332*/ 	.short	(.L_41 - .L_40)
.L_40:
        /*e334*/ 	.word	0x00000080
        /*e338*/ 	.word	0x00000001
        /*e33c*/ 	.word	0x00000001


	//----- nvinfo : EIATTR_CBANK_PARAM_SIZE
	.align		4
.L_41:
        /*e340*/ 	.byte	0x03, 0x19
        /*e342*/ 	.short	0x0050


	//----- nvinfo : EIATTR_PARAM_CBANK
	.align		4
        /*e344*/ 	.byte	0x04, 0x0a
        /*e346*/ 	.short	(.L_43 - .L_42)
	.align		4
.L_42:
        /*e348*/ 	.word	index@(.nv.constant0.matmul_kernel)
        /*e34c*/ 	.short	0x0210
        /*e34e*/ 	.short	0x0050


	//----- nvinfo : EIATTR_SW_WAR
	.align		4
.L_43:
        /*e350*/ 	.byte	0x04, 0x36
        /*e352*/ 	.short	(.L_45 - .L_44)
.L_44:
        /*e354*/ 	.word	0x00000008
.L_45:


//--------------------- .nv.callgraph             --------------------------
	.section	.nv.callgraph,"",@"SHT_CUDA_CALLGRAPH"
	.align	4
	.sectionentsize	8
	.align		4
        /*0000*/ 	.word	0x00000000
	.align		4
        /*0004*/ 	.word	0xffffffff
	.align		4
        /*0008*/ 	.word	0x00000000
	.align		4
        /*000c*/ 	.word	0xfffffffe
	.align		4
        /*0010*/ 	.word	0x00000000
	.align		4
        /*0014*/ 	.word	0xfffffffd
	.align		4
        /*0018*/ 	.word	0x00000000
	.align		4
        /*001c*/ 	.word	0xfffffffc


//--------------------- .text.matmul_kernel       --------------------------
	.section	.text.matmul_kernel,"ax",@progbits
	.align	128
        .global         matmul_kernel
        .type           matmul_kernel,@function
        .size           matmul_kernel,(.L_x_3 - matmul_kernel)
        .other          matmul_kernel,@"STO_CUDA_ENTRY STV_DEFAULT"
matmul_kernel:
.text.matmul_kernel:
[----:B------:R-:W1:Y:S08]  /*0000*/  LDC R1, c[0x0][0x28] ;  /* 0x00000a00ff017b82 */ /* 0x000e700000000800 */
[----:B------:R-:W2:Y:S01]  /*0010*/  LDC.64 R2, c[0x0][0x228] ;  /* 0x00008a00ff027b82 */ /* 0x000ea20000000a00 */
[----:B-1----:R-:W-:Y:S01]  /*0020*/  VIADD R1, R1, 0xffffe160 ;  /* 0xffffe16001017836 */ /* 0x002fe20000000000 */
[----:B------:R-:W1:Y:S01]  /*0030*/  S2R R7, SR_CTAID.X ;  /* 0x0000000000077919 */ /* 0x000e620000002500 */
[----:B------:R-:W-:Y:S01]  /*0040*/  ULDC.64 UR4, c[0x0][0x218] ;  /* 0x0000860000047ab9 */ /* 0x000fe20000000a00 */
[----:B------:R-:W-:Y:S01]  /*0050*/  ULDC.64 UR6, c[0x0][0x210] ;  /* 0x0000840000067ab9 */ /* 0x000fe20000000a00 */
[----:B------:R-:W-:Y:S01]  /*0060*/  UMOV UR8, 0x400 ;  /* 0x0000040000087882 */ /* 0x000fe20000000000 */
[----:B------:R-:W3:Y:S01]  /*0070*/  S2R R148, SR_TID.X ;  /* 0x0000000000947919 */ /* 0x000ee20000002100 */
[----:B------:R-:W-:Y:S01]  /*0080*/  ULDC.64 UR34, c[0x0][0x208] ;  /* 0x0000820000227ab9 */ /* 0x000fe20000000a00 */
[----:B------:R-:W4:Y:S08]  /*0090*/  LDC.64 R142, c[0x0][0x238] ;  /* 0x00008e00ff8e7b82 */ /* 0x000f300000000a00 */
[----:B------:R-:W3:Y:S01]  /*00a0*/  LDC R252, c[0x0][0x230] ;  /* 0x00008c00fffc7b82 */ /* 0x000ee20000000800 */
[----:B--2---:R-:W-:Y:S01]  /*00b0*/  IMAD.MOV.U32 R85, RZ, RZ, R3 ;  /* 0x000000ffff557224 */ /* 0x004fe200078e0003 */
[----:B------:R2:W-:Y:S01]  /*00c0*/  STL.64 [R1+0x1378], R2 ;  /* 0x0013780201007387 */ /* 0x0005e20000100a00 */
[----:B------:R-:W-:-:S02]  /*00d0*/  IMAD.MOV.U32 R99, RZ, RZ, R2 ;  /* 0x000000ffff637224 */ /* 0x000fc400078e0002 */
[----:B------:R-:W-:Y:S02]  /*00e0*/  VIADD R0, R85, 0xff ;  /* 0x000000ff55007836 */ /* 0x000fe40000000000 */
[C---:B----4-:R-:W-:Y:S01]  /*00f0*/  IMAD R168, R142.reuse, 0x12, RZ ;  /* 0x000000128ea87824 */ /* 0x050fe200078e02ff */
[----:B-1----:R-:W-:Y:S01]  /*0100*/  IABS R8, R7 ;  /* 0x0000000700087213 */ /* 0x002fe20000000000 */
[C---:B------:R-:W-:Y:S01]  /*0110*/  IMAD R176, R142.reuse, 0x13, RZ ;  /* 0x000000138eb07824 */ /* 0x040fe200078e02ff */
[----:B--2---:R-:W-:Y:S01]  /*0120*/  SHF.R.S32.HI R3, RZ, 0x1f, R0 ;  /* 0x0000001fff037819 */ /* 0x004fe20000011400 */
[----:B------:R-:W-:Y:S01]  /*0130*/  IMAD R184, R142, 0x14, RZ ;  /* 0x000000148eb87824 */ /* 0x000fe200078e02ff */
[----:B---3--:R-:W-:Y:S01]  /*0140*/  LOP3.LUT R147, R148, 0x7f, RZ, 0xc0, !PT ;  /* 0x0000007f94937812 */ /* 0x008fe200078ec0ff */
[C---:B------:R-:W-:Y:S01]  /*0150*/  IMAD R192, R142.reuse, 0x15, RZ ;  /* 0x000000158ec07824 */ /* 0x040fe200078e02ff */
[----:B------:R-:W-:Y:S01]  /*0160*/  LEA.HI R3, R3, R0, RZ, 0x8 ;  /* 0x0000000003037211 */ /* 0x000fe200078f40ff */
[----:B------:R-:W-:Y:S01]  /*0170*/  IMAD R200, R142, 0x16, RZ ;  /* 0x000000168ec87824 */ /* 0x000fe200078e02ff */
[----:B------:R-:W-:Y:S01]  /*0180*/  LOP3.LUT R86, R148, 0x60, RZ, 0xc0, !PT ;  /* 0x0000006094567812 */ /* 0x000fe200078ec0ff */
[C---:B------:R-:W-:Y:S01]  /*0190*/  IMAD R208, R142.reuse, 0x17, RZ ;  /* 0x000000178ed07824 */ /* 0x040fe200078e02ff */
[----:B------:R-:W-:Y:S01]  /*01a0*/  SHF.R.S32.HI R3, RZ, 0x8, R3 ;  /* 0x00000008ff037819 */ /* 0x000fe20000011403 */
[----:B------:R-:W-:Y:S01]  /*01b0*/  IMAD R218, R142, 0x18, RZ ;  /* 0x000000188eda7824 */ /* 0x000fe200078e02ff */
[----:B------:R-:W-:Y:S01]  /*01c0*/  LOP3.LUT R232, R148, 0x1f, RZ, 0xc0, !PT ;  /* 0x0000001f94e87812 */ /* 0x000fe200078ec0ff */
[----:B------:R-:W-:-:S02]  /*01d0*/  IMAD R224, R142, 0x19, RZ ;  /* 0x000000198ee07824 */ /* 0x000fc400078e02ff */
[----:B------:R-:W-:Y:S02]  /*01e0*/  IMAD.SHL.U32 R4, R3, 0x4, RZ ;  /* 0x0000000403047824 */ /* 0x000fe400078e00ff */
[----:B------:R-:W-:-:S03]  /*01f0*/  IMAD R240, R142, 0x1b, RZ ;  /* 0x0000001b8ef07824 */ /* 0x000fc600078e02ff */
[-C--:B------:R-:W-:Y:S02]  /*0200*/  IABS R5, R4.reuse ;  /* 0x0000000400057213 */ /* 0x080fe40000000000 */
[----:B------:R-:W-:Y:S02]  /*0210*/  IABS R10, R4 ;  /* 0x00000004000a7213 */ /* 0x000fe40000000000 */
[----:B------:R-:W1:Y:S08]  /*0220*/  I2F.RP R0, R5 ;  /* 0x0000000500007306 */ /* 0x000e700000209400 */
[----:B-1----:R-:W1:Y:S02]  /*0230*/  MUFU.RCP R0, R0 ;  /* 0x0000000000007308 */ /* 0x002e640000001000 */
[----:B-1----:R-:W-:-:S02]  /*0240*/  VIADD R2, R0, 0xffffffe ;  /* 0x0ffffffe00027836 */ /* 0x002fc40000000000 */
[----:B------:R-:W-:-:S04]  /*0250*/  IMAD.MOV R0, RZ, RZ, -R10 ;  /* 0x000000ffff007224 */ /* 0x000fc800078e0a0a */
[----:B------:R1:W2:Y:S02]  /*0260*/  F2I.FTZ.U32.TRUNC.NTZ R3, R2 ;  /* 0x0000000200037305 */ /* 0x0002a4000021f000 */
[----:B-1----:R-:W-:Y:S02]  /*0270*/  IMAD.MOV.U32 R2, RZ, RZ, RZ ;  /* 0x000000ffff027224 */ /* 0x002fe400078e00ff */
[----:B--2---:R-:W-:-:S04]  /*0280*/  IMAD.MOV R6, RZ, RZ, -R3 ;  /* 0x000000ffff067224 */ /* 0x004fc800078e0a03 */
[----:B------:R-:W-:Y:S02]  /*0290*/  IMAD R9, R6, R5, RZ ;  /* 0x0000000506097224 */ /* 0x000fe400078e02ff */
[----:B------:R-:W-:Y:S02]  /*02a0*/  IMAD.MOV.U32 R6, RZ, RZ, R8 ;  /* 0x000000ffff067224 */ /* 0x000fe400078e0008 */
[----:B------:R-:W-:-:S06]  /*02b0*/  IMAD.HI.U32 R3, R3, R9, R2 ;  /* 0x0000000903037227 */ /* 0x000fcc00078e0002 */
[----:B------:R-:W-:-:S04]  /*02c0*/  IMAD.HI.U32 R3, R3, R6, RZ ;  /* 0x0000000603037227 */ /* 0x000fc800078e00ff */
[----:B------:R-:W-:-:S05]  /*02d0*/  IMAD R0, R3, R0, R6 ;  /* 0x0000000003007224 */ /* 0x000fca00078e0206 */
[----:B------:R-:W-:-:S13]  /*02e0*/  ISETP.GT.U32.AND P1, PT, R5, R0, PT ;  /* 0x000000000500720c */ /* 0x000fda0003f24070 */
[----:B------:R-:W-:Y:S02]  /*02f0*/  @!P1 IMAD.IADD R0, R0, 0x1, -R5 ;  /* 0x0000000100009824 */ /* 0x000fe400078e0a05 */
[----:B------:R-:W-:Y:S01]  /*0300*/  @!P1 VIADD R3, R3, 0x1 ;  /* 0x0000000103039836 */ /* 0x000fe20000000000 */
[----:B------:R-:W-:Y:S02]  /*0310*/  ISETP.NE.AND P1, PT, R4, RZ, PT ;  /* 0x000000ff0400720c */ /* 0x000fe40003f25270 */
[----:B------:R-:W-:Y:S02]  /*0320*/  ISETP.GE.U32.AND P0, PT, R0, R5, PT ;  /* 0x000000050000720c */ /* 0x000fe40003f06070 */
[----:B------:R-:W-:-:S04]  /*0330*/  LOP3.LUT R0, R7, R4, RZ, 0x3c, !PT ;  /* 0x0000000407007212 */ /* 0x000fc800078e3cff */
[----:B------:R-:W-:Y:S01]  /*0340*/  ISETP.GE.AND P2, PT, R0, RZ, PT ;  /* 0x000000ff0000720c */ /* 0x000fe20003f46270 */
[----:B------:R-:W-:-:S06]  /*0350*/  VIADD R0, R99, 0x1ff ;  /* 0x000001ff63007836 */ /* 0x000fcc0000000000 */
[----:B------:R-:W-:-:S04]  /*0360*/  @P0 VIADD R3, R3, 0x1 ;  /* 0x0000000103030836 */ /* 0x000fc80000000000 */
[----:B------:R-:W-:Y:S01]  /*0370*/  IMAD.MOV.U32 R2, RZ, RZ, R3 ;  /* 0x000000ffff027224 */ /* 0x000fe200078e0003 */
[----:B------:R-:W-:-:S03]  /*0380*/  SHF.R.S32.HI R3, RZ, 0x1f, R0 ;  /* 0x0000001fff037819 */ /* 0x000fc60000011400 */
[----:B------:R-:W-:Y:S01]  /*0390*/  @!P2 IMAD.MOV R2, RZ, RZ, -R2 ;  /* 0x000000ffff02a224 */ /* 0x000fe200078e0a02 */
[----:B------:R-:W-:Y:S02]  /*03a0*/  @!P1 LOP3.LUT R2, RZ, R4, RZ, 0x33, !PT ;  /* 0x00000004ff029212 */ /* 0x000fe400078e33ff */
[----:B------:R-:W-:Y:S02]  /*03b0*/  LEA.HI R3, R3, R0, RZ, 0x9 ;  /* 0x0000000003037211 */ /* 0x000fe400078f48ff */
[----:B------:R-:W-:Y:S01]  /*03c0*/  IABS R0, R85 ;  /* 0x0000005500007213 */ /* 0x000fe20000000000 */
[----:B------:R-:W-:Y:S02]  /*03d0*/  IMAD.SHL.U32 R10, R2, 0x4, RZ ;  /* 0x00000004020a7824 */ /* 0x000fe400078e00ff */
[----:B------:R-:W-:Y:S01]  /*03e0*/  IMAD.MOV R2, RZ, RZ, -R2 ;  /* 0x000000ffff027224 */ /* 0x000fe200078e0a02 */
[----:B------:R-:W1:Y:S02]  /*03f0*/  I2F.RP R9, R0 ;  /* 0x0000000000097306 */ /* 0x000e640000209400 */
[----:B------:R-:W-:Y:S01]  /*0400*/  LEA.HI.SX32 R3, R3, -R10, 0x17 ;  /* 0x8000000a03037211 */ /* 0x000fe200078fbaff */
[----:B------:R-:W-:Y:S01]  /*0410*/  IMAD R12, R4, R2, R7 ;  /* 0x00000002040c7224 */ /* 0x000fe200078e0207 */
[----:B------:R-:W-:Y:S01]  /*0420*/  IABS R7, R99 ;  /* 0x0000006300077213 */ /* 0x000fe20000000000 */
[----:B------:R-:W-:Y:S01]  /*0430*/  IMAD.MOV.U32 R2, RZ, RZ, RZ ;  /* 0x000000ffff027224 */ /* 0x000fe200078e00ff */
[----:B------:R-:W-:-:S02]  /*0440*/  VIMNMX R15, R3, 0x4, PT ;  /* 0x00000004030f7848 */ /* 0x000fc40003fe0100 */
[----:B------:R-:W-:Y:S02]  /*0450*/  IABS R4, R12 ;  /* 0x0000000c00047213 */ /* 0x000fe40000000000 */
[----:B------:R-:W-:-:S04]  /*0460*/  IABS R11, R15 ;  /* 0x0000000f000b7213 */ /* 0x000fc80000000000 */
[----:B------:R-:W2:Y:S08]  /*0470*/  I2F.RP R5, R11 ;  /* 0x0000000b00057306 */ /* 0x000eb00000209400 */
[----:B-1----:R-:W-:Y:S08]  /*0480*/  MUFU.RCP R9, R9 ;  /* 0x0000000900097308 */ /* 0x002ff00000001000 */
[----:B--2---:R-:W1:Y:S02]  /*0490*/  MUFU.RCP R5, R5 ;  /* 0x0000000500057308 */ /* 0x004e640000001000 */
[----:B-1----:R-:W-:-:S06]  /*04a0*/  VIADD R3, R5, 0xffffffe ;  /* 0x0ffffffe05037836 */ /* 0x002fcc0000000000 */
[----:B------:R-:W1:Y:S02]  /*04b0*/  F2I.FTZ.U32.TRUNC.NTZ R3, R3 ;  /* 0x0000000300037305 */ /* 0x000e64000021f000 */
[----:B-1----:R-:W-:-:S04]  /*04c0*/  IMAD.MOV R6, RZ, RZ, -R3 ;  /* 0x000000ffff067224 */ /* 0x002fc800078e0a03 */
[----:B------:R-:W-:Y:S01]  /*04d0*/  IMAD R5, R6, R11, RZ ;  /* 0x0000000b06057224 */ /* 0x000fe200078e02ff */
[----:B------:R-:W-:-:S03]  /*04e0*/  IABS R6, R15 ;  /* 0x0000000f00067213 */ /* 0x000fc60000000000 */
[----:B------:R-:W-:-:S04]  /*04f0*/  IMAD.HI.U32 R3, R3, R5, R2 ;  /* 0x0000000503037227 */ /* 0x000fc800078e0002 */
[----:B------:R-:W-:Y:S02]  /*0500*/  IMAD.MOV.U32 R2, RZ, RZ, R7 ;  /* 0x000000ffff027224 */ /* 0x000fe400078e0007 */
[----:B------:R-:W-:Y:S02]  /*0510*/  IMAD.MOV R5, RZ, RZ, -R6 ;  /* 0x000000ffff057224 */ /* 0x000fe400078e0a06 */
[----:B------:R-:W-:Y:S01]  /*0520*/  IMAD.HI.U32 R3, R3, R4, RZ ;  /* 0x0000000403037227 */ /* 0x000fe200078e00ff */
[----:B------:R-:W1:Y:S03]  /*0530*/  I2F.RP R8, R2 ;  /* 0x0000000200087306 */ /* 0x000e660000209400 */
[----:B------:R-:W-:Y:S02]  /*0540*/  IMAD R4, R3, R5, R4 ;  /* 0x0000000503047224 */ /* 0x000fe400078e0204 */
[----:B------:R-:W-:-:S03]  /*0550*/  VIADD R6, R9, 0xffffffe ;  /* 0x0ffffffe09067836 */ /* 0x000fc60000000000 */
[----:B------:R-:W-:Y:S01]  /*0560*/  ISETP.GT.U32.AND P1, PT, R11, R4, PT ;  /* 0x000000040b00720c */ /* 0x000fe20003f24070 */
[----:B------:R2:W3:Y:S08]  /*0570*/  F2I.FTZ.U32.TRUNC.NTZ R7, R6 ;  /* 0x0000000600077305 */ /* 0x0004f0000021f000 */
[----:B-1----:R-:W1:Y:S01]  /*0580*/  MUFU.RCP R8, R8 ;  /* 0x0000000800087308 */ /* 0x002e620000001000 */
[----:B--2---:R-:W-:-:S03]  /*0590*/  IMAD.MOV.U32 R6, RZ, RZ, RZ ;  /* 0x000000ffff067224 */ /* 0x004fc600078e00ff */
[----:B------:R-:W-:Y:S02]  /*05a0*/  @!P1 IMAD.IADD R4, R4, 0x1, -R11 ;  /* 0x0000000104049824 */ /* 0x000fe400078e0a0b */
[----:B------:R-:W-:Y:S01]  /*05b0*/  @!P1 VIADD R3, R3, 0x1 ;  /* 0x0000000103039836 */ /* 0x000fe20000000000 */
[----:B------:R-:W-:Y:S02]  /*05c0*/  ISETP.NE.AND P1, PT, R15, RZ, PT ;  /* 0x000000ff0f00720c */ /* 0x000fe40003f25270 */
[----:B------:R-:W-:Y:S01]  /*05d0*/  ISETP.GE.U32.AND P0, PT, R4, R11, PT ;  /* 0x0000000b0400720c */ /* 0x000fe20003f06070 */
[----:B---3--:R-:W-:Y:S01]  /*05e0*/  IMAD.MOV R11, RZ, RZ, -R7 ;  /* 0x000000ffff0b7224 */ /* 0x008fe200078e0a07 */
[----:B------:R-:W-:-:S03]  /*05f0*/  LOP3.LUT R4, R12, R15, RZ, 0x3c, !PT ;  /* 0x0000000f0c047212 */ /* 0x000fc600078e3cff */
[----:B------:R-:W-:Y:S01]  /*0600*/  IMAD R11, R11, R0, RZ ;  /* 0x000000000b0b7224 */ /* 0x000fe200078e02ff */
[----:B------:R-:W-:Y:S01]  /*0610*/  ISETP.GE.AND P2, PT, R4, RZ, PT ;  /* 0x000000ff0400720c */ /* 0x000fe20003f46270 */
[----:B-1----:R-:W-:Y:S01]  /*0620*/  VIADD R5, R8, 0xffffffe ;  /* 0x0ffffffe08057836 */ /* 0x002fe20000000000 */
[----:B------:R-:W-:Y:S01]  /*0630*/  SHF.R.U32.HI R4, RZ, 0x5, R148 ;  /* 0x00000005ff047819 */ /* 0x000fe20000011694 */
[----:B------:R-:W-:-:S03]  /*0640*/  IMAD.HI.U32 R11, R7, R11, R6 ;  /* 0x0000000b070b7227 */ /* 0x000fc600078e0006 */
[----:B------:R-:W-:Y:S01]  /*0650*/  SGXT.U32 R4, R4, 0x2 ;  /* 0x000000020404781a */ /* 0x000fe20000000000 */
[----:B------:R-:W1:Y:S01]  /*0660*/  F2I.FTZ.U32.TRUNC.NTZ R5, R5 ;  /* 0x0000000500057305 */ /* 0x000e62000021f000 */
[----:B------:R-:W-:Y:S02]  /*0670*/  @P0 VIADD R3, R3, 0x1 ;  /* 0x0000000103030836 */ /* 0x000fe40000000000 */
[----:B------:R-:W-:-:S03]  /*0680*/  IMAD.SHL.U32 R148, R148, 0x10, RZ ;  /* 0x0000001094947824 */ /* 0x000fc600078e00ff */
[----:B------:R-:W-:Y:S01]  /*0690*/  @!P2 IMAD.MOV R3, RZ, RZ, -R3 ;  /* 0x000000ffff03a224 */ /* 0x000fe200078e0a03 */
[----:B------:R-:W-:-:S05]  /*06a0*/  @!P1 LOP3.LUT R3, RZ, R15, RZ, 0x33, !PT ;  /* 0x0000000fff039212 */ /* 0x000fca00078e33ff */
[----:B------:R-:W-:Y:S02]  /*06b0*/  IMAD.SHL.U32 R23, R3, 0x100, RZ ;  /* 0x0000010003177824 */ /* 0x000fe400078e00ff */
[----:B------:R-:W-:Y:S02]  /*06c0*/  IMAD.MOV R152, RZ, RZ, -R3 ;  /* 0x000000ffff987224 */ /* 0x000fe400078e0a03 */
[--C-:B-1----:R-:W-:Y:S01]  /*06d0*/  IMAD.MOV R8, RZ, RZ, -R5.reuse ;  /* 0x000000ffff087224 */ /* 0x102fe200078e0a05 */
[----:B------:R-:W-:Y:S01]  /*06e0*/  LOP3.LUT R13, R23, R4, RZ, 0xfc, !PT ;  /* 0x00000004170d7212 */ /* 0x000fe200078efcff */
[----:B------:R-:W-:Y:S02]  /*06f0*/  IMAD R152, R15, R152, R12 ;  /* 0x000000980f987224 */ /* 0x000fe400078e020c */
[----:B------:R-:W-:Y:S01]  /*0700*/  IMAD.MOV.U32 R3, RZ, RZ, R8 ;  /* 0x000000ffff037224 */ /* 0x000fe200078e0008 */
[----:B------:R-:W-:Y:S01]  /*0710*/  LOP3.LUT R19, R13, 0xfc, RZ, 0xfc, !PT ;  /* 0x000000fc0d137812 */ /* 0x000fe200078efcff */
[----:B------:R-:W-:Y:S01]  /*0720*/  IMAD.MOV.U32 R4, RZ, RZ, RZ ;  /* 0x000000ffff047224 */ /* 0x000fe200078e00ff */
[----:B------:R-:W-:Y:S01]  /*0730*/  IABS R6, R13 ;  /* 0x0000000d00067213 */ /* 0x000fe20000000000 */
[----:B------:R-:W-:Y:S01]  /*0740*/  IMAD R3, R3, R2, RZ ;  /* 0x0000000203037224 */ /* 0x000fe200078e02ff */
[----:B------:R-:W-:Y:S01]  /*0750*/  IABS R15, R19 ;  /* 0x00000013000f7213 */ /* 0x000fe20000000000 */
[----:B------:R-:W-:Y:S01]  /*0760*/  IMAD.IADD R152, R10, 0x1, R152 ;  /* 0x000000010a987824 */ /* 0x000fe200078e0298 */
[----:B------:R-:W-:Y:S01]  /*0770*/  LOP3.LUT R7, R13, 0x4, RZ, 0xfc, !PT ;  /* 0x000000040d077812 */ /* 0x000fe200078efcff */
[----:B------:R-:W-:Y:S01]  /*0780*/  IMAD.HI.U32 R3, R5, R3, R4 ;  /* 0x0000000305037227 */ /* 0x000fe200078e0004 */
[----:B------:R-:W-:-:S02]  /*0790*/  LOP3.LUT R12, R13, 0x8, RZ, 0xfc, !PT ;  /* 0x000000080d0c7812 */ /* 0x000fc400078efcff */
[----:B------:R-:W-:Y:S01]  /*07a0*/  IABS R8, R7 ;  /* 0x0000000700087213 */ /* 0x000fe20000000000 */
[----:B------:R-:W-:Y:S01]  /*07b0*/  IMAD.HI.U32 R5, R11, R15, RZ ;  /* 0x0000000f0b057227 */ /* 0x000fe200078e00ff */
[----:B------:R-:W-:Y:S02]  /*07c0*/  ISETP.GE.AND P5, PT, R7, RZ, PT ;  /* 0x000000ff0700720c */ /* 0x000fe40003fa6270 */
[----:B------:R-:W-:Y:S01]  /*07d0*/  IABS R9, R12 ;  /* 0x0000000c00097213 */ /* 0x000fe20000000000 */
[----:B------:R-:W-:Y:S01]  /*07e0*/  IMAD.HI.U32 R4, R11, R6, RZ ;  /* 0x000000060b047227 */ /* 0x000fe200078e00ff */
[C---:B------:R-:W-:Y:S02]  /*07f0*/  LOP3.LUT R18, R13.reuse, 0xc, RZ, 0xfc, !PT ;  /* 0x0000000c0d127812 */ /* 0x040fe400078efcff */
[----:B------:R-:W-:Y:S01]  /*0800*/  LOP3.LUT R20, R13, 0x10, RZ, 0xfc, !PT ;  /* 0x000000100d147812 */ /* 0x000fe200078efcff */
[----:B------:R-:W-:Y:S01]  /*0810*/  IMAD.MOV R10, RZ, RZ, -R5 ;  /* 0x000000ffff0a7224 */ /* 0x000fe200078e0a05 */
[----:B------:R-:W-:Y:S01]  /*0820*/  ISETP.GE.AND P1, PT, R12, RZ, PT ;  /* 0x000000ff0c00720c */ /* 0x000fe20003f26270 */
[----:B------:R-:W-:Y:S01]  /*0830*/  IMAD.MOV R7, RZ, RZ, -R4 ;  /* 0x000000ffff077224 */ /* 0x000fe200078e0a04 */
[----:B------:R-:W-:Y:S01]  /*0840*/  IABS R12, R20 ;  /* 0x00000014000c7213 */ /* 0x000fe20000000000 */
[----:B------:R-:W-:Y:S01]  /*0850*/  IMAD.HI.U32 R4, R11, R8, RZ ;  /* 0x000000080b047227 */ /* 0x000fe200078e00ff */
[----:B------:R-:W-:-:S02]  /*0860*/  LOP3.LUT R21, R13, 0x14, RZ, 0xfc, !PT ;  /* 0x000000140d157812 */ /* 0x000fc400078efcff */
[----:B------:R-:W-:Y:S01]  /*0870*/  LOP3.LUT R22, R13, 0x18, RZ, 0xfc, !PT ;  /* 0x000000180d167812 */ /* 0x000fe200078efcff */
[C---:B------:R-:W-:Y:S01]  /*0880*/  IMAD R15, R0.reuse, R10, R15 ;  /* 0x0000000a000f7224 */ /* 0x040fe200078e020f */
[----:B------:R-:W-:Y:S01]  /*0890*/  IABS R10, R18 ;  /* 0x00000012000a7213 */ /* 0x000fe20000000000 */
[C---:B------:R-:W-:Y:S01]  /*08a0*/  IMAD R5, R0.reuse, R7, R6 ;  /* 0x0000000700057224 */ /* 0x040fe200078e0206 */
[----:B------:R-:W-:Y:S01]  /*08b0*/  IABS R14, R21 ;  /* 0x00000015000e7213 */ /* 0x000fe20000000000 */
[----:B------:R-:W-:Y:S01]  /*08c0*/  IMAD.MOV R7, RZ, RZ, -R4 ;  /* 0x000000ffff077224 */ /* 0x000fe200078e0a04 */
[C---:B------:R-:W-:Y:S01]  /*08d0*/  ISETP.GT.U32.AND P2, PT, R0.reuse, R15, PT ;  /* 0x0000000f0000720c */ /* 0x040fe20003f44070 */
[----:B------:R-:W-:Y:S01]  /*08e0*/  IMAD.HI.U32 R4, R11, R9, RZ ;  /* 0x000000090b047227 */ /* 0x000fe200078e00ff */
[C---:B------:R-:W-:Y:S02]  /*08f0*/  ISETP.GT.U32.AND P0, PT, R0.reuse, R5, PT ;  /* 0x000000050000720c */ /* 0x040fe40003f04070 */
[----:B------:R-:W-:Y:S01]  /*0900*/  IABS R16, R22 ;  /* 0x0000001600107213 */ /* 0x000fe20000000000 */
[----:B------:R-:W-:Y:S01]  /*0910*/  IMAD.MOV R4, RZ, RZ, -R4 ;  /* 0x000000ffff047224 */ /* 0x000fe200078e0a04 */
[C---:B------:R-:W-:Y:S01]  /*0920*/  LOP3.LUT R29, R13.reuse, 0x38, RZ, 0xfc, !PT ;  /* 0x000000380d1d7812 */ /* 0x040fe200078efcff */
[C---:B------:R-:W-:Y:S01]  /*0930*/  IMAD R6, R0.reuse, R7, R8 ;  /* 0x0000000700067224 */ /* 0x040fe200078e0208 */
[C---:B------:R-:W-:Y:S01]  /*0940*/  LOP3.LUT R28, R13.reuse, 0x34, RZ, 0xfc, !PT ;  /* 0x000000340d1c7812 */ /* 0x040fe200078efcff */
[----:B------:R-:W-:Y:S01]  /*0950*/  IMAD R7, R0, R4, R9 ;  /* 0x0000000400077224 */ /* 0x000fe200078e0209 */
[----:B------:R-:W-:Y:S01]  /*0960*/  LOP3.LUT R30, R13, 0x3c, RZ, 0xfc, !PT ;  /* 0x0000003c0d1e7812 */ /* 0x000fe200078efcff */
[----:B------:R-:W-:Y:S01]  /*0970*/  IMAD.HI.U32 R4, R11, R10, RZ ;  /* 0x0000000a0b047227 */ /* 0x000fe200078e00ff */
[----:B------:R-:W-:-:S02]  /*0980*/  IABS R26, R29 ;  /* 0x0000001d001a7213 */ /* 0x000fc40000000000 */
[----:B------:R-:W-:Y:S01]  /*0990*/  IABS R24, R28 ;  /* 0x0000001c00187213 */ /* 0x000fe20000000000 */
[----:B------:R-:W-:Y:S01]  /*09a0*/  IMAD.HI.U32 R8, R11, R12, RZ ;  /* 0x0000000c0b087227 */ /* 0x000fe200078e00ff */
[----:B------:R-:W-:Y:S02]  /*09b0*/  IABS R27, R30 ;  /* 0x0000001e001b7213 */ /* 0x000fe40000000000 */
[----:B------:R-:W-:Y:S01]  /*09c0*/  LOP3.LUT R32, R13, 0x4c, RZ, 0xfc, !PT ;  /* 0x0000004c0d207812 */ /* 0x000fe200078efcff */
[----:B------:R-:W-:Y:S01]  /*09d0*/  @!P2 IMAD.IADD R15, R15, 0x1, -R0 ;  /* 0x000000010f0fa824 */ /* 0x000fe200078e0a00 */
[C---:B------:R-:W-:Y:S01]  /*09e0*/  ISETP.GT.U32.AND P2, PT, R0.reuse, R6, PT ;  /* 0x000000060000720c */ /* 0x040fe20003f44070 */
[----:B------:R-:W-:Y:S01]  /*09f0*/  IMAD.MOV R9, RZ, RZ, -R4 ;  /* 0x000000ffff097224 */ /* 0x000fe200078e0a04 */
[----:B------:R-:W-:Y:S01]  /*0a00*/  LOP3.LUT R33, R13, 0x50, RZ, 0xfc, !PT ;  /* 0x000000500d217812 */ /* 0x000fe200078efcff */
[----:B------:R-:W-:Y:S01]  /*0a10*/  IMAD.MOV R17, RZ, RZ, -R8 ;  /* 0x000000ffff117224 */ /* 0x000fe200078e0a08 */
[C---:B------:R-:W-:Y:S01]  /*0a20*/  ISETP.GT.U32.AND P6, PT, R0.reuse, R15, PT ;  /* 0x0000000f0000720c */ /* 0x040fe20003fc4070 */
[C---:B------:R-:W-:Y:S01]  /*0a30*/  IMAD R8, R0.reuse, R9, R10 ;  /* 0x0000000900087224 */ /* 0x040fe200078e020a */
[----:B------:R-:W-:Y:S01]  /*0a40*/  IABS R31, R33 ;  /* 0x00000021001f7213 */ /* 0x000fe20000000000 */
[----:B------:R-:W-:Y:S01]  /*0a50*/  @!P0 IMAD.IADD R5, R5, 0x1, -R0 ;  /* 0x0000000105058824 */ /* 0x000fe200078e0a00 */
[C---:B------:R-:W-:Y:S01]  /*0a60*/  ISETP.GT.U32.AND P0, PT, R0.reuse, R7, PT ;  /* 0x000000070000720c */ /* 0x040fe20003f04070 */
[C---:B------:R-:W-:Y:S01]  /*0a70*/  IMAD R9, R0.reuse, R17, R12 ;  /* 0x0000001100097224 */ /* 0x040fe200078e020c */
[C---:B------:R-:W-:Y:S01]  /*0a80*/  ISETP.GT.U32.AND P3, PT, R0.reuse, R8, PT ;  /* 0x000000080000720c */ /* 0x040fe20003f64070 */
[----:B------:R-:W-:Y:S01]  /*0a90*/  IMAD.HI.U32 R4, R11, R14, RZ ;  /* 0x0000000e0b047227 */ /* 0x000fe200078e00ff */
[----:B------:R-:W-:-:S02]  /*0aa0*/  ISETP.GT.U32.AND P4, PT, R0, R5, PT ;  /* 0x000000050000720c */ /* 0x000fc40003f84070 */
[----:B------:R-:W-:Y:S01]  /*0ab0*/  LOP3.LUT R35, R13, 0x54, RZ, 0xfc, !PT ;  /* 0x000000540d237812 */ /* 0x000fe200078efcff */
[--C-:B------:R-:W-:Y:S01]  /*0ac0*/  @!P2 IMAD.IADD R6, R6, 0x1, -R0.reuse ;  /* 0x000000010606a824 */ /* 0x100fe200078e0a00 */
[----:B------:R-:W-:Y:S01]  /*0ad0*/  ISETP.GT.U32.AND P2, PT, R0, R9, PT ;  /* 0x000000090000720c */ /* 0x000fe20003f44070 */
[----:B------:R-:W-:Y:S01]  /*0ae0*/  IMAD.HI.U32 R10, R11, R16, RZ ;  /* 0x000000100b0a7227 */ /* 0x000fe200078e00ff */
[C---:B------:R-:W-:Y:S02]  /*0af0*/  LOP3.LUT R37, R13.reuse, 0x58, RZ, 0xfc, !PT ;  /* 0x000000580d257812 */ /* 0x040fe400078efcff */
[----:B------:R-:W-:Y:S01]  /*0b00*/  LOP3.LUT R38, R13, 0x5c, RZ, 0xfc, !PT ;  /* 0x0000005c0d267812 */ /* 0x000fe200078efcff */
[--C-:B------:R-:W-:Y:S01]  /*0b10*/  @!P0 IMAD.IADD R7, R7, 0x1, -R0.reuse ;  /* 0x0000000107078824 */ /* 0x100fe200078e0a00 */
[----:B------:R-:W-:Y:S01]  /*0b20*/  ISETP.GE.AND P0, PT, R18, RZ, PT ;  /* 0x000000ff1200720c */ /* 0x000fe20003f06270 */
[----:B------:R-:W-:Y:S01]  /*0b30*/  @!P3 IMAD.IADD R8, R8, 0x1, -R0 ;  /* 0x000000010808b824 */ /* 0x000fe200078e0a00 */
[C---:B------:R-:W-:Y:S01]  /*0b40*/  ISETP.GE.AND P3, PT, R13.reuse, RZ, PT ;  /* 0x000000ff0d00720c */ /* 0x040fe20003f66270 */
[----:B------:R-:W-:Y:S01]  /*0b50*/  IMAD.MOV R17, RZ, RZ, -R4 ;  /* 0x000000ffff117224 */ /* 0x000fe200078e0a04 */
[----:B------:R-:W-:Y:S01]  /*0b60*/  LOP3.LUT R39, R13, 0x60, RZ, 0xfc, !PT ;  /* 0x000000600d277812 */ /* 0x000fe200078efcff */
[--C-:B------:R-:W-:Y:S01]  /*0b70*/  @!P6 IMAD.IADD R15, R15, 0x1, -R0.reuse ;  /* 0x000000010f0fe824 */ /* 0x100fe200078e0a00 */
[C---:B------:R-:W-:Y:S01]  /*0b80*/  ISETP.GT.U32.AND P6, PT, R0.reuse, R6, PT ;  /* 0x000000060000720c */ /* 0x040fe20003fc4070 */
[--C-:B------:R-:W-:Y:S01]  /*0b90*/  @!P2 IMAD.IADD R9, R9, 0x1, -R0.reuse ;  /* 0x000000010909a824 */ /* 0x100fe200078e0a00 */
[C---:B------:R-:W-:Y:S01]  /*0ba0*/  ISETP.GT.U32.AND P2, PT, R0.reuse, R7, PT ;  /* 0x000000070000720c */ /* 0x040fe20003f44070 */
[----:B------:R-:W-:Y:S01]  /*0bb0*/  @!P4 IMAD.IADD R5, R5, 0x1, -R0 ;  /* 0x000000010505c824 */ /* 0x000fe200078e0a00 */
[----:B------:R-:W-:Y:S01]  /*0bc0*/  ISETP.GE.AND P4, PT, R19, RZ, PT ;  /* 0x000000ff1300720c */ /* 0x000fe20003f86270 */
[----:B------:R-:W-:Y:S01]  /*0bd0*/  IMAD.MOV R19, RZ, RZ, -R10 ;  /* 0x000000ffff137224 */ /* 0x000fe200078e0a0a */
[C---:B------:R-:W-:Y:S01]  /*0be0*/  LOP3.LUT R40, R13.reuse, 0x64, RZ, 0xfc, !PT ;  /* 0x000000640d287812 */ /* 0x040fe200078efcff */
[C---:B------:R-:W-:Y:S01]  /*0bf0*/  IMAD R10, R0.reuse, R17, R14 ;  /* 0x00000011000a7224 */ /* 0x040fe200078e020e */
[----:B------:R-:W-:Y:S01]  /*0c00*/  LOP3.LUT R17, R13, 0x1c, RZ, 0xfc, !PT ;  /* 0x0000001c0d117812 */ /* 0x000fe200078efcff */
[----:B------:R-:W-:Y:S01]  /*0c10*/  @!P3 IMAD.MOV R5, RZ, RZ, -R5 ;  /* 0x000000ffff05b224 */ /* 0x000fe200078e0a05 */
[----:B------:R-:W-:Y:S01]  /*0c20*/  IABS R34, R39 ;  /* 0x0000002700227213 */ /* 0x000fe20000000000 */
[C---:B------:R-:W-:Y:S01]  /*0c30*/  IMAD R12, R0.reuse, R19, R16 ;  /* 0x00000013000c7224 */ /* 0x040fe200078e0210 */
[----:B------:R-:W-:Y:S01]  /*0c40*/  ISETP.GT.U32.AND P3, PT, R0, R10, PT ;  /* 0x0000000a0000720c */ /* 0x000fe20003f64070 */
[--C-:B------:R-:W-:Y:S01]  /*0c50*/  @!P6 IMAD.IADD R6, R6, 0x1, -R0.reuse ;  /* 0x000000010606e824 */ /* 0x100fe200078e0a00 */
[C---:B------:R-:W-:Y:S01]  /*0c60*/  ISETP.GT.U32.AND P6, PT, R0.reuse, R9, PT ;  /* 0x000000090000720c */ /* 0x040fe20003fc4070 */
[----:B------:R-:W-:Y:S01]  /*0c70*/  @!P2 IMAD.IADD R7, R7, 0x1, -R0 ;  /* 0x000000010707a824 */ /* 0x000fe200078e0a00 */
[----:B------:R-:W-:Y:S01]  /*0c80*/  IABS R16, R17 ;  /* 0x0000001100107213 */ /* 0x000fe20000000000 */
[----:B------:R-:W-:Y:S01]  /*0c90*/  IMAD.MOV.U32 R4, RZ, RZ, R15 ;  /* 0x000000ffff047224 */ /* 0x000fe200078e000f */
[----:B------:R-:W-:Y:S01]  /*0ca0*/  ISETP.GT.U32.AND P2, PT, R0, R12, PT ;  /* 0x0000000c0000720c */ /* 0x000fe20003f44070 */
[----:B------:R-:W-:Y:S01]  /*0cb0*/  @!P5 IMAD.MOV R6, RZ, RZ, -R6 ;  /* 0x000000ffff06d224 */ /* 0x000fe200078e0a06 */
[----:B------:R-:W-:Y:S01]  /*0cc0*/  ISETP.GE.AND P5, PT, R20, RZ, PT ;  /* 0x000000ff1400720c */ /* 0x000fe20003fa6270 */
[----:B------:R-:W-:Y:S01]  /*0cd0*/  IMAD.HI.U32 R14, R11, R16, RZ ;  /* 0x000000100b0e7227 */ /* 0x000fe200078e00ff */
[----:B------:R-:W-:-:S02]  /*0ce0*/  LOP3.LUT R19, R13, 0x20, RZ, 0xfc, !PT ;  /* 0x000000200d137812 */ /* 0x000fc400078efcff */
[----:B------:R-:W-:Y:S01]  /*0cf0*/  IABS R36, R40 ;  /* 0x0000002800247213 */ /* 0x000fe20000000000 */
[----:B------:R-:W-:Y:S01]  /*0d00*/  @!P4 IMAD.MOV R4, RZ, RZ, -R4 ;  /* 0x000000ffff04c224 */ /* 0x000fe200078e0a04 */
[----:B------:R-:W-:Y:S01]  /*0d10*/  ISETP.GT.U32.AND P4, PT, R0, R8, PT ;  /* 0x000000080000720c */ /* 0x000fe20003f84070 */
[----:B------:R-:W-:Y:S01]  /*0d20*/  @!P3 IMAD.IADD R10, R10, 0x1, -R0 ;  /* 0x000000010a0ab824 */ /* 0x000fe200078e0a00 */
[----:B------:R-:W-:Y:S01]  /*0d30*/  ISETP.GE.AND P3, PT, R17, RZ, PT ;  /* 0x000000ff1100720c */ /* 0x000fe20003f66270 */
[----:B------:R-:W-:Y:S01]  /*0d40*/  IMAD.MOV R17, RZ, RZ, -R14 ;  /* 0x000000ffff117224 */ /* 0x000fe200078e0a0e */
[----:B------:R-:W-:Y:S01]  /*0d50*/  IABS R18, R19 ;  /* 0x0000001300127213 */ /* 0x000fe20000000000 */
[--C-:B------:R-:W-:Y:S01]  /*0d60*/  @!P6 IMAD.IADD R9, R9, 0x1, -R0.reuse ;  /* 0x000000010909e824 */ /* 0x100fe200078e0a00 */
[----:B------:R-:W-:Y:S01]  /*0d70*/  ISETP.GE.AND P6, PT, R22, RZ, PT ;  /* 0x000000ff1600720c */ /* 0x000fe20003fc6270 */
[----:B------:R-:W-:Y:S01]  /*0d80*/  @!P2 IMAD.IADD R12, R12, 0x1, -R0 ;  /* 0x000000010c0ca824 */ /* 0x000fe200078e0a00 */
[C---:B------:R-:W-:Y:S01]  /*0d90*/  ISETP.GT.U32.AND P2, PT, R0.reuse, R10, PT ;  /* 0x0000000a0000720c */ /* 0x040fe20003f44070 */
[C---:B------:R-:W-:Y:S01]  /*0da0*/  IMAD R14, R0.reuse, R17, R16 ;  /* 0x00000011000e7224 */ /* 0x040fe200078e0210 */
[----:B------:R-:W-:Y:S01]  /*0db0*/  LOP3.LUT R16, R13, 0x24, RZ, 0xfc, !PT ;  /* 0x000000240d107812 */ /* 0x000fe200078efcff */
[----:B------:R-:W-:Y:S01]  /*0dc0*/  @!P1 IMAD.MOV R7, RZ, RZ, -R7 ;  /* 0x000000ffff079224 */ /* 0x000fe200078e0a07 */
[C---:B------:R-:W-:Y:S01]  /*0dd0*/  ISETP.GT.U32.AND P1, PT, R0.reuse, R12, PT ;  /* 0x0000000c0000720c */ /* 0x040fe20003f24070 */
[----:B------:R-:W-:Y:S01]  /*0de0*/  @!P5 IMAD.MOV R9, RZ, RZ, -R9 ;  /* 0x000000ffff09d224 */ /* 0x000fe200078e0a09 */
[----:B------:R-:W-:Y:S01]  /*0df0*/  ISETP.GT.U32.AND P5, PT, R0, R14, PT ;  /* 0x0000000e0000720c */ /* 0x000fe20003fa4070 */
[----:B------:R-:W-:Y:S01]  /*0e00*/  IMAD.HI.U32 R15, R11, R18, RZ ;  /* 0x000000120b0f7227 */ /* 0x000fe200078e00ff */
[----:B------:R-:W-:-:S02]  /*0e10*/  LOP3.LUT R17, R13, 0x28, RZ, 0xfc, !PT ;  /* 0x000000280d117812 */ /* 0x000fc400078efcff */
[----:B------:R-:W-:Y:S01]  /*0e20*/  LOP3.LUT R22, R13, 0x2c, RZ, 0xfc, !PT ;  /* 0x0000002c0d167812 */ /* 0x000fe200078efcff */
[----:B------:R-:W-:Y:S01]  /*0e30*/  @!P4 IMAD.IADD R8, R8, 0x1, -R0 ;  /* 0x000000010808c824 */ /* 0x000fe200078e0a00 */
[----:B------:R-:W-:Y:S01]  /*0e40*/  ISETP.GE.AND P4, PT, R21, RZ, PT ;  /* 0x000000ff1500720c */ /* 0x000fe20003f86270 */
[----:B------:R-:W-:Y:S01]  /*0e50*/  IMAD.MOV R15, RZ, RZ, -R15 ;  /* 0x000000ffff0f7224 */ /* 0x000fe200078e0a0f */
[----:B------:R-:W-:Y:S01]  /*0e60*/  IABS R20, R17 ;  /* 0x0000001100147213 */ /* 0x000fe20000000000 */
[----:B------:R-:W-:Y:S01]  /*0e70*/  @!P0 IMAD.MOV R8, RZ, RZ, -R8 ;  /* 0x000000ffff088224 */ /* 0x000fe200078e0a08 */
[----:B------:R-:W-:Y:S01]  /*0e80*/  ISETP.GE.AND P0, PT, R19, RZ, PT ;  /* 0x000000ff1300720c */ /* 0x000fe20003f06270 */
[----:B------:R-:W-:Y:S01]  /*0e90*/  IMAD R15, R0, R15, R18 ;  /* 0x0000000f000f7224 */ /* 0x000fe200078e0212 */
[----:B------:R-:W-:Y:S01]  /*0ea0*/  IABS R19, R16 ;  /* 0x0000001000137213 */ /* 0x000fe20000000000 */
[--C-:B------:R-:W-:Y:S01]  /*0eb0*/  @!P2 IMAD.IADD R10, R10, 0x1, -R0.reuse ;  /* 0x000000010a0aa824 */ /* 0x100fe200078e0a00 */
[----:B------:R-:W-:Y:S01]  /*0ec0*/  ISETP.GE.AND P2, PT, R16, RZ, PT ;  /* 0x000000ff1000720c */ /* 0x000fe20003f46270 */
[--C-:B------:R-:W-:Y:S01]  /*0ed0*/  @!P1 IMAD.IADD R12, R12, 0x1, -R0.reuse ;  /* 0x000000010c0c9824 */ /* 0x100fe200078e0a00 */
[----:B------:R-:W-:Y:S01]  /*0ee0*/  ISETP.GT.U32.AND P1, PT, R0, R15, PT ;  /* 0x0000000f0000720c */ /* 0x000fe20003f24070 */
[----:B------:R-:W-:Y:S01]  /*0ef0*/  @!P5 IMAD.IADD R14, R14, 0x1, -R0 ;  /* 0x000000010e0ed824 */ /* 0x000fe200078e0a00 */
[----:B------:R-:W-:Y:S01]  /*0f00*/  IABS R21, R22 ;  /* 0x0000001600157213 */ /* 0x000fe20000000000 */
[----:B------:R-:W-:Y:S01]  /*0f10*/  @!P4 IMAD.MOV R10, RZ, RZ, -R10 ;  /* 0x000000ffff0ac224 */ /* 0x000fe200078e0a0a */
[----:B------:R-:W-:Y:S01]  /*0f20*/  ISETP.GE.AND P5, PT, R17, RZ, PT ;  /* 0x000000ff1100720c */ /* 0x000fe20003fa6270 */
[----:B------:R-:W-:Y:S01]  /*0f30*/  IMAD.HI.U32 R16, R11, R19, RZ ;  /* 0x000000130b107227 */ /* 0x000fe200078e00ff */
[----:B------:R-:W-:-:S02]  /*0f40*/  ISETP.GT.U32.AND P4, PT, R0, R14, PT ;  /* 0x0000000e0000720c */ /* 0x000fc40003f84070 */
[C---:B------:R-:W-:Y:S01]  /*0f50*/  LOP3.LUT R41, R13.reuse, 0x74, RZ, 0xfc, !PT ;  /* 0x000000740d297812 */ /* 0x040fe200078efcff */
[----:B------:R-:W-:Y:S01]  /*0f60*/  IMAD.MOV R16, RZ, RZ, -R16 ;  /* 0x000000ffff107224 */ /* 0x000fe200078e0a10 */
[----:B------:R-:W-:Y:S01]  /*0f70*/  LOP3.LUT R44, R13, 0x78, RZ, 0xfc, !PT ;  /* 0x000000780d2c7812 */ /* 0x000fe200078efcff */
[----:B------:R-:W-:Y:S01]  /*0f80*/  IMAD.HI.U32 R17, R11, R20, RZ ;  /* 0x000000140b117227 */ /* 0x000fe200078e00ff */
[C---:B------:R-:W-:Y:S02]  /*0f90*/  LOP3.LUT R45, R13.reuse, 0x7c, RZ, 0xfc, !PT ;  /* 0x0000007c0d2d7812 */ /* 0x040fe400078efcff */
[----:B------:R-:W-:Y:S01]  /*0fa0*/  LOP3.LUT R46, R13, 0x80, RZ, 0xfc, !PT ;  /* 0x000000800d2e7812 */ /* 0x000fe200078efcff */
[--C-:B------:R-:W-:Y:S01]  /*0fb0*/  @!P1 IMAD.IADD R15, R15, 0x1, -R0.reuse ;  /* 0x000000010f0f9824 */ /* 0x100fe200078e0a00 */
[----:B------:R-:W-:Y:S01]  /*0fc0*/  IABS R42, R45 ;  /* 0x0000002d002a7213 */ /* 0x000fe20000000000 */
[----:B------:R-:W-:Y:S01]  /*0fd0*/  IMAD R16, R0, R16, R19 ;  /* 0x0000001000107224 */ /* 0x000fe200078e0213 */
[----:B------:R-:W-:Y:S01]  /*0fe0*/  IABS R43, R46 ;  /* 0x0000002e002b7213 */ /* 0x000fe20000000000 */
[----:B------:R-:W-:Y:S01]  /*0ff0*/  @!P4 IMAD.IADD R14, R14, 0x1, -R0 ;  /* 0x000000010e0ec824 */ /* 0x000fe200078e0a00 */
[C---:B------:R-:W-:Y:S01]  /*1000*/  ISETP.GT.U32.AND P1, PT, R0.reuse, R15, PT ;  /* 0x0000000f0000720c */ /* 0x040fe20003f24070 */
[----:B------:R-:W-:Y:S01]  /*1010*/  IMAD.HI.U32 R18, R11, R21, RZ ;  /* 0x000000150b127227 */ /* 0x000fe200078e00ff */
[----:B------:R-:W-:-:S02]  /*1020*/  ISETP.GT.U32.AND P4, PT, R0, R16, PT ;  /* 0x000000100000720c */ /* 0x000fc40003f84070 */
[C---:B------:R-:W-:Y:S01]  /*1030*/  LOP3.LUT R47, R13.reuse, 0x88, RZ, 0xfc, !PT ;  /* 0x000000880d2f7812 */ /* 0x040fe200078efcff */
[----:B------:R-:W-:Y:S01]  /*1040*/  IMAD.MOV R17, RZ, RZ, -R17 ;  /* 0x000000ffff117224 */ /* 0x000fe200078e0a11 */
[C---:B------:R-:W-:Y:S01]  /*1050*/  LOP3.LUT R50, R13.reuse, 0x90, RZ, 0xfc, !PT ;  /* 0x000000900d327812 */ /* 0x040fe200078efcff */
[----:B------:R-:W-:Y:S01]  /*1060*/  IMAD.MOV R18, RZ, RZ, -R18 ;  /* 0x000000ffff127224 */ /* 0x000fe200078e0a12 */
[C---:B------:R-:W-:Y:S01]  /*1070*/  LOP3.LUT R49, R13.reuse, 0x8c, RZ, 0xfc, !PT ;  /* 0x0000008c0d317812 */ /* 0x040fe200078efcff */
[C---:B------:R-:W-:Y:S01]  /*1080*/  IMAD R17, R0.reuse, R17, R20 ;  /* 0x0000001100117224 */ /* 0x040fe200078e0214 */
[C---:B------:R-:W-:Y:S01]  /*1090*/  LOP3.LUT R51, R13.reuse, 0x94, RZ, 0xfc, !PT ;  /* 0x000000940d337812 */ /* 0x040fe200078efcff */
[----:B------:R-:W-:Y:S01]  /*10a0*/  IMAD R18, R0, R18, R21 ;  /* 0x0000001200127224 */ /* 0x000fe200078e0215 */
[----:B------:R-:W-:Y:S01]  /*10b0*/  LOP3.LUT R55, R13, 0xa0, RZ, 0xfc, !PT ;  /* 0x000000a00d377812 */ /* 0x000fe200078efcff */
[----:B------:R-:W-:Y:S01]  /*10c0*/  @!P6 IMAD.MOV R12, RZ, RZ, -R12 ;  /* 0x000000ffff0ce224 */ /* 0x000fe200078e0a0c */
[----:B------:R-:W-:Y:S01]  /*10d0*/  ISETP.GE.AND P6, PT, R22, RZ, PT ;  /* 0x000000ff1600720c */ /* 0x000fe20003fc6270 */
[--C-:B------:R-:W-:Y:S01]  /*10e0*/  @!P1 IMAD.IADD R15, R15, 0x1, -R0.reuse ;  /* 0x000000010f0f9824 */ /* 0x100fe200078e0a00 */
[----:B------:R-:W-:Y:S01]  /*10f0*/  LOP3.LUT R22, R13, 0x30, RZ, 0xfc, !PT ;  /* 0x000000300d167812 */ /* 0x000fe200078efcff */
[----:B------:R-:W-:Y:S01]  /*1100*/  @!P4 IMAD.IADD R16, R16, 0x1, -R0 ;  /* 0x000000011010c824 */ /* 0x000fe200078e0a00 */
[C---:B------:R-:W-:Y:S01]  /*1110*/  ISETP.GT.U32.AND P1, PT, R0.reuse, R17, PT ;  /* 0x000000110000720c */ /* 0x040fe20003f24070 */
[----:B------:R-:W-:Y:S01]  /*1120*/  @!P3 IMAD.MOV R14, RZ, RZ, -R14 ;  /* 0x000000ffff0eb224 */ /* 0x000fe200078e0a0e */
[----:B------:R-:W-:Y:S01]  /*1130*/  ISETP.GT.U32.AND P4, PT, R0, R18, PT ;  /* 0x000000120000720c */ /* 0x000fe20003f84070 */
[----:B------:R-:W-:Y:S01]  /*1140*/  IMAD.HI.U32 R21, R11, R26, RZ ;  /* 0x0000001a0b157227 */ /* 0x000fe200078e00ff */
[----:B------:R-:W-:-:S02]  /*1150*/  IABS R20, R22 ;  /* 0x0000001600147213 */ /* 0x000fc40000000000 */
[----:B------:R-:W-:Y:S01]  /*1160*/  ISETP.GT.U32.AND P3, PT, R0, R16, PT ;  /* 0x000000100000720c */ /* 0x000fe20003f64070 */
[----:B------:R-:W-:Y:S01]  /*1170*/  @!P0 IMAD.MOV R15, RZ, RZ, -R15 ;  /* 0x000000ffff0f8224 */ /* 0x000fe200078e0a0f */
[----:B------:R-:W-:Y:S01]  /*1180*/  ISETP.GE.AND P0, PT, R22, RZ, PT ;  /* 0x000000ff1600720c */ /* 0x000fe20003f06270 */
[----:B------:R-:W-:Y:S01]  /*1190*/  IMAD.HI.U32 R19, R11, R20, RZ ;  /* 0x000000140b137227 */ /* 0x000fe200078e00ff */
[----:B------:R-:W-:Y:S02]  /*11a0*/  IABS R48, R51 ;  /* 0x0000003300307213 */ /* 0x000fe40000000000 */
[----:B------:R-:W-:Y:S01]  /*11b0*/  IABS R52, R55 ;  /* 0x0000003700347213 */ /* 0x000fe20000000000 */
[--C-:B------:R-:W-:Y:S01]  /*11c0*/  @!P1 IMAD.IADD R17, R17, 0x1, -R0.reuse ;  /* 0x0000000111119824 */ /* 0x100fe200078e0a00 */
[C---:B------:R-:W-:Y:S01]  /*11d0*/  LOP3.LUT R56, R13.reuse, 0xa4, RZ, 0xfc, !PT ;  /* 0x000000a40d387812 */ /* 0x040fe200078efcff */
[----:B------:R-:W-:Y:S01]  /*11e0*/  IMAD.MOV R19, RZ, RZ, -R19 ;  /* 0x000000ffff137224 */ /* 0x000fe200078e0a13 */
[----:B------:R-:W-:Y:S01]  /*11f0*/  LOP3.LUT R58, R13, 0xa8, RZ, 0xfc, !PT ;  /* 0x000000a80d3a7812 */ /* 0x000fe200078efcff */
[----:B------:R-:W-:Y:S01]  /*1200*/  @!P4 IMAD.IADD R18, R18, 0x1, -R0 ;  /* 0x000000011212c824 */ /* 0x000fe200078e0a00 */
[C---:B------:R-:W-:Y:S01]  /*1210*/  ISETP.GT.U32.AND P1, PT, R0.reuse, R17, PT ;  /* 0x000000110000720c */ /* 0x040fe20003f24070 */
[----:B------:R-:W-:Y:S01]  /*1220*/  IMAD R19, R0, R19, R20 ;  /* 0x0000001300137224 */ /* 0x000fe200078e0214 */
[----:B------:R-:W-:Y:S01]  /*1230*/  IABS R53, R56 ;  /* 0x0000003800357213 */ /* 0x000fe20000000000 */
[----:B------:R-:W-:Y:S01]  /*1240*/  @!P3 IMAD.IADD R16, R16, 0x1, -R0 ;  /* 0x000000011010b824 */ /* 0x000fe200078e0a00 */
[C---:B------:R-:W-:Y:S01]  /*1250*/  ISETP.GT.U32.AND P4, PT, R0.reuse, R18, PT ;  /* 0x000000120000720c */ /* 0x040fe20003f84070 */
[----:B------:R-:W-:Y:S01]  /*1260*/  IMAD.HI.U32 R20, R11, R24, RZ ;  /* 0x000000180b147227 */ /* 0x000fe200078e00ff */
[----:B------:R-:W-:-:S02]  /*1270*/  ISETP.GT.U32.AND P3, PT, R0, R19, PT ;  /* 0x000000130000720c */ /* 0x000fc40003f64070 */
[----:B------:R-:W-:Y:S01]  /*1280*/  IABS R54, R58 ;  /* 0x0000003a00367213 */ /* 0x000fe20000000000 */
[----:B------:R-:W-:Y:S01]  /*1290*/  IMAD.HI.U32 R22, R11, R27, RZ ;  /* 0x0000001b0b167227 */ /* 0x000fe200078e00ff */
[C---:B------:R-:W-:Y:S02]  /*12a0*/  LOP3.LUT R60, R13.reuse, 0xb4, RZ, 0xfc, !PT ;  /* 0x000000b40d3c7812 */ /* 0x040fe400078efcff */
[C---:B------:R-:W-:Y:S01]  /*12b0*/  LOP3.LUT R61, R13.reuse, 0xb8, RZ, 0xfc, !PT ;  /* 0x000000b80d3d7812 */ /* 0x040fe200078efcff */
[----:B------:R-:W-:Y:S01]  /*12c0*/  IMAD.MOV R21, RZ, RZ, -R21 ;  /* 0x000000ffff157224 */ /* 0x000fe200078e0a15 */
[----:B------:R-:W-:Y:S01]  /*12d0*/  IABS R57, R60 ;  /* 0x0000003c00397213 */ /* 0x000fe20000000000 */
[----:B------:R-:W-:Y:S01]  /*12e0*/  IMAD.MOV R25, RZ, RZ, -R20 ;  /* 0x000000ffff197224 */ /* 0x000fe200078e0a14 */
[----:B------:R-:W-:Y:S01]  /*12f0*/  IABS R59, R61 ;  /* 0x0000003d003b7213 */ /* 0x000fe20000000000 */
[----:B------:R-:W-:Y:S01]  /*1300*/  IMAD.MOV R22, RZ, RZ, -R22 ;  /* 0x000000ffff167224 */ /* 0x000fe200078e0a16 */
[C---:B------:R-:W-:Y:S01]  /*1310*/  LOP3.LUT R66, R13.reuse, 0xcc, RZ, 0xfc, !PT ;  /* 0x000000cc0d427812 */ /* 0x040fe200078efcff */
[----:B------:R-:W-:Y:S01]  /*1320*/  IMAD R21, R0, R21, R26 ;  /* 0x0000001500157224 */ /* 0x000fe200078e021a */
[----:B------:R-:W-:Y:S01]  /*1330*/  LOP3.LUT R68, R13, 0xd0, RZ, 0xfc, !PT ;  /* 0x000000d00d447812 */ /* 0x000fe200078efcff */
[----:B------:R-:W-:Y:S01]  /*1340*/  @!P1 IMAD.IADD R17, R17, 0x1, -R0 ;  /* 0x0000000111119824 */ /* 0x000fe200078e0a00 */
[----:B------:R-:W-:Y:S01]  /*1350*/  ISETP.GE.AND P1, PT, R28, RZ, PT ;  /* 0x000000ff1c00720c */ /* 0x000fe20003f26270 */
[C---:B------:R-:W-:Y:S01]  /*1360*/  IMAD R20, R0.reuse, R25, R24 ;  /* 0x0000001900147224 */ /* 0x040fe200078e0218 */
[C---:B------:R-:W-:Y:S01]  /*1370*/  LOP3.LUT R28, R13.reuse, 0x40, RZ, 0xfc, !PT ;  /* 0x000000400d1c7812 */ /* 0x040fe200078efcff */
[----:B------:R-:W-:Y:S01]  /*1380*/  IMAD R22, R0, R22, R27 ;  /* 0x0000001600167224 */ /* 0x000fe200078e021b */
[----:B------:R-:W-:Y:S01]  /*1390*/  LOP3.LUT R27, R13, 0x44, RZ, 0xfc, !PT ;  /* 0x000000440d1b7812 */ /* 0x000fe200078efcff */
[--C-:B------:R-:W-:Y:S01]  /*13a0*/  @!P4 IMAD.IADD R18, R18, 0x1, -R0.reuse ;  /* 0x000000011212c824 */ /* 0x100fe200078e0a00 */
[C---:B------:R-:W-:Y:S01]  /*13b0*/  ISETP.GT.U32.AND P4, PT, R0.reuse, R21, PT ;  /* 0x000000150000720c */ /* 0x040fe20003f84070 */
[----:B------:R-:W-:Y:S01]  /*13c0*/  @!P3 IMAD.IADD R19, R19, 0x1, -R0 ;  /* 0x000000011313b824 */ /* 0x000fe200078e0a00 */
[C---:B------:R-:W-:Y:S01]  /*13d0*/  ISETP.GT.U32.AND P3, PT, R0.reuse, R20, PT ;  /* 0x000000140000720c */ /* 0x040fe20003f64070 */
[----:B------:R-:W-:Y:S01]  /*13e0*/  @!P6 IMAD.MOV R18, RZ, RZ, -R18 ;  /* 0x000000ffff12e224 */ /* 0x000fe200078e0a12 */
[C---:B------:R-:W-:Y:S01]  /*13f0*/  ISETP.GT.U32.AND P6, PT, R0.reuse, R22, PT ;  /* 0x000000160000720c */ /* 0x040fe20003fc4070 */
[----:B------:R-:W-:Y:S01]  /*1400*/  @!P2 IMAD.MOV R16, RZ, RZ, -R16 ;  /* 0x000000ffff10a224 */ /* 0x000fe200078e0a10 */
[----:B------:R-:W-:Y:S01]  /*1410*/  IABS R25, R28 ;  /* 0x0000001c00197213 */ /* 0x000fe20000000000 */
[----:B------:R-:W-:Y:S01]  /*1420*/  @!P5 IMAD.MOV R17, RZ, RZ, -R17 ;  /* 0x000000ffff11d224 */ /* 0x000fe200078e0a11 */
[----:B------:R-:W-:Y:S01]  /*1430*/  ISETP.GT.U32.AND P2, PT, R0, R19, PT ;  /* 0x000000130000720c */ /* 0x000fe20003f44070 */
[----:B------:R-:W-:Y:S01]  /*1440*/  IMAD R152, R152, 0x200, R147 ;  /* 0x0000020098987824 */ /* 0x000fe200078e0293 */
[----:B------:R-:W-:Y:S01]  /*1450*/  IABS R26, R27 ;  /* 0x0000001b001a7213 */ /* 0x000fe20000000000 */
[----:B------:R-:W-:Y:S01]  /*1460*/  IMAD.HI.U32 R24, R11, R25, RZ ;  /* 0x000000190b187227 */ /* 0x000fe200078e00ff */
[----:B------:R-:W-:-:S02]  /*1470*/  ISETP.GE.AND P5, PT, R29, RZ, PT ;  /* 0x000000ff1d00720c */ /* 0x000fc40003fa6270 */
[----:B------:R-:W-:Y:S01]  /*1480*/  LOP3.LUT R70, R13, 0xd4, RZ, 0xfc, !PT ;  /* 0x000000d40d467812 */ /* 0x000fe200078efcff */
[----:B------:R-:W-:Y:S01]  /*1490*/  @!P4 IMAD.IADD R21, R21, 0x1, -R0 ;  /* 0x000000011515c824 */ /* 0x000fe200078e0a00 */
[----:B------:R-:W-:Y:S01]  /*14a0*/  IABS R65, R68 ;  /* 0x0000004400417213 */ /* 0x000fe20000000000 */
[----:B------:R-:W-:Y:S01]  /*14b0*/  IMAD.MOV R24, RZ, RZ, -R24 ;  /* 0x000000ffff187224 */ /* 0x000fe200078e0a18 */
[----:B------:R-:W-:Y:S01]  /*14c0*/  LOP3.LUT R72, R13, 0xd8, RZ, 0xfc, !PT ;  /* 0x000000d80d487812 */ /* 0x000fe200078efcff */
[--C-:B------:R-:W-:Y:S01]  /*14d0*/  @!P3 IMAD.IADD R20, R20, 0x1, -R0.reuse ;  /* 0x000000011414b824 */ /* 0x100fe200078e0a00 */
[----:B------:R-:W-:Y:S01]  /*14e0*/  ISETP.GE.AND P3, PT, R28, RZ, PT ;  /* 0x000000ff1c00720c */ /* 0x000fe20003f66270 */
[----:B------:R-:W-:Y:S01]  /*14f0*/  @!P6 IMAD.IADD R22, R22, 0x1, -R0 ;  /* 0x000000011616e824 */ /* 0x000fe200078e0a00 */
[C---:B------:R-:W-:Y:S01]  /*1500*/  ISETP.GT.U32.AND P6, PT, R0.reuse, R21, PT ;  /* 0x000000150000720c */ /* 0x040fe20003fc4070 */
[C---:B------:R-:W-:Y:S01]  /*1510*/  IMAD R24, R0.reuse, R24, R25 ;  /* 0x0000001800187224 */ /* 0x040fe200078e0219 */
[----:B------:R-:W-:Y:S01]  /*1520*/  ISETP.GT.U32.AND P4, PT, R0, R20, PT ;  /* 0x000000140000720c */ /* 0x000fe20003f84070 */
[----:B------:R-:W-:Y:S01]  /*1530*/  IMAD.HI.U32 R25, R11, R26, RZ ;  /* 0x0000001a0b197227 */ /* 0x000fe200078e00ff */
[----:B------:R-:W-:-:S02]  /*1540*/  LOP3.LUT R28, R13, 0x48, RZ, 0xfc, !PT ;  /* 0x000000480d1c7812 */ /* 0x000fc400078efcff */
[----:B------:R-:W-:Y:S01]  /*1550*/  IABS R64, R72 ;  /* 0x0000004800407213 */ /* 0x000fe20000000000 */
[----:B------:R-:W-:Y:S01]  /*1560*/  IMAD.MOV R25, RZ, RZ, -R25 ;  /* 0x000000ffff197224 */ /* 0x000fe200078e0a19 */
[----:B------:R-:W-:Y:S01]  /*1570*/  IABS R29, R28 ;  /* 0x0000001c001d7213 */ /* 0x000fe20000000000 */
[----:B------:R-:W-:Y:S01]  /*1580*/  @!P2 IMAD.IADD R19, R19, 0x1, -R0 ;  /* 0x000000011313a824 */ /* 0x000fe200078e0a00 */
[----:B------:R-:W-:Y:S01]  /*1590*/  ISETP.GE.AND P2, PT, R30, RZ, PT ;  /* 0x000000ff1e00720c */ /* 0x000fe20003f46270 */
[C---:B------:R-:W-:Y:S01]  /*15a0*/  IMAD R25, R0.reuse, R25, R26 ;  /* 0x0000001900197224 */ /* 0x040fe200078e021a */
[----:B------:R-:W-:Y:S01]  /*15b0*/  IABS R30, R32 ;  /* 0x00000020001e7213 */ /* 0x000fe20000000000 */
[----:B------:R-:W-:Y:S01]  /*15c0*/  @!P0 IMAD.MOV R19, RZ, RZ, -R19 ;  /* 0x000000ffff138224 */ /* 0x000fe200078e0a13 */
[C---:B------:R-:W-:Y:S01]  /*15d0*/  ISETP.GT.U32.AND P0, PT, R0.reuse, R22, PT ;  /* 0x000000160000720c */ /* 0x040fe20003f04070 */
[--C-:B------:R-:W-:Y:S01]  /*15e0*/  @!P6 IMAD.IADD R21, R21, 0x1, -R0.reuse ;  /* 0x000000011515e824 */ /* 0x100fe200078e0a00 */
[----:B------:R-:W-:Y:S01]  /*15f0*/  ISETP.GT.U32.AND P6, PT, R0, R25, PT ;  /* 0x000000190000720c */ /* 0x000fe20003fc4070 */
[----:B------:R-:W-:Y:S01]  /*1600*/  @!P4 IMAD.IADD R20, R20, 0x1, -R0 ;  /* 0x000000011414c824 */ /* 0x000fe200078e0a00 */
[----:B------:R-:W-:Y:S01]  /*1610*/  ISETP.GT.U32.AND P4, PT, R0, R24, PT ;  /* 0x000000180000720c */ /* 0x000fe20003f84070 */
[----:B------:R-:W-:Y:S01]  /*1620*/  IMAD.HI.U32 R26, R11, R29, RZ ;  /* 0x0000001d0b1a7227 */ /* 0x000fe200078e00ff */
[----:B------:R-:W-:-:S02]  /*1630*/  LOP3.LUT R74, R13, 0xdc, RZ, 0xfc, !PT ;  /* 0x000000dc0d4a7812 */ /* 0x000fc400078efcff */
[----:B------:R-:W-:Y:S01]  /*1640*/  LOP3.LUT R76, R13, 0xe0, RZ, 0xfc, !PT ;  /* 0x000000e00d4c7812 */ /* 0x000fe200078efcff */
[----:B------:R-:W-:Y:S01]  /*1650*/  @!P1 IMAD.MOV R20, RZ, RZ, -R20 ;  /* 0x000000ffff149224 */ /* 0x000fe200078e0a14 */
[----:B------:R-:W-:Y:S01]  /*1660*/  IABS R69, R74 ;  /* 0x0000004a00457213 */ /* 0x000fe20000000000 */
[----:B------:R-:W-:Y:S01]  /*1670*/  IMAD.MOV R26, RZ, RZ, -R26 ;  /* 0x000000ffff1a7224 */ /* 0x000fe200078e0a1a */
[----:B------:R-:W-:Y:S01]  /*1680*/  IABS R71, R76 ;  /* 0x0000004c00477213 */ /* 0x000fe20000000000 */
[--C-:B------:R-:W-:Y:S01]  /*1690*/  @!P0 IMAD.IADD R22, R22, 0x1, -R0.reuse ;  /* 0x0000000116168824 */ /* 0x100fe200078e0a00 */
[----:B------:R-:W-:Y:S01]  /*16a0*/  ISETP.GE.AND P0, PT, R27, RZ, PT ;  /* 0x000000ff1b00720c */ /* 0x000fe20003f06270 */
[----:B------:R-:W-:Y:S01]  /*16b0*/  @!P6 IMAD.IADD R25, R25, 0x1, -R0 ;  /* 0x000000011919e824 */ /* 0x000fe200078e0a00 */
[----:B------:R-:W-:Y:S01]  /*16c0*/  LOP3.LUT R78, R13, 0xe4, RZ, 0xfc, !PT ;  /* 0x000000e40d4e7812 */ /* 0x000fe200078efcff */
[----:B------:R-:W-:Y:S01]  /*16d0*/  IMAD.HI.U32 R27, R11, R30, RZ ;  /* 0x0000001e0b1b7227 */ /* 0x000fe200078e00ff */
[----:B------:R-:W-:-:S02]  /*16e0*/  LOP3.LUT R80, R13, 0xe8, RZ, 0xfc, !PT ;  /* 0x000000e80d507812 */ /* 0x000fc400078efcff */
[----:B------:R-:W-:Y:S01]  /*16f0*/  ISETP.GT.U32.AND P6, PT, R0, R25, PT ;  /* 0x000000190000720c */ /* 0x000fe20003fc4070 */
[----:B------:R-:W-:Y:S01]  /*1700*/  @!P4 IMAD.IADD R24, R24, 0x1, -R0 ;  /* 0x000000011818c824 */ /* 0x000fe200078e0a00 */
[----:B------:R-:W-:Y:S01]  /*1710*/  ISETP.GE.AND P4, PT, R28, RZ, PT ;  /* 0x000000ff1c00720c */ /* 0x000fe20003f86270 */
[----:B------:R-:W-:Y:S01]  /*1720*/  IMAD.HI.U32 R28, R11, R31, RZ ;  /* 0x0000001f0b1c7227 */ /* 0x000fe200078e00ff */
[----:B------:R-:W-:Y:S02]  /*1730*/  IABS R73, R80 ;  /* 0x0000005000497213 */ /* 0x000fe40000000000 */
[C---:B------:R-:W-:Y:S01]  /*1740*/  ISETP.GT.U32.AND P1, PT, R0.reuse, R24, PT ;  /* 0x000000180000720c */ /* 0x040fe20003f24070 */
[----:B------:R-:W-:Y:S01]  /*1750*/  IMAD.MOV R27, RZ, RZ, -R27 ;  /* 0x000000ffff1b7224 */ /* 0x000fe200078e0a1b */
[C---:B------:R-:W-:Y:S01]  /*1760*/  LOP3.LUT R82, R13.reuse, 0xec, RZ, 0xfc, !PT ;  /* 0x000000ec0d527812 */ /* 0x040fe200078efcff */
[----:B------:R-:W-:Y:S01]  /*1770*/  IMAD.MOV R28, RZ, RZ, -R28 ;  /* 0x000000ffff1c7224 */ /* 0x000fe200078e0a1c */
[----:B------:R-:W-:Y:S01]  /*1780*/  LOP3.LUT R83, R13, 0xf0, RZ, 0xfc, !PT ;  /* 0x000000f00d537812 */ /* 0x000fe200078efcff */
[C---:B------:R-:W-:Y:S01]  /*1790*/  IMAD R27, R0.reuse, R27, R30 ;  /* 0x0000001b001b7224 */ /* 0x040fe200078e021e */
[----:B------:R-:W-:Y:S01]  /*17a0*/  IABS R75, R82 ;  /* 0x00000052004b7213 */ /* 0x000fe20000000000 */
[C---:B------:R-:W-:Y:S01]  /*17b0*/  IMAD R28, R0.reuse, R28, R31 ;  /* 0x0000001c001c7224 */ /* 0x040fe200078e021f */
[----:B------:R-:W-:Y:S01]  /*17c0*/  IABS R31, R35 ;  /* 0x00000023001f7213 */ /* 0x000fe20000000000 */
[----:B------:R-:W-:Y:S01]  /*17d0*/  @!P2 IMAD.MOV R22, RZ, RZ, -R22 ;  /* 0x000000ffff16a224 */ /* 0x000fe200078e0a16 */
[C---:B------:R-:W-:Y:S01]  /*17e0*/  ISETP.GT.U32.AND P2, PT, R0.reuse, R27, PT ;  /* 0x0000001b0000720c */ /* 0x040fe20003f44070 */
[C---:B------:R-:W-:Y:S01]  /*17f0*/  IMAD R26, R0.reuse, R26, R29 ;  /* 0x0000001a001a7224 */ /* 0x040fe200078e021d */
[----:B------:R-:W-:Y:S01]  /*1800*/  IABS R77, R83 ;  /* 0x00000053004d7213 */ /* 0x000fe20000000000 */
[--C-:B------:R-:W-:Y:S01]  /*1810*/  @!P6 IMAD.IADD R25, R25, 0x1, -R0.reuse ;  /* 0x000000011919e824 */ /* 0x100fe200078e0a00 */
[C---:B------:R-:W-:Y:S01]  /*1820*/  ISETP.GT.U32.AND P6, PT, R0.reuse, R28, PT ;  /* 0x0000001c0000720c */ /* 0x040fe20003fc4070 */
[----:B------:R-:W-:Y:S01]  /*1830*/  @!P5 IMAD.MOV R21, RZ, RZ, -R21 ;  /* 0x000000ffff15d224 */ /* 0x000fe200078e0a15 */
[----:B------:R-:W-:Y:S01]  /*1840*/  ISETP.GT.U32.AND P5, PT, R0, R26, PT ;  /* 0x0000001a0000720c */ /* 0x000fe20003fa4070 */
[----:B------:R-:W-:Y:S01]  /*1850*/  @!P1 IMAD.IADD R24, R24, 0x1, -R0 ;  /* 0x0000000118189824 */ /* 0x000fe200078e0a00 */
[----:B------:R-:W-:Y:S01]  /*1860*/  ISETP.GE.AND P1, PT, R32, RZ, PT ;  /* 0x000000ff2000720c */ /* 0x000fe20003f26270 */
[----:B------:R-:W-:Y:S01]  /*1870*/  IMAD.HI.U32 R29, R11, R31, RZ ;  /* 0x0000001f0b1d7227 */ /* 0x000fe200078e00ff */
[----:B------:R-:W-:-:S02]  /*1880*/  IABS R32, R37 ;  /* 0x0000002500207213 */ /* 0x000fc40000000000 */
[----:B------:R-:W-:Y:S01]  /*1890*/  LOP3.LUT R84, R13, 0xf4, RZ, 0xfc, !PT ;  /* 0x000000f40d547812 */ /* 0x000fe200078efcff */
[--C-:B------:R-:W-:Y:S02]  /*18a0*/  @!P2 IMAD.IADD R27, R27, 0x1, -R0.reuse ;  /* 0x000000011b1ba824 */ /* 0x100fe400078e0a00 */
[----:B------:R-:W-:Y:S01]  /*18b0*/  IMAD.MOV R29, RZ, RZ, -R29 ;  /* 0x000000ffff1d7224 */ /* 0x000fe200078e0a1d */
[----:B------:R-:W-:Y:S01]  /*18c0*/  IABS R79, R84 ;  /* 0x00000054004f7213 */ /* 0x000fe20000000000 */
[----:B------:R-:W-:Y:S01]  /*18d0*/  @!P6 IMAD.IADD R28, R28, 0x1, -R0 ;  /* 0x000000011c1ce824 */ /* 0x000fe200078e0a00 */
[----:B------:R-:W-:Y:S01]  /*18e0*/  ISETP.GT.U32.AND P6, PT, R0, R27, PT ;  /* 0x0000001b0000720c */ /* 0x000fe20003fc4070 */
[----:B------:R-:W-:-:S04]  /*18f0*/  IMAD.HI.U32 R30, R11, R32, RZ ;  /* 0x000000200b1e7227 */ /* 0x000fc800078e00ff */
[----:B------:R-:W-:Y:S01]  /*1900*/  @!P5 IMAD.IADD R26, R26, 0x1, -R0 ;  /* 0x000000011a1ad824 */ /* 0x000fe200078e0a00 */
[----:B------:R-:W-:Y:S01]  /*1910*/  ISETP.GE.AND P5, PT, R33, RZ, PT ;  /* 0x000000ff2100720c */ /* 0x000fe20003fa6270 */
[C---:B------:R-:W-:Y:S01]  /*1920*/  IMAD R29, R0.reuse, R29, R31 ;  /* 0x0000001d001d7224 */ /* 0x040fe200078e021f */
[----:B------:R-:W-:Y:S01]  /*1930*/  IABS R33, R38 ;  /* 0x0000002600217213 */ /* 0x000fe20000000000 */
[----:B------:R-:W-:Y:S01]  /*1940*/  IMAD.MOV R31, RZ, RZ, -R30 ;  /* 0x000000ffff1f7224 */ /* 0x000fe200078e0a1e */
[C---:B------:R-:W-:Y:S01]  /*1950*/  ISETP.GT.U32.AND P2, PT, R0.reuse, R26, PT ;  /* 0x0000001a0000720c */ /* 0x040fe20003f44070 */
[----:B------:R-:W-:Y:S01]  /*1960*/  @!P3 IMAD.MOV R24, RZ, RZ, -R24 ;  /* 0x000000ffff18b224 */ /* 0x000fe200078e0a18 */
[C---:B------:R-:W-:Y:S01]  /*1970*/  ISETP.GT.U32.AND P3, PT, R0.reuse, R28, PT ;  /* 0x0000001c0000720c */ /* 0x040fe20003f64070 */
[----:B------:R-:W-:Y:S02]  /*1980*/  IMAD R30, R0, R31, R32 ;  /* 0x0000001f001e7224 */ /* 0x000fe400078e0220 */
[----:B------:R-:W-:-:S02]  /*1990*/  @!P6 IMAD.IADD R27, R27, 0x1, -R0 ;  /* 0x000000011b1be824 */ /* 0x000fc400078e0a00 */
[----:B------:R-:W-:Y:S01]  /*19a0*/  IMAD.HI.U32 R31, R11, R33, RZ ;  /* 0x000000210b1f7227 */ /* 0x000fe200078e00ff */
[----:B------:R-:W-:-:S03]  /*19b0*/  ISETP.GT.U32.AND P6, PT, R0, R30, PT ;  /* 0x0000001e0000720c */ /* 0x000fc60003fc4070 */
[----:B------:R-:W-:Y:S02]  /*19c0*/  IMAD.MOV R31, RZ, RZ, -R31 ;  /* 0x000000ffff1f7224 */ /* 0x000fe400078e0a1f */
[----:B------:R-:W-:Y:S01]  /*19d0*/  @!P2 IMAD.IADD R26, R26, 0x1, -R0 ;  /* 0x000000011a1aa824 */ /* 0x000fe200078e0a00 */
[----:B------:R-:W-:Y:S01]  /*19e0*/  ISETP.GT.U32.AND P2, PT, R0, R29, PT ;  /* 0x0000001d0000720c */ /* 0x000fe20003f44070 */
[----:B------:R-:W-:-:S04]  /*19f0*/  IMAD.HI.U32 R32, R11, R34, RZ ;  /* 0x000000220b207227 */ /* 0x000fc800078e00ff */
[----:B------:R-:W-:Y:S02]  /*1a00*/  IMAD R31, R0, R31, R33 ;  /* 0x0000001f001f7224 */ /* 0x000fe400078e0221 */
[--C-:B------:R-:W-:Y:S02]  /*1a10*/  @!P6 IMAD.IADD R30, R30, 0x1, -R0.reuse ;  /* 0x000000011e1ee824 */ /* 0x100fe400078e0a00 */
[----:B------:R-:W-:Y:S01]  /*1a20*/  @!P3 IMAD.IADD R28, R28, 0x1, -R0 ;  /* 0x000000011c1cb824 */ /* 0x000fe200078e0a00 */
[----:B------:R-:W-:Y:S01]  /*1a30*/  ISETP.GE.AND P3, PT, R35, RZ, PT ;  /* 0x000000ff2300720c */ /* 0x000fe20003f66270 */
[----:B------:R-:W-:Y:S01]  /*1a40*/  IMAD.HI.U32 R33, R11, R36, RZ ;  /* 0x000000240b217227 */ /* 0x000fe200078e00ff */
[----:B------:R-:W-:-:S03]  /*1a50*/  ISETP.GT.U32.AND P6, PT, R0, R30, PT ;  /* 0x0000001e0000720c */ /* 0x000fc60003fc4070 */
[----:B------:R-:W-:Y:S01]  /*1a60*/  @!P2 IMAD.IADD R29, R29, 0x1, -R0 ;  /* 0x000000011d1da824 */ /* 0x000fe200078e0a00 */
[----:B------:R-:W-:Y:S01]  /*1a70*/  ISETP.GE.AND P2, PT, R37, RZ, PT ;  /* 0x000000ff2500720c */ /* 0x000fe20003f46270 */
[----:B------:R-:W-:Y:S02]  /*1a80*/  IMAD.MOV R35, RZ, RZ, -R32 ;  /* 0x000000ffff237224 */ /* 0x000fe400078e0a20 */
[----:B------:R-:W-:Y:S01]  /*1a90*/  @!P4 IMAD.MOV R26, RZ, RZ, -R26 ;  /* 0x000000ffff1ac224 */ /* 0x000fe200078e0a1a */
[C---:B------:R-:W-:Y:S01]  /*1aa0*/  ISETP.GT.U32.AND P4, PT, R0.reuse, R31, PT ;  /* 0x0000001f0000720c */ /* 0x040fe20003f84070 */
[----:B------:R-:W-:Y:S02]  /*1ab0*/  IMAD.MOV R33, RZ, RZ, -R33 ;  /* 0x000000ffff217224 */ /* 0x000fe400078e0a21 */
[C---:B------:R-:W-:Y:S01]  /*1ac0*/  IMAD R32, R0.reuse, R35, R34 ;  /* 0x0000002300207224 */ /* 0x040fe200078e0222 */
[C---:B------:R-:W-:Y:S01]  /*1ad0*/  LOP3.LUT R34, R13.reuse, 0x68, RZ, 0xfc, !PT ;  /* 0x000000680d227812 */ /* 0x040fe200078efcff */
[----:B------:R-:W-:Y:S01]  /*1ae0*/  @!P0 IMAD.MOV R25, RZ, RZ, -R25 ;  /* 0x000000ffff198224 */ /* 0x000fe200078e0a19 */
[----:B------:R-:W-:Y:S01]  /*1af0*/  ISETP.GT.U32.AND P0, PT, R0, R29, PT ;  /* 0x0000001d0000720c */ /* 0x000fe20003f04070 */
[----:B------:R-:W-:Y:S01]  /*1b00*/  @!P6 IMAD.IADD R30, R30, 0x1, -R0 ;  /* 0x000000011e1ee824 */ /* 0x000fe200078e0a00 */
[C---:B------:R-:W-:Y:S01]  /*1b10*/  ISETP.GT.U32.AND P6, PT, R0.reuse, R32, PT ;  /* 0x000000200000720c */ /* 0x040fe20003fc4070 */
[C---:B------:R-:W-:Y:S01]  /*1b20*/  IMAD R33, R0.reuse, R33, R36 ;  /* 0x0000002100217224 */ /* 0x040fe200078e0224 */
[----:B------:R-:W-:Y:S01]  /*1b30*/  IABS R35, R34 ;  /* 0x0000002200237213 */ /* 0x000fe20000000000 */
[----:B------:R-:W-:Y:S01]  /*1b40*/  @!P2 IMAD.MOV R30, RZ, RZ, -R30 ;  /* 0x000000ffff1ea224 */ /* 0x000fe200078e0a1e */
[----:B------:R-:W-:Y:S01]  /*1b50*/  LOP3.LUT R36, R13, 0x6c, RZ, 0xfc, !PT ;  /* 0x0000006c0d247812 */ /* 0x000fe200078efcff */
[----:B------:R-:W-:Y:S01]  /*1b60*/  @!P4 IMAD.IADD R31, R31, 0x1, -R0 ;  /* 0x000000011f1fc824 */ /* 0x000fe200078e0a00 */
[----:B------:R-:W-:Y:S01]  /*1b70*/  ISETP.GT.U32.AND P2, PT, R0, R33, PT ;  /* 0x000000210000720c */ /* 0x000fe20003f44070 */
[----:B------:R-:W-:Y:S01]  /*1b80*/  @!P1 IMAD.MOV R27, RZ, RZ, -R27 ;  /* 0x000000ffff1b9224 */ /* 0x000fe200078e0a1b */
[----:B------:R-:W-:Y:S01]  /*1b90*/  ISETP.GE.AND P1, PT, R38, RZ, PT ;  /* 0x000000ff2600720c */ /* 0x000fe20003f26270 */
[----:B------:R-:W-:Y:S01]  /*1ba0*/  @!P5 IMAD.MOV R28, RZ, RZ, -R28 ;  /* 0x000000ffff1cd224 */ /* 0x000fe200078e0a1c */
[----:B------:R-:W-:Y:S01]  /*1bb0*/  ISETP.GT.U32.AND P4, PT, R0, R31, PT ;  /* 0x0000001f0000720c */ /* 0x000fe20003f84070 */
[--C-:B------:R-:W-:Y:S01]  /*1bc0*/  @!P0 IMAD.IADD R29, R29, 0x1, -R0.reuse ;  /* 0x000000011d1d8824 */ /* 0x100fe200078e0a00 */
[----:B------:R-:W-:Y:S01]  /*1bd0*/  ISETP.GE.AND P5, PT, R39, RZ, PT ;  /* 0x000000ff2700720c */ /* 0x000fe20003fa6270 */
[----:B------:R-:W-:Y:S01]  /*1be0*/  @!P6 IMAD.IADD R32, R32, 0x1, -R0 ;  /* 0x000000012020e824 */ /* 0x000fe200078e0a00 */
[----:B------:R-:W-:Y:S01]  /*1bf0*/  LOP3.LUT R39, R13, 0x70, RZ, 0xfc, !PT ;  /* 0x000000700d277812 */ /* 0x000fe200078efcff */
[----:B------:R-:W-:Y:S01]  /*1c00*/  @!P3 IMAD.MOV R29, RZ, RZ, -R29 ;  /* 0x000000ffff1db224 */ /* 0x000fe200078e0a1d */
[----:B------:R-:W-:Y:S01]  /*1c10*/  ISETP.GE.AND P3, PT, R34, RZ, PT ;  /* 0x000000ff2200720c */ /* 0x000fe20003f66270 */
[----:B------:R-:W-:Y:S01]  /*1c20*/  IMAD.HI.U32 R34, R11, R35, RZ ;  /* 0x000000230b227227 */ /* 0x000fe200078e00ff */
[----:B------:R-:W-:-:S02]  /*1c30*/  ISETP.GT.U32.AND P6, PT, R0, R32, PT ;  /* 0x000000200000720c */ /* 0x000fc40003fc4070 */
[----:B------:R-:W-:Y:S01]  /*1c40*/  IABS R37, R36 ;  /* 0x0000002400257213 */ /* 0x000fe20000000000 */
[----:B------:R-:W-:Y:S01]  /*1c50*/  @!P2 IMAD.IADD R33, R33, 0x1, -R0 ;  /* 0x000000012121a824 */ /* 0x000fe200078e0a00 */
[----:B------:R-:W-:Y:S01]  /*1c60*/  IABS R38, R39 ;  /* 0x0000002700267213 */ /* 0x000fe20000000000 */
[----:B------:R-:W-:Y:S01]  /*1c70*/  IMAD.MOV R34, RZ, RZ, -R34 ;  /* 0x000000ffff227224 */ /* 0x000fe200078e0a22 */
[----:B------:R-:W-:Y:S01]  /*1c80*/  ISETP.GE.AND P0, PT, R40, RZ, PT ;  /* 0x000000ff2800720c */ /* 0x000fe20003f06270 */
[----:B------:R-:W-:Y:S01]  /*1c90*/  @!P4 IMAD.IADD R31, R31, 0x1, -R0 ;  /* 0x000000011f1fc824 */ /* 0x000fe200078e0a00 */
[C---:B------:R-:W-:Y:S01]  /*1ca0*/  ISETP.GT.U32.AND P2, PT, R0.reuse, R33, PT ;  /* 0x000000210000720c */ /* 0x040fe20003f44070 */
[----:B------:R-:W-:Y:S01]  /*1cb0*/  IMAD R34, R0, R34, R35 ;  /* 0x0000002200227224 */ /* 0x000fe200078e0223 */
[----:B------:R-:W-:Y:S01]  /*1cc0*/  ISETP.GE.AND P4, PT, R36, RZ, PT ;  /* 0x000000ff2400720c */ /* 0x000fe20003f86270 */
[----:B------:R-:W-:Y:S01]  /*1cd0*/  IMAD.HI.U32 R35, R11, R37, RZ ;  /* 0x000000250b237227 */ /* 0x000fe200078e00ff */
[----:B------:R-:W-:-:S03]  /*1ce0*/  IABS R40, R41 ;  /* 0x0000002900287213 */ /* 0x000fc60000000000 */
[----:B------:R-:W-:-:S04]  /*1cf0*/  IMAD.HI.U32 R36, R11, R38, RZ ;  /* 0x000000260b247227 */ /* 0x000fc800078e00ff */
[----:B------:R-:W-:Y:S01]  /*1d00*/  @!P1 IMAD.MOV R31, RZ, RZ, -R31 ;  /* 0x000000ffff1f9224 */ /* 0x000fe200078e0a1f */
[----:B------:R-:W-:Y:S01]  /*1d10*/  ISETP.GE.AND P1, PT, R39, RZ, PT ;  /* 0x000000ff2700720c */ /* 0x000fe20003f26270 */
[----:B------:R-:W-:Y:S02]  /*1d20*/  IMAD.MOV R35, RZ, RZ, -R35 ;  /* 0x000000ffff237224 */ /* 0x000fe400078e0a23 */
[----:B------:R-:W-:Y:S02]  /*1d30*/  IMAD.MOV R39, RZ, RZ, -R36 ;  /* 0x000000ffff277224 */ /* 0x000fe400078e0a24 */
[----:B------:R-:W-:Y:S01]  /*1d40*/  @!P6 IMAD.IADD R32, R32, 0x1, -R0 ;  /* 0x000000012020e824 */ /* 0x000fe200078e0a00 */
[C---:B------:R-:W-:Y:S01]  /*1d50*/  ISETP.GT.U32.AND P6, PT, R0.reuse, R34, PT ;  /* 0x000000220000720c */ /* 0x040fe20003fc4070 */
[C---:B------:R-:W-:Y:S02]  /*1d60*/  IMAD R35, R0.reuse, R35, R37 ;  /* 0x0000002300237224 */ /* 0x040fe400078e0225 */
[----:B------:R-:W-:-:S02]  /*1d70*/  IMAD R36, R0, R39, R38 ;  /* 0x0000002700247224 */ /* 0x000fc400078e0226 */
[----:B------:R-:W-:Y:S01]  /*1d80*/  @!P2 IMAD.IADD R33, R33, 0x1, -R0 ;  /* 0x000000012121a824 */ /* 0x000fe200078e0a00 */
[C---:B------:R-:W-:Y:S01]  /*1d90*/  ISETP.GT.U32.AND P2, PT, R0.reuse, R35, PT ;  /* 0x000000230000720c */ /* 0x040fe20003f44070 */
[----:B------:R-:W-:Y:S01]  /*1da0*/  @!P5 IMAD.MOV R32, RZ, RZ, -R32 ;  /* 0x000000ffff20d224 */ /* 0x000fe200078e0a20 */
[----:B------:R-:W-:Y:S01]  /*1db0*/  ISETP.GE.AND P5, PT, R41, RZ, PT ;  /* 0x000000ff2900720c */ /* 0x000fe20003fa6270 */
[----:B------:R-:W-:Y:S01]  /*1dc0*/  @!P0 IMAD.MOV R33, RZ, RZ, -R33 ;  /* 0x000000ffff218224 */ /* 0x000fe200078e0a21 */
[----:B------:R-:W-:Y:S01]  /*1dd0*/  ISETP.GT.U32.AND P0, PT, R0, R36, PT ;  /* 0x000000240000720c */ /* 0x000fe20003f04070 */
[----:B------:R-:W-:Y:S01]  /*1de0*/  IMAD.HI.U32 R37, R11, R40, RZ ;  /* 0x000000280b257227 */ /* 0x000fe200078e00ff */
[----:B------:R-:W-:-:S03]  /*1df0*/  IABS R41, R44 ;  /* 0x0000002c00297213 */ /* 0x000fc60000000000 */
[--C-:B------:R-:W-:Y:S02]  /*1e00*/  @!P6 IMAD.IADD R34, R34, 0x1, -R0.reuse ;  /* 0x000000012222e824 */ /* 0x100fe400078e0a00 */
[----:B------:R-:W-:Y:S02]  /*1e10*/  IMAD.MOV R37, RZ, RZ, -R37 ;  /* 0x000000ffff257224 */ /* 0x000fe400078e0a25 */
[----:B------:R-:W-:Y:S01]  /*1e20*/  @!P2 IMAD.IADD R35, R35, 0x1, -R0 ;  /* 0x000000012323a824 */ /* 0x000fe200078e0a00 */
[----:B------:R-:W-:Y:S01]  /*1e30*/  ISETP.GT.U32.AND P6, PT, R0, R34, PT ;  /* 0x000000220000720c */ /* 0x000fe20003fc4070 */
[----:B------:R-:W-:-:S03]  /*1e40*/  IMAD.HI.U32 R38, R11, R41, RZ ;  /* 0x000000290b267227 */ /* 0x000fc600078e00ff */
[----:B------:R-:W-:Y:S01]  /*1e50*/  ISETP.GT.U32.AND P2, PT, R0, R35, PT ;  /* 0x000000230000720c */ /* 0x000fe20003f44070 */
[----:B------:R-:W-:Y:S02]  /*1e60*/  @!P0 IMAD.IADD R36, R36, 0x1, -R0 ;  /* 0x0000000124248824 */ /* 0x000fe400078e0a00 */
[C---:B------:R-:W-:Y:S02]  /*1e70*/  IMAD R37, R0.reuse, R37, R40 ;  /* 0x0000002500257224 */ /* 0x040fe400078e0228 */
[----:B------:R-:W-:Y:S01]  /*1e80*/  IMAD.HI.U32 R39, R11, R42, RZ ;  /* 0x0000002a0b277227 */ /* 0x000fe200078e00ff */
[----:B------:R-:W-:-:S03]  /*1e90*/  ISETP.GT.U32.AND P0, PT, R0, R36, PT ;  /* 0x000000240000720c */ /* 0x000fc60003f04070 */
[----:B------:R-:W-:Y:S02]  /*1ea0*/  IMAD.MOV R38, RZ, RZ, -R38 ;  /* 0x000000ffff267224 */ /* 0x000fe400078e0a26 */
[--C-:B------:R-:W-:Y:S01]  /*1eb0*/  @!P6 IMAD.IADD R34, R34, 0x1, -R0.reuse ;  /* 0x000000012222e824 */ /* 0x100fe200078e0a00 */
[C---:B------:R-:W-:Y:S01]  /*1ec0*/  ISETP.GT.U32.AND P6, PT, R0.reuse, R37, PT ;  /* 0x000000250000720c */ /* 0x040fe20003fc4070 */
[----:B------:R-:W-:Y:S02]  /*1ed0*/  IMAD.MOV R39, RZ, RZ, -R39 ;  /* 0x000000ffff277224 */ /* 0x000fe400078e0a27 */
[C---:B------:R-:W-:Y:S01]  /*1ee0*/  IMAD R38, R0.reuse, R38, R41 ;  /* 0x0000002600267224 */ /* 0x040fe200078e0229 */
[----:B------:R-:W-:Y:S01]  /*1ef0*/  LOP3.LUT R41, R13, 0x84, RZ, 0xfc, !PT ;  /* 0x000000840d297812 */ /* 0x000fe200078efcff */
[----:B------:R-:W-:Y:S01]  /*1f00*/  @!P2 IMAD.IADD R35, R35, 0x1, -R0 ;  /* 0x000000012323a824 */ /* 0x000fe200078e0a00 */
[----:B------:R-:W-:Y:S01]  /*1f10*/  ISETP.GE.AND P2, PT, R45, RZ, PT ;  /* 0x000000ff2d00720c */ /* 0x000fe20003f46270 */
[----:B------:R-:W-:Y:S01]  /*1f20*/  IMAD R39, R0, R39, R42 ;  /* 0x0000002700277224 */ /* 0x000fe200078e022a */
[----:B------:R-:W-:Y:S01]  /*1f30*/  IABS R45, R49 ;  /* 0x00000031002d7213 */ /* 0x000fe20000000000 */
[----:B------:R-:W-:Y:S01]  /*1f40*/  @!P0 IMAD.IADD R36, R36, 0x1, -R0 ;  /* 0x0000000124248824 */ /* 0x000fe200078e0a00 */
[C---:B------:R-:W-:Y:S01]  /*1f50*/  ISETP.GT.U32.AND P0, PT, R0.reuse, R38, PT ;  /* 0x000000260000720c */ /* 0x040fe20003f04070 */
[----:B------:R-:W-:Y:S01]  /*1f60*/  @!P4 IMAD.MOV R35, RZ, RZ, -R35 ;  /* 0x000000ffff23c224 */ /* 0x000fe200078e0a23 */
[----:B------:R-:W-:Y:S01]  /*1f70*/  ISETP.GT.U32.AND P4, PT, R0, R39, PT ;  /* 0x000000270000720c */ /* 0x000fe20003f84070 */
[----:B------:R-:W-:-:S04]  /*1f80*/  IMAD.HI.U32 R40, R11, R43, RZ ;  /* 0x0000002b0b287227 */ /* 0x000fc800078e00ff */
[----:B------:R-:W-:Y:S02]  /*1f90*/  @!P6 IMAD.IADD R37, R37, 0x1, -R0 ;  /* 0x000000012525e824 */ /* 0x000fe400078e0a00 */
[----:B------:R-:W-:Y:S02]  /*1fa0*/  IMAD.MOV R40, RZ, RZ, -R40 ;  /* 0x000000ffff287224 */ /* 0x000fe400078e0a28 */
[----:B------:R-:W-:Y:S01]  /*1fb0*/  @!P3 IMAD.MOV R34, RZ, RZ, -R34 ;  /* 0x000000ffff22b224 */ /* 0x000fe200078e0a22 */
[C---:B------:R-:W-:Y:S01]  /*1fc0*/  ISETP.GT.U32.AND P6, PT, R0.reuse, R37, PT ;  /* 0x000000250000720c */ /* 0x040fe20003fc4070 */
[----:B------:R-:W-:Y:S01]  /*1fd0*/  IMAD R40, R0, R40, R43 ;  /* 0x0000002800287224 */ /* 0x000fe200078e022b */
[----:B------:R-:W-:Y:S01]  /*1fe0*/  IABS R43, R41 ;  /* 0x00000029002b7213 */ /* 0x000fe20000000000 */
[--C-:B------:R-:W-:Y:S01]  /*1ff0*/  @!P0 IMAD.IADD R38, R38, 0x1, -R0.reuse ;  /* 0x0000000126268824 */ /* 0x100fe200078e0a00 */
[----:B------:R-:W-:Y:S01]  /*2000*/  ISETP.GE.AND P0, PT, R41, RZ, PT ;  /* 0x000000ff2900720c */ /* 0x000fe20003f06270 */
[----:B------:R-:W-:Y:S01]  /*2010*/  @!P4 IMAD.IADD R39, R39, 0x1, -R0 ;  /* 0x000000012727c824 */ /* 0x000fe200078e0a00 */
[----:B------:R-:W-:Y:S01]  /*2020*/  ISETP.GE.AND P3, PT, R44, RZ, PT ;  /* 0x000000ff2c00720c */ /* 0x000fe20003f66270 */
[----:B------:R-:W-:Y:S01]  /*2030*/  IMAD.HI.U32 R41, R11, R43, RZ ;  /* 0x0000002b0b297227 */ /* 0x000fe200078e00ff */
[----:B------:R-:W-:-:S02]  /*2040*/  ISETP.GT.U32.AND P4, PT, R0, R38, PT ;  /* 0x000000260000720c */ /* 0x000fc40003f84070 */
[----:B------:R-:W-:Y:S01]  /*2050*/  IABS R44, R47 ;  /* 0x0000002f002c7213 */ /* 0x000fe20000000000 */
[----:B------:R-:W-:Y:S02]  /*2060*/  IMAD.MOV R41, RZ, RZ, -R41 ;  /* 0x000000ffff297224 */ /* 0x000fe400078e0a29 */
[----:B------:R-:W-:Y:S01]  /*2070*/  @!P6 IMAD.IADD R37, R37, 0x1, -R0 ;  /* 0x000000012525e824 */ /* 0x000fe200078e0a00 */
[C---:B------:R-:W-:Y:S01]  /*2080*/  ISETP.GT.U32.AND P6, PT, R0.reuse, R40, PT ;  /* 0x000000280000720c */ /* 0x040fe20003fc4070 */
[C---:B------:R-:W-:Y:S02]  /*2090*/  IMAD R41, R0.reuse, R41, R43 ;  /* 0x0000002900297224 */ /* 0x040fe400078e022b */
[----:B------:R-:W-:Y:S01]  /*20a0*/  @!P5 IMAD.MOV R37, RZ, RZ, -R37 ;  /* 0x000000ffff25d224 */ /* 0x000fe200078e0a25 */
[----:B------:R-:W-:Y:S01]  /*20b0*/  ISETP.GT.U32.AND P5, PT, R0, R39, PT ;  /* 0x000000270000720c */ /* 0x000fe20003fa4070 */
[----:B------:R-:W-:-:S04]  /*20c0*/  IMAD.HI.U32 R42, R11, R44, RZ ;  /* 0x0000002c0b2a7227 */ /* 0x000fc800078e00ff */
[----:B------:R-:W-:Y:S01]  /*20d0*/  @!P4 IMAD.IADD R38, R38, 0x1, -R0 ;  /* 0x000000012626c824 */ /* 0x000fe200078e0a00 */
[----:B------:R-:W-:Y:S01]  /*20e0*/  ISETP.GT.U32.AND P4, PT, R0, R41, PT ;  /* 0x000000290000720c */ /* 0x000fe20003f84070 */
[----:B------:R-:W-:Y:S02]  /*20f0*/  IMAD.MOV R43, RZ, RZ, -R42 ;  /* 0x000000ffff2b7224 */ /* 0x000fe400078e0a2a */
[----:B------:R-:W-:Y:S02]  /*2100*/  @!P6 IMAD.IADD R40, R40, 0x1, -R0 ;  /* 0x000000012828e824 */ /* 0x000fe400078e0a00 */
[----:B------:R-:W-:Y:S01]  /*2110*/  @!P1 IMAD.MOV R36, RZ, RZ, -R36 ;  /* 0x000000ffff249224 */ /* 0x000fe200078e0a24 */
[----:B------:R-:W-:Y:S01]  /*2120*/  ISETP.GE.AND P1, PT, R46, RZ, PT ;  /* 0x000000ff2e00720c */ /* 0x000fe20003f26270 */
[C---:B------:R-:W-:Y:S01]  /*2130*/  IMAD R42, R0.reuse, R43, R44 ;  /* 0x0000002b002a7224 */ /* 0x040fe200078e022c */
[C---:B------:R-:W-:Y:S01]  /*2140*/  ISETP.GT.U32.AND P6, PT, R0.reuse, R40, PT ;  /* 0x000000280000720c */ /* 0x040fe20003fc4070 */
[----:B------:R-:W-:Y:S01]  /*2150*/  @!P5 IMAD.IADD R39, R39, 0x1, -R0 ;  /* 0x000000012727d824 */ /* 0x000fe200078e0a00 */
[----:B------:R-:W-:Y:S01]  /*2160*/  IABS R46, R50 ;  /* 0x00000032002e7213 */ /* 0x000fe20000000000 */
[----:B------:R-:W-:Y:S01]  /*2170*/  IMAD.HI.U32 R43, R11, R45, RZ ;  /* 0x0000002d0b2b7227 */ /* 0x000fe200078e00ff */
[----:B------:R-:W-:-:S03]  /*2180*/  ISETP.GT.U32.AND P5, PT, R0, R42, PT ;  /* 0x0000002a0000720c */ /* 0x000fc60003fa4070 */
[----:B------:R-:W-:Y:S02]  /*2190*/  @!P4 IMAD.IADD R41, R41, 0x1, -R0 ;  /* 0x000000012929c824 */ /* 0x000fe400078e0a00 */
[----:B------:R-:W-:-:S03]  /*21a0*/  IMAD.HI.U32 R44, R11, R46, RZ ;  /* 0x0000002e0b2c7227 */ /* 0x000fc600078e00ff */
[----:B------:R-:W-:Y:S01]  /*21b0*/  ISETP.GT.U32.AND P4, PT, R0, R41, PT ;  /* 0x000000290000720c */ /* 0x000fe20003f84070 */
[----:B------:R-:W-:Y:S01]  /*21c0*/  @!P6 IMAD.IADD R40, R40, 0x1, -R0 ;  /* 0x000000012828e824 */ /* 0x000fe200078e0a00 */
[----:B------:R-:W-:Y:S01]  /*21d0*/  ISETP.GE.AND P6, PT, R47, RZ, PT ;  /* 0x000000ff2f00720c */ /* 0x000fe20003fc6270 */
[----:B------:R-:W-:Y:S02]  /*21e0*/  IMAD.MOV R47, RZ, RZ, -R44 ;  /* 0x000000ffff2f7224 */ /* 0x000fe400078e0a2c */
[----:B------:R-:W-:Y:S02]  /*21f0*/  @!P5 IMAD.IADD R42, R42, 0x1, -R0 ;  /* 0x000000012a2ad824 */ /* 0x000fe400078e0a00 */
[C---:B------:R-:W-:Y:S01]  /*2200*/  IMAD R44, R0.reuse, R47, R46 ;  /* 0x0000002f002c7224 */ /* 0x040fe200078e022e */
[----:B------:R-:W-:Y:S01]  /*2210*/  LOP3.LUT R46, R13, 0x98, RZ, 0xfc, !PT ;  /* 0x000000980d2e7812 */ /* 0x000fe200078efcff */
[----:B------:R-:W-:Y:S01]  /*2220*/  IMAD.MOV R43, RZ, RZ, -R43 ;  /* 0x000000ffff2b7224 */ /* 0x000fe200078e0a2b */
[C---:B------:R-:W-:Y:S01]  /*2230*/  ISETP.GT.U32.AND P5, PT, R0.reuse, R42, PT ;  /* 0x0000002a0000720c */ /* 0x040fe20003fa4070 */
[----:B------:R-:W-:Y:S01]  /*2240*/  @!P3 IMAD.MOV R38, RZ, RZ, -R38 ;  /* 0x000000ffff26b224 */ /* 0x000fe200078e0a26 */
[----:B------:R-:W-:Y:S01]  /*2250*/  ISETP.GE.AND P3, PT, R49, RZ, PT ;  /* 0x000000ff3100720c */ /* 0x000fe20003f66270 */
[----:B------:R-:W-:Y:S01]  /*2260*/  @!P4 IMAD.IADD R41, R41, 0x1, -R0 ;  /* 0x000000012929c824 */ /* 0x000fe200078e0a00 */
[----:B------:R-:W-:Y:S01]  /*2270*/  IABS R49, R46 ;  /* 0x0000002e00317213 */ /* 0x000fe20000000000 */
[C---:B------:R-:W-:Y:S01]  /*2280*/  IMAD R43, R0.reuse, R43, R45 ;  /* 0x0000002b002b7224 */ /* 0x040fe200078e022d */
[----:B------:R-:W-:Y:S01]  /*2290*/  LOP3.LUT R47, R13, 0x9c, RZ, 0xfc, !PT ;  /* 0x0000009c0d2f7812 */ /* 0x000fe200078efcff */
[----:B------:R-:W-:Y:S01]  /*22a0*/  @!P0 IMAD.MOV R41, RZ, RZ, -R41 ;  /* 0x000000ffff298224 */ /* 0x000fe200078e0a29 */
[C---:B------:R-:W-:Y:S01]  /*22b0*/  ISETP.GT.U32.AND P0, PT, R0.reuse, R44, PT ;  /* 0x0000002c0000720c */ /* 0x040fe20003f04070 */
[----:B------:R-:W-:Y:S01]  /*22c0*/  @!P2 IMAD.MOV R39, RZ, RZ, -R39 ;  /* 0x000000ffff27a224 */ /* 0x000fe200078e0a27 */
[----:B------:R-:W-:Y:S01]  /*22d0*/  ISETP.GT.U32.AND P2, PT, R0, R43, PT ;  /* 0x0000002b0000720c */ /* 0x000fe20003f44070 */
[----:B------:R-:W-:Y:S01]  /*22e0*/  IMAD.HI.U32 R45, R11, R48, RZ ;  /* 0x000000300b2d7227 */ /* 0x000fe200078e00ff */
[----:B------:R-:W-:-:S03]  /*22f0*/  ISETP.GE.AND P4, PT, R51, RZ, PT ;  /* 0x000000ff3300720c */ /* 0x000fc60003f86270 */
[----:B------:R-:W-:Y:S01]  /*2300*/  @!P5 IMAD.IADD R42, R42, 0x1, -R0 ;  /* 0x000000012a2ad824 */ /* 0x000fe200078e0a00 */
[----:B------:R-:W-:Y:S01]  /*2310*/  ISETP.GE.AND P5, PT, R46, RZ, PT ;  /* 0x000000ff2e00720c */ /* 0x000fe20003fa6270 */
[----:B------:R-:W-:Y:S02]  /*2320*/  IMAD.MOV R45, RZ, RZ, -R45 ;  /* 0x000000ffff2d7224 */ /* 0x000fe400078e0a2d */
[----:B------:R-:W-:-:S04]  /*2330*/  IMAD.HI.U32 R46, R11, R49, RZ ;  /* 0x000000310b2e7227 */ /* 0x000fc800078e00ff */
[----:B------:R-:W-:Y:S02]  /*2340*/  @!P0 IMAD.IADD R44, R44, 0x1, -R0 ;  /* 0x000000012c2c8824 */ /* 0x000fe400078e0a00 */
[C---:B------:R-:W-:Y:S02]  /*2350*/  IMAD R45, R0.reuse, R45, R48 ;  /* 0x0000002d002d7224 */ /* 0x040fe400078e0230 */
[----:B------:R-:W-:Y:S01]  /*2360*/  IMAD.MOV R48, RZ, RZ, -R46 ;  /* 0x000000ffff307224 */ /* 0x000fe200078e0a2e */
[----:B------:R-:W-:Y:S01]  /*2370*/  ISETP.GT.U32.AND P0, PT, R0, R44, PT ;  /* 0x0000002c0000720c */ /* 0x000fe20003f04070 */
[----:B------:R-:W-:Y:S01]  /*2380*/  @!P1 IMAD.MOV R40, RZ, RZ, -R40 ;  /* 0x000000ffff289224 */ /* 0x000fe200078e0a28 */
[----:B------:R-:W-:Y:S01]  /*2390*/  ISETP.GE.AND P1, PT, R50, RZ, PT ;  /* 0x000000ff3200720c */ /* 0x000fe20003f26270 */
[----:B------:R-:W-:Y:S01]  /*23a0*/  @!P2 IMAD.IADD R43, R43, 0x1, -R0 ;  /* 0x000000012b2ba824 */ /* 0x000fe200078e0a00 */
[----:B------:R-:W-:Y:S01]  /*23b0*/  IABS R50, R47 ;  /* 0x0000002f00327213 */ /* 0x000fe20000000000 */
[----:B------:R-:W-:Y:S01]  /*23c0*/  @!P6 IMAD.MOV R42, RZ, RZ, -R42 ;  /* 0x000000ffff2ae224 */ /* 0x000fe200078e0a2a */
[----:B------:R-:W-:Y:S01]  /*23d0*/  ISETP.GE.AND P6, PT, R47, RZ, PT ;  /* 0x000000ff2f00720c */ /* 0x000fe20003fc6270 */
[C---:B------:R-:W-:Y:S01]  /*23e0*/  IMAD R49, R0.reuse, R48, R49 ;  /* 0x0000003000317224 */ /* 0x040fe200078e0231 */
[----:B------:R-:W-:Y:S01]  /*23f0*/  ISETP.GT.U32.AND P2, PT, R0, R43, PT ;  /* 0x0000002b0000720c */ /* 0x000fe20003f44070 */
[----:B------:R-:W-:-:S04]  /*2400*/  IMAD.HI.U32 R47, R11, R52, RZ ;  /* 0x000000340b2f7227 */ /* 0x000fc800078e00ff */
[----:B------:R-:W-:Y:S01]  /*2410*/  @!P0 IMAD.IADD R44, R44, 0x1, -R0 ;  /* 0x000000012c2c8824 */ /* 0x000fe200078e0a00 */
[----:B------:R-:W-:Y:S01]  /*2420*/  ISETP.GT.U32.AND P0, PT, R0, R49, PT ;  /* 0x000000310000720c */ /* 0x000fe20003f04070 */
[----:B------:R-:W-:Y:S02]  /*2430*/  IMAD.MOV R47, RZ, RZ, -R47 ;  /* 0x000000ffff2f7224 */ /* 0x000fe400078e0a2f */
[----:B------:R-:W-:-:S04]  /*2440*/  IMAD.HI.U32 R48, R11, R53, RZ ;  /* 0x000000350b307227 */ /* 0x000fc800078e00ff */
[----:B------:R-:W-:Y:S01]  /*2450*/  IMAD R47, R0, R47, R52 ;  /* 0x0000002f002f7224 */ /* 0x000fe200078e0234 */
[----:B------:R-:W-:Y:S01]  /*2460*/  LOP3.LUT R52, R13, 0xac, RZ, 0xfc, !PT ;  /* 0x000000ac0d347812 */ /* 0x000fe200078efcff */
[----:B------:R-:W-:Y:S02]  /*2470*/  IMAD.MOV R48, RZ, RZ, -R48 ;  /* 0x000000ffff307224 */ /* 0x000fe400078e0a30 */
[----:B------:R-:W-:-:S04]  /*2480*/  IMAD.HI.U32 R46, R11, R50, RZ ;  /* 0x000000320b2e7227 */ /* 0x000fc800078e00ff */
[C---:B------:R-:W-:Y:S01]  /*2490*/  IMAD R48, R0.reuse, R48, R53 ;  /* 0x0000003000307224 */ /* 0x040fe200078e0235 */
[----:B------:R-:W-:Y:S01]  /*24a0*/  IABS R53, R52 ;  /* 0x0000003400357213 */ /* 0x000fe20000000000 */
[----:B------:R-:W-:Y:S01]  /*24b0*/  @!P1 IMAD.MOV R44, RZ, RZ, -R44 ;  /* 0x000000ffff2c9224 */ /* 0x000fe200078e0a2c */
[C---:B------:R-:W-:Y:S01]  /*24c0*/  ISETP.GT.U32.AND P1, PT, R0.reuse, R47, PT ;  /* 0x0000002f0000720c */ /* 0x040fe20003f24070 */
[----:B------:R-:W-:Y:S02]  /*24d0*/  IMAD.MOV R51, RZ, RZ, -R46 ;  /* 0x000000ffff337224 */ /* 0x000fe400078e0a2e */
[--C-:B------:R-:W-:Y:S01]  /*24e0*/  @!P2 IMAD.IADD R43, R43, 0x1, -R0.reuse ;  /* 0x000000012b2ba824 */ /* 0x100fe200078e0a00 */
[C---:B------:R-:W-:Y:S01]  /*24f0*/  ISETP.GT.U32.AND P2, PT, R0.reuse, R45, PT ;  /* 0x0000002d0000720c */ /* 0x040fe20003f44070 */
[----:B------:R-:W-:Y:S01]  /*2500*/  @!P0 IMAD.IADD R49, R49, 0x1, -R0 ;  /* 0x0000000131318824 */ /* 0x000fe200078e0a00 */
[C---:B------:R-:W-:Y:S01]  /*2510*/  ISETP.GT.U32.AND P0, PT, R0.reuse, R48, PT ;  /* 0x000000300000720c */ /* 0x040fe20003f04070 */
[----:B------:R-:W-:-:S02]  /*2520*/  IMAD R46, R0, R51, R50 ;  /* 0x00000033002e7224 */ /* 0x000fc400078e0232 */
[----:B------:R-:W-:Y:S01]  /*2530*/  IMAD.MOV.U32 R51, RZ, RZ, R54 ;  /* 0x000000ffff337224 */ /* 0x000fe200078e0036 */
[----:B------:R-:W-:Y:S01]  /*2540*/  LOP3.LUT R54, R13, 0xb0, RZ, 0xfc, !PT ;  /* 0x000000b00d367812 */ /* 0x000fe200078efcff */
[----:B------:R-:W-:Y:S01]  /*2550*/  @!P3 IMAD.MOV R43, RZ, RZ, -R43 ;  /* 0x000000ffff2bb224 */ /* 0x000fe200078e0a2b */
[----:B------:R-:W-:Y:S01]  /*2560*/  ISETP.GT.U32.AND P3, PT, R0, R46, PT ;  /* 0x0000002e0000720c */ /* 0x000fe20003f64070 */
[----:B------:R-:W-:-:S04]  /*2570*/  IMAD.HI.U32 R50, R11, R51, RZ ;  /* 0x000000330b327227 */ /* 0x000fc800078e00ff */
[----:B------:R-:W-:Y:S02]  /*2580*/  @!P1 IMAD.IADD R47, R47, 0x1, -R0 ;  /* 0x000000012f2f9824 */ /* 0x000fe400078e0a00 */
[----:B------:R-:W-:Y:S02]  /*2590*/  IMAD.MOV R50, RZ, RZ, -R50 ;  /* 0x000000ffff327224 */ /* 0x000fe400078e0a32 */
[--C-:B------:R-:W-:Y:S02]  /*25a0*/  @!P2 IMAD.IADD R45, R45, 0x1, -R0.reuse ;  /* 0x000000012d2da824 */ /* 0x100fe400078e0a00 */
[----:B------:R-:W-:Y:S01]  /*25b0*/  @!P0 IMAD.IADD R48, R48, 0x1, -R0 ;  /* 0x0000000130308824 */ /* 0x000fe200078e0a00 */
[C---:B------:R-:W-:Y:S01]  /*25c0*/  ISETP.GT.U32.AND P0, PT, R0.reuse, R47, PT ;  /* 0x0000002f0000720c */ /* 0x040fe20003f04070 */
[C---:B------:R-:W-:Y:S01]  /*25d0*/  IMAD R51, R0.reuse, R50, R51 ;  /* 0x0000003200337224 */ /* 0x040fe200078e0233 */
[----:B------:R-:W-:Y:S01]  /*25e0*/  ISETP.GT.U32.AND P2, PT, R0, R45, PT ;  /* 0x0000002d0000720c */ /* 0x000fe20003f44070 */
[----:B------:R-:W-:-:S04]  /*25f0*/  IMAD.HI.U32 R50, R11, R53, RZ ;  /* 0x000000350b327227 */ /* 0x000fc800078e00ff */
[----:B------:R-:W-:Y:S02]  /*2600*/  IMAD.MOV R50, RZ, RZ, -R50 ;  /* 0x000000ffff327224 */ /* 0x000fe400078e0a32 */
[--C-:B------:R-:W-:Y:S01]  /*2610*/  @!P3 IMAD.IADD R46, R46, 0x1, -R0.reuse ;  /* 0x000000012e2eb824 */ /* 0x100fe200078e0a00 */
[C---:B------:R-:W-:Y:S01]  /*2620*/  ISETP.GT.U32.AND P3, PT, R0.reuse, R49, PT ;  /* 0x000000310000720c */ /* 0x040fe20003f64070 */
[C---:B------:R-:W-:Y:S02]  /*2630*/  IMAD R53, R0.reuse, R50, R53 ;  /* 0x0000003200357224 */ /* 0x040fe400078e0235 */
[--C-:B------:R-:W-:Y:S01]  /*2640*/  @!P0 IMAD.IADD R47, R47, 0x1, -R0.reuse ;  /* 0x000000012f2f8824 */ /* 0x100fe200078e0a00 */
[C---:B------:R-:W-:Y:S01]  /*2650*/  ISETP.GT.U32.AND P1, PT, R0.reuse, R46, PT ;  /* 0x0000002e0000720c */ /* 0x040fe20003f24070 */
[--C-:B------:R-:W-:Y:S01]  /*2660*/  @!P2 IMAD.IADD R45, R45, 0x1, -R0.reuse ;  /* 0x000000012d2da824 */ /* 0x100fe200078e0a00 */
[----:B------:R-:W-:Y:S01]  /*2670*/  ISETP.GT.U32.AND P0, PT, R0, R53, PT ;  /* 0x000000350000720c */ /* 0x000fe20003f04070 */
[C---:B------:R-:W-:Y:S01]  /*2680*/  VIADD R154, R152.reuse, 0x80 ;  /* 0x00000080989a7836 */ /* 0x040fe20000000000 */
[----:B------:R-:W-:Y:S01]  /*2690*/  ISETP.GE.AND P2, PT, R55, RZ, PT ;  /* 0x000000ff3700720c */ /* 0x000fe20003f46270 */
[----:B------:R-:W-:Y:S01]  /*26a0*/  @!P4 IMAD.MOV R45, RZ, RZ, -R45 ;  /* 0x000000ffff2dc224 */ /* 0x000fe200078e0a2d */
[----:B------:R-:W-:Y:S01]  /*26b0*/  IABS R55, R54 ;  /* 0x0000003600377213 */ /* 0x000fe20000000000 */
[----:B------:R-:W-:Y:S01]  /*26c0*/  VIADD R156, R152, 0x100 ;  /* 0x00000100989c7836 */ /* 0x000fe20000000000 */
[C---:B------:R-:W-:Y:S01]  /*26d0*/  ISETP.GT.U32.AND P4, PT, R0.reuse, R48, PT ;  /* 0x000000300000720c */ /* 0x040fe20003f84070 */
[----:B------:R-:W-:Y:S01]  /*26e0*/  @!P3 IMAD.IADD R49, R49, 0x1, -R0 ;  /* 0x000000013131b824 */ /* 0x000fe200078e0a00 */
[----:B------:R-:W-:Y:S01]  /*26f0*/  ISETP.GT.U32.AND P3, PT, R0, R51, PT ;  /* 0x000000330000720c */ /* 0x000fe20003f64070 */
[----:B------:R-:W-:-:S04]  /*2700*/  IMAD.HI.U32 R50, R11, R55, RZ ;  /* 0x000000370b327227 */ /* 0x000fc800078e00ff */
[--C-:B------:R-:W-:Y:S01]  /*2710*/  @!P1 IMAD.IADD R46, R46, 0x1, -R0.reuse ;  /* 0x000000012e2e9824 */ /* 0x100fe200078e0a00 */
[----:B------:R-:W-:Y:S01]  /*2720*/  ISETP.GE.AND P1, PT, R56, RZ, PT ;  /* 0x000000ff3800720c */ /* 0x000fe20003f26270 */
[----:B------:R-:W-:Y:S01]  /*2730*/  @!P0 IMAD.IADD R53, R53, 0x1, -R0 ;  /* 0x0000000135358824 */ /* 0x000fe200078e0a00 */
[----:B------:R-:W-:Y:S01]  /*2740*/  LOP3.LUT R56, R13, 0xc0, RZ, 0xfc, !PT ;  /* 0x000000c00d387812 */ /* 0x000fe200078efcff */
[----:B------:R-:W-:Y:S02]  /*2750*/  IMAD.MOV R50, RZ, RZ, -R50 ;  /* 0x000000ffff327224 */ /* 0x000fe400078e0a32 */
[----:B------:R-:W-:Y:S01]  /*2760*/  @!P6 IMAD.MOV R46, RZ, RZ, -R46 ;  /* 0x000000ffff2ee224 */ /* 0x000fe200078e0a2e */
[C---:B------:R-:W-:Y:S01]  /*2770*/  ISETP.GT.U32.AND P6, PT, R0.reuse, R53, PT ;  /* 0x000000350000720c */ /* 0x040fe20003fc4070 */
[----:B------:R-:W-:Y:S02]  /*2780*/  IMAD R55, R0, R50, R55 ;  /* 0x0000003200377224 */ /* 0x000fe400078e0237 */
[----:B------:R-:W-:-:S04]  /*2790*/  IMAD.HI.U32 R50, R11, R57, RZ ;  /* 0x000000390b327227 */ /* 0x000fc800078e00ff */
[----:B------:R-:W-:Y:S02]  /*27a0*/  IMAD.MOV R50, RZ, RZ, -R50 ;  /* 0x000000ffff327224 */ /* 0x000fe400078e0a32 */
[----:B------:R-:W-:Y:S01]  /*27b0*/  @!P5 IMAD.MOV R49, RZ, RZ, -R49 ;  /* 0x000000ffff31d224 */ /* 0x000fe200078e0a31 */
[----:B------:R-:W-:Y:S01]  /*27c0*/  ISETP.GT.U32.AND P5, PT, R0, R55, PT ;  /* 0x000000370000720c */ /* 0x000fe20003fa4070 */
[--C-:B------:R-:W-:Y:S01]  /*27d0*/  @!P3 IMAD.IADD R51, R51, 0x1, -R0.reuse ;  /* 0x000000013333b824 */ /* 0x100fe200078e0a00 */
[----:B------:R-:W-:Y:S01]  /*27e0*/  ISETP.GE.AND P3, PT, R52, RZ, PT ;  /* 0x000000ff3400720c */ /* 0x000fe20003f66270 */
[C---:B------:R-:W-:Y:S01]  /*27f0*/  IMAD R57, R0.reuse, R50, R57 ;  /* 0x0000003200397224 */ /* 0x040fe200078e0239 */
[----:B------:R-:W-:Y:S01]  /*2800*/  LOP3.LUT R50, R13, 0xbc, RZ, 0xfc, !PT ;  /* 0x000000bc0d327812 */ /* 0x000fe200078efcff */
[--C-:B------:R-:W-:Y:S01]  /*2810*/  @!P6 IMAD.IADD R53, R53, 0x1, -R0.reuse ;  /* 0x000000013535e824 */ /* 0x100fe200078e0a00 */
[----:B------:R-:W-:Y:S01]  /*2820*/  ISETP.GT.U32.AND P0, PT, R0, R51, PT ;  /* 0x000000330000720c */ /* 0x000fe20003f04070 */
[----:B------:R-:W-:Y:S01]  /*2830*/  @!P4 IMAD.IADD R48, R48, 0x1, -R0 ;  /* 0x000000013030c824 */ /* 0x000fe200078e0a00 */
[----:B------:R-:W-:Y:S01]  /*2840*/  ISETP.GT.U32.AND P6, PT, R0, R57, PT ;  /* 0x000000390000720c */ /* 0x000fe20003fc4070 */
[----:B------:R-:W-:Y:S01]  /*2850*/  IMAD.HI.U32 R52, R11, R59, RZ ;  /* 0x0000003b0b347227 */ /* 0x000fe200078e00ff */
[----:B------:R-:W-:-:S02]  /*2860*/  ISETP.GE.AND P4, PT, R58, RZ, PT ;  /* 0x000000ff3a00720c */ /* 0x000fc40003f86270 */
[----:B------:R-:W-:Y:S01]  /*2870*/  IABS R58, R56 ;  /* 0x00000038003a7213 */ /* 0x000fe20000000000 */
[----:B------:R-:W-:Y:S02]  /*2880*/  @!P5 IMAD.IADD R55, R55, 0x1, -R0 ;  /* 0x000000013737d824 */ /* 0x000fe400078e0a00 */
[----:B------:R-:W-:Y:S01]  /*2890*/  @!P2 IMAD.MOV R47, RZ, RZ, -R47 ;  /* 0x000000ffff2fa224 */ /* 0x000fe200078e0a2f */
[----:B------:R-:W-:Y:S01]  /*28a0*/  ISETP.GE.AND P2, PT, R54, RZ, PT ;  /* 0x000000ff3600720c */ /* 0x000fe20003f46270 */
[----:B------:R-:W-:Y:S01]  /*28b0*/  IMAD.MOV R52, RZ, RZ, -R52 ;  /* 0x000000ffff347224 */ /* 0x000fe200078e0a34 */
[----:B------:R-:W-:Y:S01]  /*28c0*/  ISETP.GT.U32.AND P5, PT, R0, R55, PT ;  /* 0x000000370000720c */ /* 0x000fe20003fa4070 */
[--C-:B------:R-:W-:Y:S01]  /*28d0*/  @!P0 IMAD.IADD R51, R51, 0x1, -R0.reuse ;  /* 0x0000000133338824 */ /* 0x100fe200078e0a00 */
[----:B------:R-:W-:Y:S01]  /*28e0*/  ISETP.GE.AND P0, PT, R61, RZ, PT ;  /* 0x000000ff3d00720c */ /* 0x000fe20003f06270 */
[----:B------:R-:W-:Y:S01]  /*28f0*/  IMAD.MOV.U32 R54, RZ, RZ, R53 ;  /* 0x000000ffff367224 */ /* 0x000fe200078e0035 */
[----:B------:R-:W-:Y:S01]  /*2900*/  IABS R53, R50 ;  /* 0x0000003200357213 */ /* 0x000fe20000000000 */
[----:B------:R-:W-:Y:S01]  /*2910*/  @!P6 IMAD.IADD R57, R57, 0x1, -R0 ;  /* 0x000000013939e824 */ /* 0x000fe200078e0a00 */
[----:B------:R-:W-:Y:S01]  /*2920*/  ISETP.GE.AND P6, PT, R56, RZ, PT ;  /* 0x000000ff3800720c */ /* 0x000fe20003fc6270 */
[C---:B------:R-:W-:Y:S01]  /*2930*/  IMAD R59, R0.reuse, R52, R59 ;  /* 0x00000034003b7224 */ /* 0x040fe200078e023b */
[C---:B------:R-:W-:Y:S01]  /*2940*/  LOP3.LUT R61, R13.reuse, 0xc8, RZ, 0xfc, !PT ;  /* 0x000000c80d3d7812 */ /* 0x040fe200078efcff */
[----:B------:R-:W-:Y:S01]  /*2950*/  IMAD.MOV.U32 R52, RZ, RZ, R51 ;  /* 0x000000ffff347224 */ /* 0x000fe200078e0033 */
[----:B------:R-:W-:Y:S01]  /*2960*/  LOP3.LUT R51, R13, 0xc4, RZ, 0xfc, !PT ;  /* 0x000000c40d337812 */ /* 0x000fe200078efcff */
[----:B------:R-:W-:Y:S01]  /*2970*/  @!P3 IMAD.MOV R54, RZ, RZ, -R54 ;  /* 0x000000ffff36b224 */ /* 0x000fe200078e0a36 */
[----:B------:R-:W-:Y:S01]  /*2980*/  ISETP.GT.U32.AND P3, PT, R0, R57, PT ;  /* 0x000000390000720c */ /* 0x000fe20003f64070 */
[----:B------:R-:W-:Y:S01]  /*2990*/  @!P1 IMAD.MOV R48, RZ, RZ, -R48 ;  /* 0x000000ffff309224 */ /* 0x000fe200078e0a30 */
[----:B------:R-:W-:Y:S01]  /*29a0*/  ISETP.GE.AND P1, PT, R60, RZ, PT ;  /* 0x000000ff3c00720c */ /* 0x000fe20003f26270 */
[----:B------:R-:W-:Y:S01]  /*29b0*/  @!P4 IMAD.MOV R52, RZ, RZ, -R52 ;  /* 0x000000ffff34c224 */ /* 0x000fe200078e0a34 */
[----:B------:R-:W-:Y:S01]  /*29c0*/  ISETP.GE.AND P4, PT, R50, RZ, PT ;  /* 0x000000ff3200720c */ /* 0x000fe20003f86270 */
[----:B------:R-:W-:Y:S01]  /*29d0*/  IMAD.HI.U32 R50, R11, R53, RZ ;  /* 0x000000350b327227 */ /* 0x000fe200078e00ff */
[----:B------:R-:W-:-:S02]  /*29e0*/  IABS R60, R51 ;  /* 0x00000033003c7213 */ /* 0x000fc40000000000 */
[----:B------:R-:W-:Y:S01]  /*29f0*/  IABS R62, R61 ;  /* 0x0000003d003e7213 */ /* 0x000fe20000000000 */
[----:B------:R-:W-:Y:S01]  /*2a00*/  @!P5 IMAD.IADD R55, R55, 0x1, -R0 ;  /* 0x000000013737d824 */ /* 0x000fe200078e0a00 */
[----:B------:R-:W-:Y:S01]  /*2a10*/  ISETP.GE.AND P5, PT, R51, RZ, PT ;  /* 0x000000ff3300720c */ /* 0x000fe20003fa6270 */
[----:B------:R-:W-:-:S04]  /*2a20*/  IMAD.HI.U32 R51, R11, R58, RZ ;  /* 0x0000003a0b337227 */ /* 0x000fc800078e00ff */
[----:B------:R-:W-:Y:S02]  /*2a30*/  IMAD.MOV R50, RZ, RZ, -R50 ;  /* 0x000000ffff327224 */ /* 0x000fe400078e0a32 */
[----:B------:R-:W-:Y:S02]  /*2a40*/  IMAD.MOV.U32 R56, RZ, RZ, R55 ;  /* 0x000000ffff387224 */ /* 0x000fe400078e0037 */
[----:B------:R-:W-:Y:S02]  /*2a50*/  IMAD.MOV R55, RZ, RZ, -R51 ;  /* 0x000000ffff377224 */ /* 0x000fe400078e0a33 */
[----:B------:R-:W-:Y:S01]  /*2a60*/  @!P3 IMAD.IADD R57, R57, 0x1, -R0 ;  /* 0x000000013939b824 */ /* 0x000fe200078e0a00 */
[----:B------:R-:W-:Y:S01]  /*2a70*/  ISETP.GE.AND P3, PT, R61, RZ, PT ;  /* 0x000000ff3d00720c */ /* 0x000fe20003f66270 */
[C---:B------:R-:W-:Y:S02]  /*2a80*/  IMAD R51, R0.reuse, R50, R53 ;  /* 0x0000003200337224 */ /* 0x040fe400078e0235 */
[----:B------:R-:W-:Y:S01]  /*2a90*/  @!P2 IMAD.MOV R56, RZ, RZ, -R56 ;  /* 0x000000ffff38a224 */ /* 0x000fe200078e0a38 */
[C---:B------:R-:W-:Y:S01]  /*2aa0*/  ISETP.GT.U32.AND P2, PT, R0.reuse, R59, PT ;  /* 0x0000003b0000720c */ /* 0x040fe20003f44070 */
[----:B------:R-:W-:Y:S01]  /*2ab0*/  @!P1 IMAD.MOV R57, RZ, RZ, -R57 ;  /* 0x000000ffff399224 */ /* 0x000fe200078e0a39 */
[----:B------:R-:W-:Y:S01]  /*2ac0*/  ISETP.GT.U32.AND P1, PT, R0, R51, PT ;  /* 0x000000330000720c */ /* 0x000fe20003f24070 */
[----:B------:R-:W-:-:S04]  /*2ad0*/  IMAD.HI.U32 R50, R11, R60, RZ ;  /* 0x0000003c0b327227 */ /* 0x000fc800078e00ff */
[----:B------:R-:W-:Y:S02]  /*2ae0*/  IMAD R53, R0, R55, R58 ;  /* 0x0000003700357224 */ /* 0x000fe400078e023a */
[----:B------:R-:W-:-:S04]  /*2af0*/  IMAD.HI.U32 R55, R11, R62, RZ ;  /* 0x0000003e0b377227 */ /* 0x000fc800078e00ff */
[--C-:B------:R-:W-:Y:S02]  /*2b00*/  @!P2 IMAD.IADD R59, R59, 0x1, -R0.reuse ;  /* 0x000000013b3ba824 */ /* 0x100fe400078e0a00 */
[----:B------:R-:W-:Y:S02]  /*2b10*/  @!P1 IMAD.IADD R51, R51, 0x1, -R0 ;  /* 0x0000000133339824 */ /* 0x000fe400078e0a00 */
[----:B------:R-:W-:Y:S01]  /*2b20*/  IMAD.MOV R61, RZ, RZ, -R50 ;  /* 0x000000ffff3d7224 */ /* 0x000fe200078e0a32 */
[C---:B------:R-:W-:Y:S01]  /*2b30*/  ISETP.GT.U32.AND P2, PT, R0.reuse, R59, PT ;  /* 0x0000003b0000720c */ /* 0x040fe20003f44070 */
[----:B------:R-:W-:Y:S01]  /*2b40*/  IMAD.MOV R63, RZ, RZ, -R55 ;  /* 0x000000ffff3f7224 */ /* 0x000fe200078e0a37 */
[C---:B------:R-:W-:Y:S01]  /*2b50*/  ISETP.GT.U32.AND P1, PT, R0.reuse, R51, PT ;  /* 0x000000330000720c */ /* 0x040fe20003f24070 */
[C---:B------:R-:W-:Y:S01]  /*2b60*/  IMAD R55, R0.reuse, R61, R60 ;  /* 0x0000003d00377224 */ /* 0x040fe200078e023c */
[----:B------:R-:W-:Y:S01]  /*2b70*/  IABS R50, R66 ;  /* 0x0000004200327213 */ /* 0x000fe20000000000 */
[----:B------:R-:W-:Y:S01]  /*2b80*/  IMAD R61, R0, R63, R62 ;  /* 0x0000003f003d7224 */ /* 0x000fe200078e023e */
[----:B------:R-:W-:Y:S01]  /*2b90*/  IABS R62, R70 ;  /* 0x00000046003e7213 */ /* 0x000fe20000000000 */
[----:B------:R-:W-:-:S04]  /*2ba0*/  IMAD.HI.U32 R58, R11, R65, RZ ;  /* 0x000000410b3a7227 */ /* 0x000fc800078e00ff */
[----:B------:R-:W-:Y:S02]  /*2bb0*/  IMAD.MOV.U32 R63, RZ, RZ, R50 ;  /* 0x000000ffff3f7224 */ /* 0x000fe400078e0032 */
[--C-:B------:R-:W-:Y:S01]  /*2bc0*/  @!P2 IMAD.IADD R59, R59, 0x1, -R0.reuse ;  /* 0x000000013b3ba824 */ /* 0x100fe200078e0a00 */
[C---:B------:R-:W-:Y:S01]  /*2bd0*/  ISETP.GT.U32.AND P2, PT, R0.reuse, R53, PT ;  /* 0x000000350000720c */ /* 0x040fe20003f44070 */
[----:B------:R-:W-:Y:S01]  /*2be0*/  @!P1 IMAD.IADD R51, R51, 0x1, -R0 ;  /* 0x0000000133339824 */ /* 0x000fe200078e0a00 */
[C---:B------:R-:W-:Y:S01]  /*2bf0*/  ISETP.GT.U32.AND P1, PT, R0.reuse, R55, PT ;  /* 0x000000370000720c */ /* 0x040fe20003f24070 */
[----:B------:R-:W-:Y:S01]  /*2c00*/  @!P0 IMAD.MOV R59, RZ, RZ, -R59 ;  /* 0x000000ffff3b8224 */ /* 0x000fe200078e0a3b */
[----:B------:R-:W-:Y:S01]  /*2c10*/  ISETP.GT.U32.AND P0, PT, R0, R61, PT ;  /* 0x0000003d0000720c */ /* 0x000fe20003f04070 */
[----:B------:R-:W-:-:S04]  /*2c20*/  IMAD.HI.U32 R50, R11, R63, RZ ;  /* 0x0000003f0b327227 */ /* 0x000fc800078e00ff */
[----:B------:R-:W-:Y:S02]  /*2c30*/  IMAD.MOV R50, RZ, RZ, -R50 ;  /* 0x000000ffff327224 */ /* 0x000fe400078e0a32 */
[----:B------:R-:W-:Y:S02]  /*2c40*/  IMAD.MOV R58, RZ, RZ, -R58 ;  /* 0x000000ffff3a7224 */ /* 0x000fe400078e0a3a */
[----:B------:R-:W-:Y:S02]  /*2c50*/  IMAD R63, R0, R50, R63 ;  /* 0x00000032003f7224 */ /* 0x000fe400078e023f */
[----:B------:R-:W-:Y:S02]  /*2c60*/  @!P1 IMAD.IADD R55, R55, 0x1, -R0 ;  /* 0x0000000137379824 */ /* 0x000fe400078e0a00 */
[----:B------:R-:W-:-:S04]  /*2c70*/  IMAD.HI.U32 R50, R11, R62, RZ ;  /* 0x0000003e0b327227 */ /* 0x000fc800078e00ff */
[----:B------:R-:W-:Y:S01]  /*2c80*/  @!P0 IMAD.IADD R61, R61, 0x1, -R0 ;  /* 0x000000013d3d8824 */ /* 0x000fe200078e0a00 */
[----:B------:R-:W-:Y:S01]  /*2c90*/  ISETP.GT.U32.AND P0, PT, R0, R55, PT ;  /* 0x000000370000720c */ /* 0x000fe20003f04070 */
[----:B------:R-:W-:Y:S02]  /*2ca0*/  IMAD.MOV R67, RZ, RZ, -R50 ;  /* 0x000000ffff437224 */ /* 0x000fe400078e0a32 */
[----:B------:R-:W-:-:S04]  /*2cb0*/  IMAD.HI.U32 R60, R11, R64, RZ ;  /* 0x000000400b3c7227 */ /* 0x000fc800078e00ff */
[C---:B------:R-:W-:Y:S02]  /*2cc0*/  IMAD R65, R0.reuse, R58, R65 ;  /* 0x0000003a00417224 */ /* 0x040fe400078e0241 */
[----:B------:R-:W-:Y:S02]  /*2cd0*/  IMAD.MOV.U32 R58, RZ, RZ, R51 ;  /* 0x000000ffff3a7224 */ /* 0x000fe400078e0033 */
[C---:B------:R-:W-:Y:S02]  /*2ce0*/  IMAD R51, R0.reuse, R67, R62 ;  /* 0x0000004300337224 */ /* 0x040fe400078e023e */
[----:B------:R-:W-:Y:S02]  /*2cf0*/  IMAD.MOV R67, RZ, RZ, -R60 ;  /* 0x000000ffff437224 */ /* 0x000fe400078e0a3c */
[----:B------:R-:W-:Y:S01]  /*2d00*/  IMAD.HI.U32 R50, R11, R69, RZ ;  /* 0x000000450b327227 */ /* 0x000fe200078e00ff */
[----:B------:R-:W-:-:S03]  /*2d10*/  ISETP.GT.U32.AND P1, PT, R0, R51, PT ;  /* 0x000000330000720c */ /* 0x000fc60003f24070 */
[C---:B------:R-:W-:Y:S02]  /*2d20*/  IMAD R67, R0.reuse, R67, R64 ;  /* 0x0000004300437224 */ /* 0x040fe400078e0240 */
[----:B------:R-:W-:Y:S02]  /*2d30*/  @!P2 IMAD.IADD R53, R53, 0x1, -R0 ;  /* 0x000000013535a824 */ /* 0x000fe400078e0a00 */
[----:B------:R-:W-:Y:S02]  /*2d40*/  IMAD.MOV R50, RZ, RZ, -R50 ;  /* 0x000000ffff327224 */ /* 0x000fe400078e0a32 */
[----:B------:R-:W-:Y:S01]  /*2d50*/  @!P0 IMAD.IADD R55, R55, 0x1, -R0 ;  /* 0x0000000137378824 */ /* 0x000fe200078e0a00 */
[C---:B------:R-:W-:Y:S01]  /*2d60*/  ISETP.GT.U32.AND P0, PT, R0.reuse, R67, PT ;  /* 0x000000430000720c */ /* 0x040fe20003f04070 */
[C---:B------:R-:W-:Y:S01]  /*2d70*/  IMAD R69, R0.reuse, R50, R69 ;  /* 0x0000003200457224 */ /* 0x040fe200078e0245 */
[----:B------:R-:W-:Y:S01]  /*2d80*/  ISETP.GT.U32.AND P2, PT, R0, R53, PT ;  /* 0x000000350000720c */ /* 0x000fe20003f44070 */
[----:B------:R-:W-:-:S04]  /*2d90*/  IMAD.HI.U32 R50, R11, R71, RZ ;  /* 0x000000470b327227 */ /* 0x000fc800078e00ff */
[----:B------:R-:W-:Y:S02]  /*2da0*/  IMAD.MOV R50, RZ, RZ, -R50 ;  /* 0x000000ffff327224 */ /* 0x000fe400078e0a32 */
[----:B------:R-:W-:Y:S02]  /*2db0*/  IMAD.MOV.U32 R62, RZ, RZ, R55 ;  /* 0x000000ffff3e7224 */ /* 0x000fe400078e0037 */
[C---:B------:R-:W-:Y:S02]  /*2dc0*/  IMAD R71, R0.reuse, R50, R71 ;  /* 0x0000003200477224 */ /* 0x040fe400078e0247 */
[--C-:B------:R-:W-:Y:S02]  /*2dd0*/  @!P0 IMAD.IADD R67, R67, 0x1, -R0.reuse ;  /* 0x0000000143438824 */ /* 0x100fe400078e0a00 */
[----:B------:R-:W-:Y:S01]  /*2de0*/  @!P2 IMAD.IADD R53, R53, 0x1, -R0 ;  /* 0x000000013535a824 */ /* 0x000fe200078e0a00 */
[C---:B------:R-:W-:Y:S01]  /*2df0*/  ISETP.GT.U32.AND P0, PT, R0.reuse, R71, PT ;  /* 0x000000470000720c */ /* 0x040fe20003f04070 */
[----:B------:R-:W-:Y:S01]  /*2e00*/  @!P4 IMAD.MOV R58, RZ, RZ, -R58 ;  /* 0x000000ffff3ac224 */ /* 0x000fe200078e0a3a */
[C---:B------:R-:W-:Y:S01]  /*2e10*/  ISETP.GT.U32.AND P4, PT, R0.reuse, R63, PT ;  /* 0x0000003f0000720c */ /* 0x040fe20003f84070 */
[----:B------:R-:W-:Y:S01]  /*2e20*/  IMAD.MOV.U32 R60, RZ, RZ, R53 ;  /* 0x000000ffff3c7224 */ /* 0x000fe200078e0035 */
[----:B------:R-:W-:Y:S01]  /*2e30*/  IABS R53, R78 ;  /* 0x0000004e00357213 */ /* 0x000fe20000000000 */
[----:B------:R-:W-:Y:S01]  /*2e40*/  @!P1 IMAD.IADD R51, R51, 0x1, -R0 ;  /* 0x0000000133339824 */ /* 0x000fe200078e0a00 */
[C---:B------:R-:W-:Y:S01]  /*2e50*/  ISETP.GT.U32.AND P2, PT, R0.reuse, R65, PT ;  /* 0x000000410000720c */ /* 0x040fe20003f44070 */
[----:B------:R-:W-:Y:S01]  /*2e60*/  @!P5 IMAD.MOV R62, RZ, RZ, -R62 ;  /* 0x000000ffff3ed224 */ /* 0x000fe200078e0a3e */
[C---:B------:R-:W-:Y:S01]  /*2e70*/  ISETP.GT.U32.AND P5, PT, R0.reuse, R67, PT ;  /* 0x000000430000720c */ /* 0x040fe20003fa4070 */
[----:B------:R-:W-:Y:S01]  /*2e80*/  IMAD.HI.U32 R50, R11, R53, RZ ;  /* 0x000000350b327227 */ /* 0x000fe200078e00ff */
[----:B------:R-:W-:-:S03]  /*2e90*/  ISETP.GT.U32.AND P1, PT, R0, R51, PT ;  /* 0x000000330000720c */ /* 0x000fc60003f24070 */
        /* <DEDUP_REMOVED lines=11> */
[----:B------:R-:W-:Y:S02]  /*2f50*/  @!P0 IMAD.IADD R71, R71, 0x1, -R0 ;  /* 0x0000000147478824 */ /* 0x000fe400078e0a00 */
[----:B------:R-:W-:Y:S01]  /*2f60*/  IMAD.HI.U32 R50, R11, R75, RZ ;  /* 0x0000004b0b327227 */ /* 0x000fe200078e00ff */
[----:B------:R-:W-:-:S03]  /*2f70*/  ISETP.GT.U32.AND P0, PT, R0, R73, PT ;  /* 0x000000490000720c */ /* 0x000fc60003f04070 */
[----:B------:R-:W-:Y:S02]  /*2f80*/  IMAD.MOV R64, RZ, RZ, -R50 ;  /* 0x000000ffff407224 */ /* 0x000fe400078e0a32 */
[----:B------:R-:W-:-:S04]  /*2f90*/  IMAD.HI.U32 R50, R11, R77, RZ ;  /* 0x0000004d0b327227 */ /* 0x000fc800078e00ff */
[C---:B------:R-:W-:Y:S02]  /*2fa0*/  IMAD R75, R0.reuse, R64, R75 ;  /* 0x00000040004b7224 */ /* 0x040fe400078e024b */
[----:B------:R-:W-:Y:S02]  /*2fb0*/  IMAD.MOV R50, RZ, RZ, -R50 ;  /* 0x000000ffff327224 */ /* 0x000fe400078e0a32 */
[--C-:B------:R-:W-:Y:S01]  /*2fc0*/  @!P0 IMAD.IADD R73, R73, 0x1, -R0.reuse ;  /* 0x0000000149498824 */ /* 0x100fe200078e0a00 */
[C---:B------:R-:W-:Y:S01]  /*2fd0*/  ISETP.GT.U32.AND P0, PT, R0.reuse, R75, PT ;  /* 0x0000004b0000720c */ /* 0x040fe20003f04070 */
[--C-:B------:R-:W-:Y:S01]  /*2fe0*/  @!P5 IMAD.IADD R67, R67, 0x1, -R0.reuse ;  /* 0x000000014343d824 */ /* 0x100fe200078e0a00 */
[C---:B------:R-:W-:Y:S01]  /*2ff0*/  ISETP.GT.U32.AND P5, PT, R0.reuse, R55, PT ;  /* 0x000000370000720c */ /* 0x040fe20003fa4070 */
[----:B------:R-:W-:Y:S01]  /*3000*/  IMAD R77, R0, R50, R77 ;  /* 0x00000032004d7224 */ /* 0x000fe200078e024d */
[----:B------:R-:W-:Y:S01]  /*3010*/  IABS R50, R152 ;  /* 0x0000009800327213 */ /* 0x000fe20000000000 */
[----:B------:R-:W-:Y:S01]  /*3020*/  @!P1 IMAD.IADD R51, R51, 0x1, -R0 ;  /* 0x0000000133339824 */ /* 0x000fe200078e0a00 */
[----:B------:R-:W-:Y:S01]  /*3030*/  ISETP.GE.AND P1, PT, R70, RZ, PT ;  /* 0x000000ff4600720c */ /* 0x000fe20003f26270 */
[----:B------:R-:W-:Y:S01]  /*3040*/  @!P6 IMAD.MOV R60, RZ, RZ, -R60 ;  /* 0x000000ffff3ce224 */ /* 0x000fe200078e0a3c */
[----:B------:R-:W-:Y:S01]  /*3050*/  LOP3.LUT R70, R13, 0xf8, RZ, 0xfc, !PT ;  /* 0x000000f80d467812 */ /* 0x000fe200078efcff */
[--C-:B------:R-:W-:Y:S01]  /*3060*/  @!P4 IMAD.IADD R61, R61, 0x1, -R0.reuse ;  /* 0x000000013d3dc824 */ /* 0x100fe200078e0a00 */
[----:B------:R-:W-:Y:S01]  /*3070*/  ISETP.GT.U32.AND P6, PT, R0, R65, PT ;  /* 0x000000410000720c */ /* 0x000fe20003fc4070 */
[--C-:B------:R-:W-:Y:S01]  /*3080*/  @!P2 IMAD.IADD R63, R63, 0x1, -R0.reuse ;  /* 0x000000013f3fa824 */ /* 0x100fe200078e0a00 */
[----:B------:R-:W-:Y:S01]  /*3090*/  ISETP.GE.AND P4, PT, R66, RZ, PT ;  /* 0x000000ff4200720c */ /* 0x000fe20003f86270 */
[----:B------:R-:W-:Y:S01]  /*30a0*/  @!P0 IMAD.IADD R75, R75, 0x1, -R0 ;  /* 0x000000014b4b8824 */ /* 0x000fe200078e0a00 */
[C---:B------:R-:W-:Y:S01]  /*30b0*/  ISETP.GT.U32.AND P0, PT, R0.reuse, R77, PT ;  /* 0x0000004d0000720c */ /* 0x040fe20003f04070 */
[----:B------:R-:W-:Y:S01]  /*30c0*/  IMAD.HI.U32 R53, R11, R79, RZ ;  /* 0x0000004f0b357227 */ /* 0x000fe200078e00ff */
[----:B------:R-:W-:-:S02]  /*30d0*/  ISETP.GT.U32.AND P2, PT, R0, R69, PT ;  /* 0x000000450000720c */ /* 0x000fc40003f44070 */
[----:B------:R-:W-:Y:S01]  /*30e0*/  IABS R81, R70 ;  /* 0x0000004600517213 */ /* 0x000fe20000000000 */
[----:B------:R-:W-:Y:S01]  /*30f0*/  IMAD.MOV R53, RZ, RZ, -R53 ;  /* 0x000000ffff357224 */ /* 0x000fe200078e0a35 */
[----:B------:R-:W-:Y:S01]  /*3100*/  IABS R66, R156 ;  /* 0x0000009c00427213 */ /* 0x000fe20000000000 */
[----:B------:R-:W-:Y:S01]  /*3110*/  @!P5 IMAD.IADD R55, R55, 0x1, -R0 ;  /* 0x000000013737d824 */ /* 0x000fe200078e0a00 */
[----:B------:R-:W-:Y:S01]  /*3120*/  ISETP.GE.AND P5, PT, R74, RZ, PT ;  /* 0x000000ff4a00720c */ /* 0x000fe20003fa6270 */
[----:B------:R-:W-:-:S04]  /*3130*/  IMAD.HI.U32 R13, R11, R81, RZ ;  /* 0x000000510b0d7227 */ /* 0x000fc800078e00ff */
[----:B------:R-:W-:Y:S01]  /*3140*/  IMAD R79, R0, R53, R79 ;  /* 0x00000035004f7224 */ /* 0x000fe200078e024f */
[----:B------:R-:W-:Y:S01]  /*3150*/  IABS R53, R154 ;  /* 0x0000009a00357213 */ /* 0x000fe20000000000 */
[----:B------:R-:W-:-:S04]  /*3160*/  IMAD.HI.U32 R11, R3, R50, RZ ;  /* 0x00000032030b7227 */ /* 0x000fc800078e00ff */
[----:B------:R-:W-:Y:S02]  /*3170*/  IMAD.MOV R13, RZ, RZ, -R13 ;  /* 0x000000ffff0d7224 */ /* 0x000fe400078e0a0d */
[--C-:B------:R-:W-:Y:S01]  /*3180*/  @!P6 IMAD.IADD R65, R65, 0x1, -R0.reuse ;  /* 0x000000014141e824 */ /* 0x100fe200078e0a00 */
[----:B------:R-:W-:Y:S01]  /*3190*/  ISETP.GE.AND P6, PT, R68, RZ, PT ;  /* 0x000000ff4400720c */ /* 0x000fe20003fc6270 */
[--C-:B------:R-:W-:Y:S01]  /*31a0*/  @!P0 IMAD.IADD R77, R77, 0x1, -R0.reuse ;  /* 0x000000014d4d8824 */ /* 0x100fe200078e0a00 */
[C---:B------:R-:W-:Y:S01]  /*31b0*/  ISETP.GT.U32.AND P0, PT, R0.reuse, R55, PT ;  /* 0x000000370000720c */ /* 0x040fe20003f04070 */
[----:B------:R-:W-:Y:S01]  /*31c0*/  @!P3 IMAD.MOV R61, RZ, RZ, -R61 ;  /* 0x000000ffff3db224 */ /* 0x000fe200078e0a3d */
[----:B------:R-:W-:Y:S01]  /*31d0*/  ISETP.GT.U32.AND P3, PT, R0, R73, PT ;  /* 0x000000490000720c */ /* 0x000fe20003f64070 */
[----:B------:R-:W-:Y:S02]  /*31e0*/  IMAD.MOV.U32 R64, RZ, RZ, R51 ;  /* 0x000000ffff407224 */ /* 0x000fe400078e0033 */
[----:B------:R-:W-:-:S02]  /*31f0*/  @!P2 IMAD.IADD R69, R69, 0x1, -R0 ;  /* 0x000000014545a824 */ /* 0x000fc400078e0a00 */
[----:B------:R-:W-:Y:S02]  /*3200*/  IMAD.MOV R11, RZ, RZ, -R11 ;  /* 0x000000ffff0b7224 */ /* 0x000fe400078e0a0b */
[----:B------:R-:W-:Y:S01]  /*3210*/  @!P4 IMAD.MOV R63, RZ, RZ, -R63 ;  /* 0x000000ffff3fc224 */ /* 0x000fe200078e0a3f */
[C---:B------:R-:W-:Y:S01]  /*3220*/  ISETP.GT.U32.AND P4, PT, R0.reuse, R75, PT ;  /* 0x0000004b0000720c */ /* 0x040fe20003f84070 */
[C---:B------:R-:W-:Y:S01]  /*3230*/  IMAD R81, R0.reuse, R13, R81 ;  /* 0x0000000d00517224 */ /* 0x040fe200078e0251 */
[----:B------:R-:W-:Y:S01]  /*3240*/  ISETP.GT.U32.AND P2, PT, R0, R69, PT ;  /* 0x000000450000720c */ /* 0x000fe20003f44070 */
[----:B------:R-:W-:-:S04]  /*3250*/  IMAD.HI.U32 R13, R3, R53, RZ ;  /* 0x00000035030d7227 */ /* 0x000fc800078e00ff */
[----:B------:R-:W-:Y:S01]  /*3260*/  @!P1 IMAD.MOV R64, RZ, RZ, -R64 ;  /* 0x000000ffff409224 */ /* 0x000fe200078e0a40 */
[----:B------:R-:W-:Y:S01]  /*3270*/  ISETP.GT.U32.AND P1, PT, R0, R77, PT ;  /* 0x0000004d0000720c */ /* 0x000fe20003f24070 */
[----:B------:R-:W-:Y:S02]  /*3280*/  IMAD R11, R2, R11, R50 ;  /* 0x0000000b020b7224 */ /* 0x000fe400078e0232 */
[----:B------:R-:W-:-:S04]  /*3290*/  IMAD.HI.U32 R50, R3, R66, RZ ;  /* 0x0000004203327227 */ /* 0x000fc800078e00ff */
[----:B------:R-:W-:Y:S02]  /*32a0*/  IMAD.MOV R13, RZ, RZ, -R13 ;  /* 0x000000ffff0d7224 */ /* 0x000fe400078e0a0d */
[----:B------:R-:W-:Y:S01]  /*32b0*/  IMAD.MOV R51, RZ, RZ, -R50 ;  /* 0x000000ffff337224 */ /* 0x000fe200078e0a32 */
[----:B------:R-:W-:Y:S01]  /*32c0*/  SHF.R.U32.HI R50, RZ, 0x1, R86 ;  /* 0x00000001ff327819 */ /* 0x000fe20000011656 */
[----:B------:R-:W-:Y:S02]  /*32d0*/  IMAD R13, R2, R13, R53 ;  /* 0x0000000d020d7224 */ /* 0x000fe400078e0235 */
[----:B------:R-:W-:Y:S02]  /*32e0*/  VIADD R155, R152, 0x180 ;  /* 0x00000180989b7836 */ /* 0x000fe40000000000 */
[----:B------:R-:W-:Y:S01]  /*32f0*/  @!P6 IMAD.MOV R65, RZ, RZ, -R65 ;  /* 0x000000ffff41e224 */ /* 0x000fe200078e0a41 */
[C---:B------:R-:W-:Y:S01]  /*3300*/  ISETP.GT.U32.AND P6, PT, R0.reuse, R79, PT ;  /* 0x0000004f0000720c */ /* 0x040fe20003fc4070 */
[----:B------:R-:W-:Y:S01]  /*3310*/  @!P0 IMAD.IADD R55, R55, 0x1, -R0 ;  /* 0x0000000137378824 */ /* 0x000fe200078e0a00 */
[----:B------:R-:W-:Y:S01]  /*3320*/  ISETP.GT.U32.AND P0, PT, R0, R81, PT ;  /* 0x000000510000720c */ /* 0x000fe20003f04070 */
[C---:B------:R-:W-:Y:S01]  /*3330*/  IMAD R51, R2.reuse, R51, R66 ;  /* 0x0000003302337224 */ /* 0x040fe200078e0242 */
[----:B------:R-:W-:Y:S01]  /*3340*/  IABS R68, R155 ;  /* 0x0000009b00447213 */ /* 0x000fe20000000000 */
[--C-:B------:R-:W-:Y:S01]  /*3350*/  @!P3 IMAD.IADD R73, R73, 0x1, -R0.reuse ;  /* 0x000000014949b824 */ /* 0x100fe200078e0a00 */
[C---:B------:R-:W-:Y:S01]  /*3360*/  ISETP.GT.U32.AND P3, PT, R2.reuse, R11, PT ;  /* 0x0000000b0200720c */ /* 0x040fe20003f64070 */
[--C-:B------:R-:W-:Y:S01]  /*3370*/  @!P4 IMAD.IADD R75, R75, 0x1, -R0.reuse ;  /* 0x000000014b4bc824 */ /* 0x100fe200078e0a00 */
[C---:B------:R-:W-:Y:S01]  /*3380*/  ISETP.GT.U32.AND P4, PT, R2.reuse, R13, PT ;  /* 0x0000000d0200720c */ /* 0x040fe20003f84070 */
[--C-:B------:R-:W-:Y:S01]  /*3390*/  @!P1 IMAD.IADD R77, R77, 0x1, -R0.reuse ;  /* 0x000000014d4d9824 */ /* 0x100fe200078e0a00 */
[----:B------:R-:W-:Y:S01]  /*33a0*/  ISETP.GT.U32.AND P1, PT, R2, R51, PT ;  /* 0x000000330200720c */ /* 0x000fe20003f24070 */
[----:B------:R-:W-:Y:S01]  /*33b0*/  @!P2 IMAD.IADD R69, R69, 0x1, -R0 ;  /* 0x000000014545a824 */ /* 0x000fe200078e0a00 */
[----:B------:R-:W-:Y:S01]  /*33c0*/  ISETP.GE.AND P2, PT, R72, RZ, PT ;  /* 0x000000ff4800720c */ /* 0x000fe20003f46270 */
[----:B------:R-:W-:Y:S01]  /*33d0*/  IMAD.HI.U32 R3, R3, R68, RZ ;  /* 0x0000004403037227 */ /* 0x000fe200078e00ff */
[----:B------:R1:W-:Y:S03]  /*33e0*/  STL.64 [R1+0x1458], R154 ;  /* 0x0014589a01007387 */ /* 0x0003e60000100a00 */
[----:B------:R-:W-:-:S02]  /*33f0*/  IMAD.MOV R3, RZ, RZ, -R3 ;  /* 0x000000ffff037224 */ /* 0x000fc400078e0a03 */
[--C-:B------:R-:W-:Y:S02]  /*3400*/  @!P6 IMAD.IADD R79, R79, 0x1, -R0.reuse ;  /* 0x000000014f4fe824 */ /* 0x100fe400078e0a00 */
[----:B------:R-:W-:Y:S01]  /*3410*/  @!P0 IMAD.IADD R81, R81, 0x1, -R0 ;  /* 0x0000000151518824 */ /* 0x000fe200078e0a00 */
[----:B------:R-:W-:Y:S01]  /*3420*/  ISETP.GE.AND P0, PT, R76, RZ, PT ;  /* 0x000000ff4c00720c */ /* 0x000fe20003f06270 */
[--C-:B------:R-:W-:Y:S01]  /*3430*/  @!P3 IMAD.IADD R11, R11, 0x1, -R2.reuse ;  /* 0x000000010b0bb824 */ /* 0x100fe200078e0a02 */
[C---:B------:R-:W-:Y:S01]  /*3440*/  ISETP.GT.U32.AND P3, PT, R0.reuse, R79, PT ;  /* 0x0000004f0000720c */ /* 0x040fe20003f64070 */
[----:B------:R-:W-:Y:S01]  /*3450*/  @!P4 IMAD.IADD R13, R13, 0x1, -R2 ;  /* 0x000000010d0dc824 */ /* 0x000fe200078e0a02 */
[----:B------:R-:W-:Y:S01]  /*3460*/  ISETP.GT.U32.AND P4, PT, R0, R81, PT ;  /* 0x000000510000720c */ /* 0x000fe20003f84070 */
[C---:B------:R-:W-:Y:S02]  /*3470*/  IMAD R53, R2.reuse, R3, R68 ;  /* 0x0000000302357224 */ /* 0x040fe400078e0244 */
[----:B------:R-:W-:Y:S01]  /*3480*/  @!P1 IMAD.IADD R51, R51, 0x1, -R2 ;  /* 0x0000000133339824 */ /* 0x000fe200078e0a02 */
[C---:B------:R-:W-:Y:S01]  /*3490*/  ISETP.GT.U32.AND P1, PT, R2.reuse, R11, PT ;  /* 0x0000000b0200720c */ /* 0x040fe20003f24070 */
[----:B------:R-:W-:Y:S01]  /*34a0*/  @!P2 IMAD.MOV R67, RZ, RZ, -R67 ;  /* 0x000000ffff43a224 */ /* 0x000fe200078e0a43 */
[C---:B------:R-:W-:Y:S01]  /*34b0*/  ISETP.GT.U32.AND P2, PT, R2.reuse, R13, PT ;  /* 0x0000000d0200720c */ /* 0x040fe20003f44070 */
[----:B------:R-:W-:Y:S01]  /*34c0*/  @!P5 IMAD.MOV R69, RZ, RZ, -R69 ;  /* 0x000000ffff45d224 */ /* 0x000fe200078e0a45 */
[C---:B------:R-:W-:Y:S01]  /*34d0*/  ISETP.GT.U32.AND P6, PT, R2.reuse, R53, PT ;  /* 0x000000350200720c */ /* 0x040fe20003fc4070 */
[----:B------:R-:W-:Y:S01]  /*34e0*/  @!P0 IMAD.MOV R71, RZ, RZ, -R71 ;  /* 0x000000ffff478224 */ /* 0x000fe200078e0a47 */
[----:B------:R-:W-:Y:S01]  /*34f0*/  ISETP.GT.U32.AND P5, PT, R2, R51, PT ;  /* 0x000000330200720c */ /* 0x000fe20003fa4070 */
[--C-:B------:R-:W-:Y:S01]  /*3500*/  @!P3 IMAD.IADD R79, R79, 0x1, -R0.reuse ;  /* 0x000000014f4fb824 */ /* 0x100fe200078e0a00 */
[----:B------:R-:W-:Y:S01]  /*3510*/  ISETP.GE.AND P3, PT, R80, RZ, PT ;  /* 0x000000ff5000720c */ /* 0x000fe20003f66270 */
[----:B------:R-:W-:Y:S01]  /*3520*/  @!P4 IMAD.IADD R81, R81, 0x1, -R0 ;  /* 0x000000015151c824 */ /* 0x000fe200078e0a00 */
[----:B------:R-:W-:Y:S01]  /*3530*/  ISETP.GE.AND P4, PT, R82, RZ, PT ;  /* 0x000000ff5200720c */ /* 0x000fe20003f86270 */
[----:B------:R-:W-:-:S02]  /*3540*/  IMAD.SHL.U32 R3, R147, 0x4, RZ ;  /* 0x0000000493037824 */ /* 0x000fc400078e00ff */
[--C-:B------:R-:W-:Y:S01]  /*3550*/  @!P1 IMAD.IADD R11, R11, 0x1, -R2.reuse ;  /* 0x000000010b0b9824 */ /* 0x100fe200078e0a02 */
[----:B------:R-:W-:Y:S01]  /*3560*/  ISETP.GE.AND P1, PT, R83, RZ, PT ;  /* 0x000000ff5300720c */ /* 0x000fe20003f26270 */
[--C-:B------:R-:W-:Y:S01]  /*3570*/  @!P2 IMAD.IADD R13, R13, 0x1, -R2.reuse ;  /* 0x000000010d0da824 */ /* 0x100fe200078e0a02 */
[----:B------:R-:W-:Y:S01]  /*3580*/  ISETP.GE.AND P2, PT, R84, RZ, PT ;  /* 0x000000ff5400720c */ /* 0x000fe20003f46270 */
[--C-:B------:R-:W-:Y:S01]  /*3590*/  @!P6 IMAD.IADD R53, R53, 0x1, -R2.reuse ;  /* 0x000000013535e824 */ /* 0x100fe200078e0a02 */
[----:B------:R-:W-:Y:S01]  /*35a0*/  ISETP.GE.AND P6, PT, R78, RZ, PT ;  /* 0x000000ff4e00720c */ /* 0x000fe20003fc6270 */
[----:B------:R-:W-:Y:S01]  /*35b0*/  @!P5 IMAD.IADD R51, R51, 0x1, -R2 ;  /* 0x000000013333d824 */ /* 0x000fe200078e0a02 */
[----:B------:R-:W-:Y:S01]  /*35c0*/  ISETP.GE.AND P5, PT, R70, RZ, PT ;  /* 0x000000ff4600720c */ /* 0x000fe20003fa6270 */
[----:B------:R-:W-:Y:S01]  /*35d0*/  @!P3 IMAD.MOV R73, RZ, RZ, -R73 ;  /* 0x000000ffff49b224 */ /* 0x000fe200078e0a49 */
[----:B------:R-:W-:Y:S01]  /*35e0*/  ISETP.GT.U32.AND P0, PT, R2, R53, PT ;  /* 0x000000350200720c */ /* 0x000fe20003f04070 */
[----:B------:R-:W-:Y:S01]  /*35f0*/  @!P4 IMAD.MOV R75, RZ, RZ, -R75 ;  /* 0x000000ffff4bc224 */ /* 0x000fe200078e0a4b */
[----:B------:R-:W-:Y:S01]  /*3600*/  ISETP.GE.AND P3, PT, R152, RZ, PT ;  /* 0x000000ff9800720c */ /* 0x000fe20003f66270 */
[----:B------:R-:W-:Y:S01]  /*3610*/  IMAD.MOV.U32 R0, RZ, RZ, R55 ;  /* 0x000000ffff007224 */ /* 0x000fe200078e0037 */
[----:B------:R-:W-:Y:S01]  /*3620*/  ISETP.GE.AND P4, PT, R154, RZ, PT ;  /* 0x000000ff9a00720c */ /* 0x000fe20003f86270 */
[----:B------:R-:W-:Y:S01]  /*3630*/  @!P1 IMAD.MOV R77, RZ, RZ, -R77 ;  /* 0x000000ffff4d9224 */ /* 0x000fe200078e0a4d */
[----:B------:R-:W-:Y:S01]  /*3640*/  ISETP.GE.AND P1, PT, R156, RZ, PT ;  /* 0x000000ff9c00720c */ /* 0x000fe20003f26270 */
[----:B------:R-:W-:Y:S01]  /*3650*/  @!P2 IMAD.MOV R79, RZ, RZ, -R79 ;  /* 0x000000ffff4fa224 */ /* 0x000fe200078e0a4f */
[----:B------:R-:W-:Y:S01]  /*3660*/  ISETP.GE.AND P2, PT, R155, RZ, PT ;  /* 0x000000ff9b00720c */ /* 0x000fe20003f46270 */
[----:B------:R-:W-:Y:S01]  /*3670*/  @!P6 IMAD.MOV R0, RZ, RZ, -R0 ;  /* 0x000000ffff00e224 */ /* 0x000fe200078e0a00 */
[----:B------:R-:W-:Y:S01]  /*3680*/  LOP3.LUT R233, R3, R50, RZ, 0x3c, !PT ;  /* 0x0000003203e97212 */ /* 0x000fe200078e3cff */
[----:B------:R-:W-:Y:S01]  /*3690*/  @!P5 IMAD.MOV R81, RZ, RZ, -R81 ;  /* 0x000000ffff51d224 */ /* 0x000fe200078e0a51 */
[----:B------:R-:W-:Y:S01]  /*36a0*/  LOP3.LUT R55, RZ, R85, RZ, 0x33, !PT ;  /* 0x00000055ff377212 */ /* 0x000fe200078e33ff */
[----:B------:R-:W-:Y:S01]  /*36b0*/  @!P0 IMAD.IADD R53, R53, 0x1, -R2 ;  /* 0x0000000135358824 */ /* 0x000fe200078e0a02 */
[----:B------:R-:W-:Y:S01]  /*36c0*/  ISETP.NE.AND P0, PT, R85, RZ, PT ;  /* 0x000000ff5500720c */ /* 0x000fe20003f05270 */
[----:B------:R-:W-:Y:S01]  /*36d0*/  IMAD R50, R232, R143, RZ ;  /* 0x0000008fe8327224 */ /* 0x000fe200078e02ff */
[----:B------:R-:W2:Y:S01]  /*36e0*/  LDC.64 R2, c[0x0][0x230] ;  /* 0x00008c00ff027b82 */ /* 0x000ea20000000a00 */
[----:B------:R-:W-:Y:S01]  /*36f0*/  @!P3 IMAD.MOV R11, RZ, RZ, -R11 ;  /* 0x000000ffff0bb224 */ /* 0x000fe200078e0a0b */
[C---:B------:R-:W-:Y:S01]  /*3700*/  SEL R66, R55.reuse, R5, !P0 ;  /* 0x0000000537427207 */ /* 0x040fe20004000000 */
[----:B------:R-:W-:Y:S01]  /*3710*/  @!P4 IMAD.MOV R13, RZ, RZ, -R13 ;  /* 0x000000ffff0dc224 */ /* 0x000fe200078e0a0d */
[C---:B------:R-:W-:Y:S01]  /*3720*/  SEL R68, R55.reuse, R6, !P0 ;  /* 0x0000000637447207 */ /* 0x040fe20004000000 */
[----:B------:R-:W-:Y:S01]  /*3730*/  @!P1 IMAD.MOV R51, RZ, RZ, -R51 ;  /* 0x000000ffff339224 */ /* 0x000fe200078e0a33 */
[C---:B------:R-:W-:Y:S01]  /*3740*/  SEL R70, R55.reuse, R7, !P0 ;  /* 0x0000000737467207 */ /* 0x040fe20004000000 */
[----:B------:R-:W-:Y:S01]  /*3750*/  @!P2 IMAD.MOV R53, RZ, RZ, -R53 ;  /* 0x000000ffff35a224 */ /* 0x000fe200078e0a35 */
[----:B------:R-:W-:-:S02]  /*3760*/  SEL R72, R55, R8, !P0 ;  /* 0x0000000837487207 */ /* 0x000fc40004000000 */
[C---:B------:R-:W-:Y:S02]  /*3770*/  SEL R74, R55.reuse, R9, !P0 ;  /* 0x00000009374a7207 */ /* 0x040fe40004000000 */
[C---:B------:R-:W-:Y:S02]  /*3780*/  SEL R76, R55.reuse, R10, !P0 ;  /* 0x0000000a374c7207 */ /* 0x040fe40004000000 */
[C---:B------:R-:W-:Y:S02]  /*3790*/  SEL R78, R55.reuse, R12, !P0 ;  /* 0x0000000c374e7207 */ /* 0x040fe40004000000 */
[C---:B------:R-:W-:Y:S02]  /*37a0*/  SEL R14, R55.reuse, R14, !P0 ;  /* 0x0000000e370e7207 */ /* 0x040fe40004000000 */
[C---:B------:R-:W-:Y:S02]  /*37b0*/  SEL R15, R55.reuse, R15, !P0 ;  /* 0x0000000f370f7207 */ /* 0x040fe40004000000 */
[----:B------:R-:W-:-:S02]  /*37c0*/  SEL R16, R55, R16, !P0 ;  /* 0x0000001037107207 */ /* 0x000fc40004000000 */
[C---:B------:R-:W-:Y:S02]  /*37d0*/  SEL R17, R55.reuse, R17, !P0 ;  /* 0x0000001137117207 */ /* 0x040fe40004000000 */
[C---:B------:R-:W-:Y:S01]  /*37e0*/  SEL R18, R55.reuse, R18, !P0 ;  /* 0x0000001237127207 */ /* 0x040fe20004000000 */
[----:B--2---:R-:W-:Y:S01]  /*37f0*/  VIADD R146, R2, 0xffffffff ;  /* 0xffffffff02927836 */ /* 0x004fe20000000000 */
[C---:B------:R-:W-:Y:S02]  /*3800*/  SEL R19, R55.reuse, R19, !P0 ;  /* 0x0000001337137207 */ /* 0x040fe40004000000 */
[C---:B------:R-:W-:Y:S02]  /*3810*/  SEL R20, R55.reuse, R20, !P0 ;  /* 0x0000001437147207 */ /* 0x040fe40004000000 */
[C---:B------:R-:W-:Y:S02]  /*3820*/  SEL R21, R55.reuse, R21, !P0 ;  /* 0x0000001537157207 */ /* 0x040fe40004000000 */
        /* <DEDUP_REMOVED lines=49> */
[----:B------:R-:W-:Y:S01]  /*3b40*/  LEA R10, P5, R50, UR4, 0x2 ;  /* 0x00000004320a7c11 */ /* 0x000fe2000f8a10ff */
[----:B------:R-:W-:Y:S01]  /*3b50*/  ULDC UR4, c[0x0][0x240] ;  /* 0x0000900000047ab9 */ /* 0x000fe20000000800 */
[----:B------:R-:W-:Y:S01]  /*3b60*/  ISETP.NE.AND P0, PT, R99, RZ, PT ;  /* 0x000000ff6300720c */ /* 0x000fe20003f05270 */
[----:B------:R-:W-:Y:S01]  /*3b70*/  IMAD R6, R66, UR4, RZ ;  /* 0x0000000442067c24 */ /* 0x000fe2000f8e02ff */
[----:B------:R-:W-:Y:S01]  /*3b80*/  LOP3.LUT R0, RZ, R99, RZ, 0x33, !PT ;  /* 0x00000063ff007212 */ /* 0x000fe200078e33ff */
[----:B------:R-:W-:Y:S01]  /*3b90*/  IMAD R9, R72, UR4, RZ ;  /* 0x0000000448097c24 */ /* 0x000fe2000f8e02ff */
[----:B------:R-:W-:Y:S01]  /*3ba0*/  LEA.HI.X.SX32 R5, R50, UR5, 0x2, P5 ;  /* 0x0000000532057c11 */ /* 0x000fe2000a8f16ff */
[----:B------:R-:W-:Y:S01]  /*3bb0*/  IMAD R7, R68, UR4, RZ ;  /* 0x0000000444077c24 */ /* 0x000fe2000f8e02ff */
[----:B------:R-:W-:Y:S01]  /*3bc0*/  SEL R4, R0, R11, !P0 ;  /* 0x0000000b00047207 */ /* 0x000fe20004000000 */
[----:B------:R-:W-:Y:S01]  /*3bd0*/  IMAD R11, R74, UR4, RZ ;  /* 0x000000044a0b7c24 */ /* 0x000fe2000f8e02ff */
[----:B------:R-:W-:Y:S01]  /*3be0*/  SEL R22, R0, R13, !P0 ;  /* 0x0000000d00167207 */ /* 0x000fe20004000000 */
[----:B------:R-:W-:Y:S01]  /*3bf0*/  IMAD R8, R70, UR4, RZ ;  /* 0x0000000446087c24 */ /* 0x000fe2000f8e02ff */
[----:B------:R-:W-:Y:S01]  /*3c00*/  SEL R136, R0, R51, !P0 ;  /* 0x0000003300887207 */ /* 0x000fe20004000000 */
[----:B------:R-:W-:Y:S01]  /*3c10*/  IMAD R12, R76, UR4, RZ ;  /* 0x000000044c0c7c24 */ /* 0x000fe2000f8e02ff */
[----:B------:R-:W-:Y:S01]  /*3c20*/  SEL R0, R0, R53, !P0 ;  /* 0x0000003500007207 */ /* 0x000fe20004000000 */
[----:B------:R-:W-:Y:S01]  /*3c30*/  IMAD R53, R28, UR4, RZ ;  /* 0x000000041c357c24 */ /* 0x000fe2000f8e02ff */
[----:B------:R-:W-:Y:S01]  /*3c40*/  LEA R28, P0, R6, R10, 0x2 ;  /* 0x0000000a061c7211 */ /* 0x000fe200078010ff */
[----:B------:R-:W-:-:S02]  /*3c50*/  IMAD R13, R78, UR4, RZ ;  /* 0x000000044e0d7c24 */ /* 0x000fc4000f8e02ff */
[----:B------:R-:W-:Y:S02]  /*3c60*/  IMAD R14, R14, UR4, RZ ;  /* 0x000000040e0e7c24 */ /* 0x000fe4000f8e02ff */
[----:B------:R-:W-:Y:S02]  /*3c70*/  IMAD R75, R85, UR4, RZ ;  /* 0x00000004554b7c24 */ /* 0x000fe4000f8e02ff */
[----:B------:R-:W-:Y:S02]  /*3c80*/  IMAD R24, R80, UR4, RZ ;  /* 0x0000000450187c24 */ /* 0x000fe4000f8e02ff */
[----:B------:R-:W-:Y:S01]  /*3c90*/  IMAD R85, R92, UR4, RZ ;  /* 0x000000045c557c24 */ /* 0x000fe2000f8e02ff */
[----:B------:R-:W-:Y:S01]  /*3ca0*/  LEA R92, P2, R9, R10, 0x2 ;  /* 0x0000000a095c7211 */ /* 0x000fe200078410ff */
[----:B------:R-:W-:Y:S02]  /*3cb0*/  IMAD R17, R17, UR4, RZ ;  /* 0x0000000411117c24 */ /* 0x000fe4000f8e02ff */
[----:B------:R-:W-:-:S02]  /*3cc0*/  IMAD R25, R82, UR4, RZ ;  /* 0x0000000452197c24 */ /* 0x000fc4000f8e02ff */
[----:B------:R-:W-:Y:S01]  /*3cd0*/  IMAD R56, R29, UR4, RZ ;  /* 0x000000041d387c24 */ /* 0x000fe2000f8e02ff */
[----:B------:R-:W-:Y:S01]  /*3ce0*/  LEA.HI.X.SX32 R29, R6, R5, 0x2, P0 ;  /* 0x00000005061d7211 */ /* 0x000fe200000f16ff */
[----:B------:R-:W-:Y:S01]  /*3cf0*/  IMAD R59, R32, UR4, RZ ;  /* 0x00000004203b7c24 */ /* 0x000fe2000f8e02ff */
[-C--:B------:R-:W-:Y:S01]  /*3d00*/  LEA R32, P3, R11, R10.reuse, 0x2 ;  /* 0x0000000a0b207211 */ /* 0x080fe200078610ff */
[----:B------:R-:W-:Y:S02]  /*3d10*/  IMAD R80, R87, UR4, RZ ;  /* 0x0000000457507c24 */ /* 0x000fe4000f8e02ff */
[----:B------:R-:W-:Y:S01]  /*3d20*/  IMAD R18, R18, UR4, RZ ;  /* 0x0000000412127c24 */ /* 0x000fe2000f8e02ff */
[----:B------:R-:W-:Y:S01]  /*3d30*/  STL.64 [R1+0x14f8], R28 ;  /* 0x0014f81c01007387 */ /* 0x000fe20000100a00 */
[----:B------:R-:W-:Y:S01]  /*3d40*/  IMAD R49, R26, UR4, RZ ;  /* 0x000000041a317c24 */ /* 0x000fe2000f8e02ff */
[-C--:B------:R-:W-:Y:S01]  /*3d50*/  LEA R26, P0, R7, R10.reuse, 0x2 ;  /* 0x0000000a071a7211 */ /* 0x080fe200078010ff */
[----:B------:R-:W-:Y:S01]  /*3d60*/  IMAD R57, R30, UR4, RZ ;  /* 0x000000041e397c24 */ /* 0x000fe2000f8e02ff */
[-C--:B------:R-:W-:Y:S01]  /*3d70*/  LEA R30, P1, R8, R10.reuse, 0x2 ;  /* 0x0000000a081e7211 */ /* 0x080fe200078210ff */
[----:B------:R-:W-:Y:S01]  /*3d80*/  IMAD R61, R34, UR4, RZ ;  /* 0x00000004223d7c24 */ /* 0x000fe2000f8e02ff */
[----:B------:R-:W-:Y:S01]  /*3d90*/  LEA R34, P5, R13, R10, 0x2 ;  /* 0x0000000a0d227211 */ /* 0x000fe200078a10ff */
[----:B------:R-:W-:-:S02]  /*3da0*/  IMAD R82, R89, UR4, RZ ;  /* 0x0000000459527c24 */ /* 0x000fc4000f8e02ff */
[----:B------:R-:W-:Y:S01]  /*3db0*/  IMAD R87, R94, UR4, RZ ;  /* 0x000000045e577c24 */ /* 0x000fe2000f8e02ff */
[----:B------:R-:W-:Y:S01]  /*3dc0*/  LEA R94, P4, R12, R10, 0x2 ;  /* 0x0000000a0c5e7211 */ /* 0x000fe200078810ff */
[----:B------:R-:W-:Y:S02]  /*3dd0*/  IMAD R15, R15, UR4, RZ ;  /* 0x000000040f0f7c24 */ /* 0x000fe4000f8e02ff */
[----:B------:R-:W-:Y:S02]  /*3de0*/  IMAD R16, R16, UR4, RZ ;  /* 0x0000000410107c24 */ /* 0x000fe4000f8e02ff */
[----:B------:R-:W-:Y:S02]  /*3df0*/  IMAD R19, R19, UR4, RZ ;  /* 0x0000000413137c24 */ /* 0x000fe4000f8e02ff */
[----:B------:R-:W-:Y:S02]  /*3e00*/  IMAD R20, R20, UR4, RZ ;  /* 0x0000000414147c24 */ /* 0x000fe4000f8e02ff */
[----:B------:R-:W-:-:S02]  /*3e10*/  IMAD R79, R86, UR4, RZ ;  /* 0x00000004564f7c24 */ /* 0x000fc4000f8e02ff */
[----:B------:R-:W-:Y:S01]  /*3e20*/  IMAD R89, R96, UR4, RZ ;  /* 0x0000000460597c24 */ /* 0x000fe2000f8e02ff */
[-C--:B------:R-:W-:Y:S01]  /*3e30*/  LEA R96, P6, R14, R10.reuse, 0x2 ;  /* 0x0000000a0e607211 */ /* 0x080fe200078c10ff */
[----:B------:R-:W-:Y:S02]  /*3e40*/  IMAD R21, R21, UR4, RZ ;  /* 0x0000000415157c24 */ /* 0x000fe4000f8e02ff */
[----:B------:R-:W-:Y:S01]  /*3e50*/  IMAD R86, R93, UR4, RZ ;  /* 0x000000045d567c24 */ /* 0x000fe2000f8e02ff */
[-C--:B------:R-:W-:Y:S01]  /*3e60*/  LEA.HI.X.SX32 R93, R9, R5.reuse, 0x2, P2 ;  /* 0x00000005095d7211 */ /* 0x080fe200010f16ff */
[----:B------:R-:W-:Y:S02]  /*3e70*/  IMAD R47, R83, UR4, RZ ;  /* 0x00000004532f7c24 */ /* 0x000fe4000f8e02ff */
[----:B------:R-:W-:Y:S01]  /*3e80*/  IMAD R60, R33, UR4, RZ ;  /* 0x00000004213c7c24 */ /* 0x000fe2000f8e02ff */
[----:B------:R-:W-:Y:S01]  /*3e90*/  LEA.HI.X.SX32 R33, R11, R5, 0x2, P3 ;  /* 0x000000050b217211 */ /* 0x000fe200018f16ff */
[----:B------:R-:W-:Y:S01]  /*3ea0*/  IMAD R65, R38, UR4, RZ ;  /* 0x0000000426417c24 */ /* 0x000fe2000f8e02ff */
[-C--:B------:R-:W-:Y:S01]  /*3eb0*/  LEA R38, P2, R17, R10.reuse, 0x2 ;  /* 0x0000000a11267211 */ /* 0x080fe200078410ff */
[----:B------:R-:W-:Y:S01]  /*3ec0*/  IMAD R73, R84, UR4, RZ ;  /* 0x0000000454497c24 */ /* 0x000fe2000f8e02ff */
[----:B------:R-:W-:Y:S01]  /*3ed0*/  LEA R100, P3, R18, R10, 0x2 ;  /* 0x0000000a12647211 */ /* 0x000fe200078610ff */
[----:B------:R-:W-:-:S02]  /*3ee0*/  IMAD R81, R88, UR4, RZ ;  /* 0x0000000458517c24 */ /* 0x000fc4000f8e02ff */
[----:B------:R-:W-:Y:S01]  /*3ef0*/  IMAD R51, R27, UR4, RZ ;  /* 0x000000041b337c24 */ /* 0x000fe2000f8e02ff */
[-C--:B------:R-:W-:Y:S01]  /*3f00*/  LEA.HI.X.SX32 R27, R7, R5.reuse, 0x2, P0 ;  /* 0x00000005071b7211 */ /* 0x080fe200000f16ff */
[----:B------:R-:W-:Y:S01]  /*3f10*/  IMAD R58, R31, UR4, RZ ;  /* 0x000000041f3a7c24 */ /* 0x000fe2000f8e02ff */
[-C--:B------:R-:W-:Y:S01]  /*3f20*/  LEA.HI.X.SX32 R31, R8, R5.reuse, 0x2, P1 ;  /* 0x00000005081f7211 */ /* 0x080fe200008f16ff */
[----:B------:R-:W-:Y:S01]  /*3f30*/  IMAD R62, R35, UR4, RZ ;  /* 0x00000004233e7c24 */ /* 0x000fe2000f8e02ff */
[-C--:B------:R-:W-:Y:S01]  /*3f40*/  LEA.HI.X.SX32 R35, R13, R5.reuse, 0x2, P5 ;  /* 0x000000050d237211 */ /* 0x080fe200028f16ff */
[----:B------:R-:W-:Y:S01]  /*3f50*/  IMAD R83, R90, UR4, RZ ;  /* 0x000000045a537c24 */ /* 0x000fe2000f8e02ff */
[-C--:B------:R-:W-:Y:S01]  /*3f60*/  LEA R102, P5, R20, R10.reuse, 0x2 ;  /* 0x0000000a14667211 */ /* 0x080fe200078a10ff */
[----:B------:R-:W-:Y:S01]  /*3f70*/  IMAD R84, R91, UR4, RZ ;  /* 0x000000045b547c24 */ /* 0x000fe2000f8e02ff */
[-C--:B------:R-:W-:Y:S01]  /*3f80*/  LEA.HI.X.SX32 R101, R18, R5.reuse, 0x2, P3 ;  /* 0x0000000512657211 */ /* 0x080fe200018f16ff */
[----:B------:R-:W-:Y:S01]  /*3f90*/  IMAD R88, R95, UR4, RZ ;  /* 0x000000045f587c24 */ /* 0x000fe2000f8e02ff */
[-C--:B------:R-:W-:Y:S01]  /*3fa0*/  LEA.HI.X.SX32 R95, R12, R5.reuse, 0x2, P4 ;  /* 0x000000050c5f7211 */ /* 0x080fe200020f16ff */
[----:B------:R-:W-:Y:S01]  /*3fb0*/  IMAD R63, R36, UR4, RZ ;  /* 0x00000004243f7c24 */ /* 0x000fe2000f8e02ff */
[-C--:B------:R-:W-:Y:S01]  /*3fc0*/  LEA R36, P0, R15, R10.reuse, 0x2 ;  /* 0x0000000a0f247211 */ /* 0x080fe200078010ff */
[----:B------:R-:W-:Y:S01]  /*3fd0*/  IMAD R67, R40, UR4, RZ ;  /* 0x0000000428437c24 */ /* 0x000fe2000f8e02ff */
[-C--:B------:R-:W-:Y:S01]  /*3fe0*/  LEA R40, P4, R19, R10.reuse, 0x2 ;  /* 0x0000000a13287211 */ /* 0x080fe200078810ff */
        /* <DEDUP_REMOVED lines=37> */
[-C--:B------:R-:W-:Y:S01]  /*4240*/  LEA.HI.X.SX32 R105, R24, R5.reuse, 0x2, P0 ;  /* 0x0000000518697211 */ /* 0x080fe200000f16ff */
[----:B------:R-:W-:Y:S01]  /*4250*/  IMAD R144, R144, UR4, RZ ;  /* 0x0000000490907c24 */ /* 0x000fe2000f8e02ff */
[-C--:B------:R-:W-:Y:S01]  /*4260*/  LEA.HI.X.SX32 R45, R25, R5.reuse, 0x2, P1 ;  /* 0x00000005192d7211 */ /* 0x080fe200008f16ff */
[----:B------:R-:W2:Y:S01]  /*4270*/  S2UR UR4, SR_CgaCtaId ;  /* 0x00000000000479c3 */ /* 0x000ea20000008800 */
[----:B------:R-:W-:Y:S01]  /*4280*/  LEA.HI.X.SX32 R109, R51, R5, 0x2, P4 ;  /* 0x00000005336d7211 */ /* 0x000fe200020f16ff */
[----:B------:R-:W-:Y:S01]  /*4290*/  IMAD R22, R22, R3, RZ ;  /* 0x0000000316167224 */ /* 0x000fe200078e02ff */
[----:B------:R-:W-:Y:S01]  /*42a0*/  LEA.HI.X.SX32 R49, R53, R5, 0x2, P5 ;  /* 0x0000000535317211 */ /* 0x000fe200028f16ff */
[-C--:B------:R-:W-:Y:S01]  /*42b0*/  IMAD R4, R4, R3.reuse, RZ ;  /* 0x0000000304047224 */ /* 0x080fe200078e02ff */
[-C--:B------:R-:W-:Y:S01]  /*42c0*/  LEA R50, P0, R57, R10.reuse, 0x2 ;  /* 0x0000000a39327211 */ /* 0x080fe200078010ff */
[----:B------:R-:W-:Y:S01]  /*42d0*/  IMAD R0, R0, R3, RZ ;  /* 0x0000000300007224 */ /* 0x000fe200078e02ff */
[-C--:B------:R-:W-:Y:S01]  /*42e0*/  LEA R112, P1, R58, R10.reuse, 0x2 ;  /* 0x0000000a3a707211 */ /* 0x080fe200078210ff */
[----:B------:R-:W-:Y:S01]  /*42f0*/  STL.64 [R1+0x1500], R26 ;  /* 0x0015001a01007387 */ /* 0x000fe20000100a00 */
[----:B------:R-:W-:-:S02]  /*4300*/  LEA R52, P2, R59, R10, 0x2 ;  /* 0x0000000a3b347211 */ /* 0x000fc400078410ff */
[-C--:B------:R-:W-:Y:S01]  /*4310*/  LEA R114, P3, R60, R10.reuse, 0x2 ;  /* 0x0000000a3c727211 */ /* 0x080fe200078610ff */
[----:B------:R-:W-:Y:S01]  /*4320*/  STL.64 [R1+0x1508], R30 ;  /* 0x0015081e01007387 */ /* 0x000fe20000100a00 */
[-C--:B------:R-:W-:Y:S02]  /*4330*/  LEA R54, P4, R61, R10.reuse, 0x2 ;  /* 0x0000000a3d367211 */ /* 0x080fe400078810ff */
[-C--:B------:R-:W-:Y:S01]  /*4340*/  LEA R116, P5, R62, R10.reuse, 0x2 ;  /* 0x0000000a3e747211 */ /* 0x080fe200078a10ff */
[----:B------:R-:W-:Y:S01]  /*4350*/  STL.64 [R1+0x1510], R92 ;  /* 0x0015105c01007387 */ /* 0x000fe20000100a00 */
[-C--:B------:R-:W-:Y:S02]  /*4360*/  LEA.HI.X.SX32 R111, R56, R5.reuse, 0x2, P6 ;  /* 0x00000005386f7211 */ /* 0x080fe400030f16ff */
[----:B------:R-:W-:Y:S01]  /*4370*/  LEA R56, P6, R63, R10, 0x2 ;  /* 0x0000000a3f387211 */ /* 0x000fe200078c10ff */
[----:B------:R-:W-:Y:S01]  /*4380*/  STL.64 [R1+0x1518], R32 ;  /* 0x0015182001007387 */ /* 0x000fe20000100a00 */
[----:B------:R-:W-:-:S02]  /*4390*/  LEA.HI.X.SX32 R51, R57, R5, 0x2, P0 ;  /* 0x0000000539337211 */ /* 0x000fc400000f16ff */
[-C--:B------:R-:W-:Y:S01]  /*43a0*/  LEA.HI.X.SX32 R113, R58, R5.reuse, 0x2, P1 ;  /* 0x000000053a717211 */ /* 0x080fe200008f16ff */
[----:B--2---:R-:W-:Y:S01]  /*43b0*/  ULEA UR8, UR4, UR8, 0x18 ;  /* 0x0000000804087291 */ /* 0x004fe2000f8ec03f */
[-C--:B------:R-:W-:Y:S01]  /*43c0*/  LEA.HI.X.SX32 R53, R59, R5.reuse, 0x2, P2 ;  /* 0x000000053b357211 */ /* 0x080fe200010f16ff */
[----:B------:R-:W-:Y:S01]  /*43d0*/  STL.64 [R1+0x1520], R94 ;  /* 0x0015205e01007387 */ /* 0x000fe20000100a00 */
[-C--:B------:R-:W-:Y:S02]  /*43e0*/  LEA.HI.X.SX32 R115, R60, R5.reuse, 0x2, P3 ;  /* 0x000000053c737211 */ /* 0x080fe400018f16ff */
[-C--:B------:R-:W-:Y:S01]  /*43f0*/  LEA.HI.X.SX32 R55, R61, R5.reuse, 0x2, P4 ;  /* 0x000000053d377211 */ /* 0x080fe200020f16ff */
[----:B------:R-:W-:Y:S01]  /*4400*/  STL.64 [R1+0x1528], R34 ;  /* 0x0015282201007387 */ /* 0x000fe20000100a00 */
[----:B------:R-:W-:Y:S02]  /*4410*/  LEA.HI.X.SX32 R117, R62, R5, 0x2, P5 ;  /* 0x000000053e757211 */ /* 0x000fe400028f16ff */
[-C--:B------:R-:W-:Y:S01]  /*4420*/  LEA R118, P0, R64, R10.reuse, 0x2 ;  /* 0x0000000a40767211 */ /* 0x080fe200078010ff */
[----:B------:R2:W-:Y:S01]  /*4430*/  STL.64 [R1+0x1530], R96 ;  /* 0x0015306001007387 */ /* 0x0005e20000100a00 */
[----:B------:R-:W-:-:S02]  /*4440*/  LEA R58, P1, R65, R10, 0x2 ;  /* 0x0000000a413a7211 */ /* 0x000fc400078210ff */
[-C--:B------:R-:W-:Y:S02]  /*4450*/  LEA R120, P2, R66, R10.reuse, 0x2 ;  /* 0x0000000a42787211 */ /* 0x080fe400078410ff */
[-C--:B------:R-:W-:Y:S02]  /*4460*/  LEA R60, P3, R67, R10.reuse, 0x2 ;  /* 0x0000000a433c7211 */ /* 0x080fe400078610ff */
[-C--:B------:R-:W-:Y:S02]  /*4470*/  LEA R122, P4, R68, R10.reuse, 0x2 ;  /* 0x0000000a447a7211 */ /* 0x080fe400078810ff */
[-C--:B------:R-:W-:Y:S02]  /*4480*/  LEA R62, P5, R69, R10.reuse, 0x2 ;  /* 0x0000000a453e7211 */ /* 0x080fe400078a10ff */
[----:B------:R-:W-:Y:S02]  /*4490*/  LEA.HI.X.SX32 R57, R63, R5, 0x2, P6 ;  /* 0x000000053f397211 */ /* 0x000fe400030f16ff */
[----:B------:R-:W-:-:S02]  /*44a0*/  LEA R124, P6, R70, R10, 0x2 ;  /* 0x0000000a467c7211 */ /* 0x000fc400078c10ff */
[-C--:B------:R-:W-:Y:S02]  /*44b0*/  LEA.HI.X.SX32 R119, R64, R5.reuse, 0x2, P0 ;  /* 0x0000000540777211 */ /* 0x080fe400000f16ff */
[-C--:B------:R-:W-:Y:S02]  /*44c0*/  LEA.HI.X.SX32 R59, R65, R5.reuse, 0x2, P1 ;  /* 0x00000005413b7211 */ /* 0x080fe400008f16ff */
[-C--:B------:R-:W-:Y:S02]  /*44d0*/  LEA.HI.X.SX32 R121, R66, R5.reuse, 0x2, P2 ;  /* 0x0000000542797211 */ /* 0x080fe400010f16ff */
[-C--:B------:R-:W-:Y:S02]  /*44e0*/  LEA.HI.X.SX32 R61, R67, R5.reuse, 0x2, P3 ;  /* 0x00000005433d7211 */ /* 0x080fe400018f16ff */
[-C--:B------:R-:W-:Y:S02]  /*44f0*/  LEA.HI.X.SX32 R123, R68, R5.reuse, 0x2, P4 ;  /* 0x00000005447b7211 */ /* 0x080fe400020f16ff */
[----:B------:R-:W-:-:S02]  /*4500*/  LEA.HI.X.SX32 R63, R69, R5, 0x2, P5 ;  /* 0x00000005453f7211 */ /* 0x000fc400028f16ff */
[-C--:B------:R-:W-:Y:S02]  /*4510*/  LEA R64, P0, R71, R10.reuse, 0x2 ;  /* 0x0000000a47407211 */ /* 0x080fe400078010ff */
[-C--:B------:R-:W-:Y:S02]  /*4520*/  LEA R126, P1, R72, R10.reuse, 0x2 ;  /* 0x0000000a487e7211 */ /* 0x080fe400078210ff */
[-C--:B------:R-:W-:Y:S02]  /*4530*/  LEA R66, P2, R73, R10.reuse, 0x2 ;  /* 0x0000000a49427211 */ /* 0x080fe400078410ff */
[-C--:B------:R-:W-:Y:S02]  /*4540*/  LEA R128, P3, R74, R10.reuse, 0x2 ;  /* 0x0000000a4a807211 */ /* 0x080fe400078610ff */
[-C--:B------:R-:W-:Y:S02]  /*4550*/  LEA R68, P4, R75, R10.reuse, 0x2 ;  /* 0x0000000a4b447211 */ /* 0x080fe400078810ff */
[----:B------:R-:W-:-:S02]  /*4560*/  LEA R130, P5, R76, R10, 0x2 ;  /* 0x0000000a4c827211 */ /* 0x000fc400078a10ff */
[-C--:B------:R-:W-:Y:S02]  /*4570*/  LEA.HI.X.SX32 R125, R70, R5.reuse, 0x2, P6 ;  /* 0x00000005467d7211 */ /* 0x080fe400030f16ff */
[----:B------:R-:W-:Y:S02]  /*4580*/  LEA R70, P6, R77, R10, 0x2 ;  /* 0x0000000a4d467211 */ /* 0x000fe400078c10ff */
[-C--:B------:R-:W-:Y:S02]  /*4590*/  LEA.HI.X.SX32 R65, R71, R5.reuse, 0x2, P0 ;  /* 0x0000000547417211 */ /* 0x080fe400000f16ff */
[-C--:B------:R-:W-:Y:S02]  /*45a0*/  LEA.HI.X.SX32 R127, R72, R5.reuse, 0x2, P1 ;  /* 0x00000005487f7211 */ /* 0x080fe400008f16ff */
[-C--:B------:R-:W-:Y:S02]  /*45b0*/  LEA.HI.X.SX32 R67, R73, R5.reuse, 0x2, P2 ;  /* 0x0000000549437211 */ /* 0x080fe400010f16ff */
[----:B------:R-:W-:-:S02]  /*45c0*/  LEA.HI.X.SX32 R129, R74, R5, 0x2, P3 ;  /* 0x000000054a817211 */ /* 0x000fc400018f16ff */
[-C--:B------:R-:W-:Y:S02]  /*45d0*/  LEA.HI.X.SX32 R69, R75, R5.reuse, 0x2, P4 ;  /* 0x000000054b457211 */ /* 0x080fe400020f16ff */
[----:B------:R-:W-:Y:S02]  /*45e0*/  LEA.HI.X.SX32 R131, R76, R5, 0x2, P5 ;  /* 0x000000054c837211 */ /* 0x000fe400028f16ff */
[-C--:B------:R-:W-:Y:S02]  /*45f0*/  LEA R132, P0, R78, R10.reuse, 0x2 ;  /* 0x0000000a4e847211 */ /* 0x080fe400078010ff */
[-C--:B------:R-:W-:Y:S02]  /*4600*/  LEA R72, P1, R79, R10.reuse, 0x2 ;  /* 0x0000000a4f487211 */ /* 0x080fe400078210ff */
[-C--:B------:R-:W-:Y:S02]  /*4610*/  LEA R134, P2, R80, R10.reuse, 0x2 ;  /* 0x0000000a50867211 */ /* 0x080fe400078410ff */
[----:B------:R-:W-:-:S02]  /*4620*/  LEA R74, P3, R81, R10, 0x2 ;  /* 0x0000000a514a7211 */ /* 0x000fc400078610ff */
[-C--:B------:R-:W-:Y:S02]  /*4630*/  LEA R6, P4, R82, R10.reuse, 0x2 ;  /* 0x0000000a52067211 */ /* 0x080fe400078810ff */
[-C--:B------:R-:W-:Y:S02]  /*4640*/  LEA R76, P5, R83, R10.reuse, 0x2 ;  /* 0x0000000a534c7211 */ /* 0x080fe400078a10ff */
[-C--:B------:R-:W-:Y:S02]  /*4650*/  LEA.HI.X.SX32 R71, R77, R5.reuse, 0x2, P6 ;  /* 0x000000054d477211 */ /* 0x080fe400030f16ff */
[----:B------:R-:W-:Y:S02]  /*4660*/  LEA R14, P6, R84, R10, 0x2 ;  /* 0x0000000a540e7211 */ /* 0x000fe400078c10ff */
[-C--:B------:R-:W-:Y:S02]  /*4670*/  LEA.HI.X.SX32 R133, R78, R5.reuse, 0x2, P0 ;  /* 0x000000054e857211 */ /* 0x080fe400000f16ff */
[----:B------:R-:W-:-:S02]  /*4680*/  LEA.HI.X.SX32 R73, R79, R5, 0x2, P1 ;  /* 0x000000054f497211 */ /* 0x000fc400008f16ff */
[-C--:B------:R-:W-:Y:S02]  /*4690*/  LEA.HI.X.SX32 R135, R80, R5.reuse, 0x2, P2 ;  /* 0x0000000550877211 */ /* 0x080fe400010f16ff */
[-C--:B------:R-:W-:Y:S02]  /*46a0*/  LEA.HI.X.SX32 R75, R81, R5.reuse, 0x2, P3 ;  /* 0x00000005514b7211 */ /* 0x080fe400018f16ff */
[-C--:B------:R-:W-:Y:S02]  /*46b0*/  LEA.HI.X.SX32 R7, R82, R5.reuse, 0x2, P4 ;  /* 0x0000000552077211 */ /* 0x080fe400020f16ff */
[----:B------:R-:W-:Y:S02]  /*46c0*/  LEA.HI.X.SX32 R77, R83, R5, 0x2, P5 ;  /* 0x00000005534d7211 */ /* 0x000fe400028f16ff */
[-C--:B------:R-:W-:Y:S02]  /*46d0*/  LEA R78, P0, R85, R10.reuse, 0x2 ;  /* 0x0000000a554e7211 */ /* 0x080fe400078010ff */
        /* <DEDUP_REMOVED lines=21> */
[-C--:B------:R-:W-:Y:S01]  /*4830*/  LEA.HI.X.SX32 R9, R137, R5.reuse, 0x2, P0 ;  /* 0x0000000589097211 */ /* 0x080fe200000f16ff */
[----:B------:R-:W-:Y:S01]  /*4840*/  VIADD R137, R2, 0xfffffffd ;  /* 0xfffffffd02897836 */ /* 0x000fe20000000000 */
[-C--:B------:R-:W-:Y:S01]  /*4850*/  LEA.HI.X.SX32 R87, R138, R5.reuse, 0x2, P1 ;  /* 0x000000058a577211 */ /* 0x080fe200008f16ff */
[----:B------:R-:W-:Y:S01]  /*4860*/  VIADD R138, R2, 0xfffffffc ;  /* 0xfffffffc028a7836 */ /* 0x000fe20000000000 */
[-C--:B------:R-:W-:Y:S02]  /*4870*/  LEA.HI.X.SX32 R13, R139, R5.reuse, 0x2, P2 ;  /* 0x000000058b0d7211 */ /* 0x080fe400010f16ff */
[----:B------:R-:W-:-:S02]  /*4880*/  LEA.HI.X.SX32 R89, R140, R5, 0x2, P3 ;  /* 0x000000058c597211 */ /* 0x000fc400018f16ff */
[-C--:B------:R-:W-:Y:S02]  /*4890*/  LEA.HI.X.SX32 R19, R141, R5.reuse, 0x2, P4 ;  /* 0x000000058d137211 */ /* 0x080fe400020f16ff */
[-C--:B------:R-:W-:Y:S02]  /*48a0*/  LEA.HI.X.SX32 R91, R144, R5.reuse, 0x2, P5 ;  /* 0x00000005905b7211 */ /* 0x080fe400028f16ff */
[----:B------:R-:W-:Y:S01]  /*48b0*/  LEA.HI.X.SX32 R11, R145, R5, 0x2, P6 ;  /* 0x00000005910b7211 */ /* 0x000fe200030f16ff */
[----:B------:R-:W-:Y:S01]  /*48c0*/  VIADD R5, R2, 0xfffffffe ;  /* 0xfffffffe02057836 */ /* 0x000fe20000000000 */
[----:B------:R-:W-:Y:S02]  /*48d0*/  ISETP.GE.U32.AND P2, PT, R138, 0x7fffffdd, PT ;  /* 0x7fffffdd8a00780c */ /* 0x000fe40003f46070 */
[----:B------:R-:W-:Y:S02]  /*48e0*/  LEA R138, P4, R22, UR6, 0x2 ;  /* 0x00000006168a7c11 */ /* 0x000fe4000f8810ff */
[----:B------:R-:W-:Y:S01]  /*48f0*/  ISETP.GE.U32.AND P0, PT, R5, 0x7fffffdf, PT ;  /* 0x7fffffdf0500780c */ /* 0x000fe20003f06070 */
[----:B------:R-:W-:Y:S01]  /*4900*/  VIADD R5, R2, 0xfffffffb ;  /* 0xfffffffb02057836 */ /* 0x000fe20000000000 */
[----:B------:R-:W-:-:S02]  /*4910*/  LEA.HI.X.SX32 R139, R22, UR7, 0x2, P4 ;  /* 0x00000007168b7c11 */ /* 0x000fc4000a0f16ff */
[----:B------:R-:W-:Y:S02]  /*4920*/  LOP3.LUT R22, R148, 0x70, RZ, 0xc0, !PT ;  /* 0x0000007094167812 */ /* 0x000fe400078ec0ff */
[----:B------:R-:W-:Y:S01]  /*4930*/  ISETP.GE.U32.AND P3, PT, R5, 0x7fffffdc, PT ;  /* 0x7fffffdc0500780c */ /* 0x000fe20003f66070 */
[----:B------:R-:W-:Y:S01]  /*4940*/  IMAD R5, R136, R3, RZ ;  /* 0x0000000388057224 */ /* 0x000fe200078e02ff */
[----:B------:R-:W-:Y:S01]  /*4950*/  LEA R136, P5, R4, UR6, 0x2 ;  /* 0x0000000604887c11 */ /* 0x000fe2000f8a10ff */
[----:B------:R-:W-:Y:S01]  /*4960*/  VIADD R3, R2, 0xfffffffa ;  /* 0xfffffffa02037836 */ /* 0x000fe20000000000 */
[----:B------:R-:W-:Y:S01]  /*4970*/  ISETP.GE.U32.AND P6, PT, R146, 0x7fffffe0, PT ;  /* 0x7fffffe09200780c */ /* 0x000fe20003fc6070 */
[----:B------:R-:W-:Y:S01]  /*4980*/  IMAD R22, R147, 0x80, R22 ;  /* 0x0000008093167824 */ /* 0x000fe200078e0216 */
[----:B------:R-:W-:Y:S01]  /*4990*/  ISETP.GE.U32.AND P1, PT, R137, 0x7fffffde, PT ;  /* 0x7fffffde8900780c */ /* 0x000fe20003f26070 */
[----:B------:R-:W-:Y:S01]  /*49a0*/  IMAD.WIDE R226, R142, 0x4, R138 ;  /* 0x000000048ee27825 */ /* 0x000fe200078e028a */
[----:B------:R-:W-:-:S02]  /*49b0*/  LEA.HI.X.SX32 R137, R4, UR7, 0x2, P5 ;  /* 0x0000000704897c11 */ /* 0x000fc4000a8f16ff */
[----:B------:R-:W-:Y:S01]  /*49c0*/  LEA R140, P5, R5, UR6, 0x2 ;  /* 0x00000006058c7c11 */ /* 0x000fe2000f8a10ff */
[----:B------:R-:W-:Y:S01]  /*49d0*/  VIADD R4, R22, UR8 ;  /* 0x0000000816047c36 */ /* 0x000fe20008000000 */
[----:B------:R-:W-:Y:S01]  /*49e0*/  ISETP.GE.U32.AND P4, PT, R3, 0x7fffffdb, PT ;  /* 0x7fffffdb0300780c */ /* 0x000fe20003f86070 */
[----:B------:R-:W-:Y:S01]  /*49f0*/  VIADD R3, R2, 0xfffffff9 ;  /* 0xfffffff902037836 */ /* 0x000fe20000000000 */
[----:B------:R-:W-:Y:S01]  /*4a00*/  LEA.HI.X.SX32 R141, R5, UR7, 0x2, P5 ;  /* 0x00000007058d7c11 */ /* 0x000fe2000a8f16ff */
[----:B-1----:R-:W-:Y:S01]  /*4a10*/  IMAD.WIDE R154, R142, 0x4, R136 ;  /* 0x000000048e9a7825 */ /* 0x002fe200078e0288 */
[----:B------:R-:W-:Y:S01]  /*4a20*/  LEA R144, P5, R0, UR6, 0x2 ;  /* 0x0000000600907c11 */ /* 0x000fe2000f8a10ff */
[----:B------:R-:W-:Y:S01]  /*4a30*/  @!PT LDS RZ, [RZ] ;  /* 0x00000000fffff984 */ /* 0x000fe20000000800 */
[----:B------:R-:W-:Y:S01]  /*4a40*/  @!PT LDS RZ, [RZ] ;  /* 0x00000000fffff984 */ /* 0x000fe20000000800 */
[----:B------:R-:W-:Y:S01]  /*4a50*/  @!PT LDS RZ, [RZ] ;  /* 0x00000000fffff984 */ /* 0x000fe20000000800 */
[----:B------:R-:W-:Y:S01]  /*4a60*/  LDGSTS.E [R4], desc[UR34][R136.64], !P6 ;  /* 0x0000000088047fae */ /* 0x000fe2000f121862 */
[----:B------:R-:W-:Y:S01]  /*4a70*/  LOP3.LUT R146, R22, 0x10, RZ, 0x3c, !PT ;  /* 0x0000001016927812 */ /* 0x000fe200078e3cff */
[----:B------:R-:W-:Y:S01]  /*4a80*/  IMAD.WIDE R230, R142, 0x4, R140 ;  /* 0x000000048ee67825 */ /* 0x000fe200078e028c */
[----:B------:R-:W-:Y:S01]  /*4a90*/  LEA.HI.X.SX32 R145, R0, UR7, 0x2, P5 ;  /* 0x0000000700917c11 */ /* 0x000fe2000a8f16ff */
[----:B------:R-:W-:Y:S01]  /*4aa0*/  LDGSTS.E [R4+0x4000], desc[UR34][R138.64], !P6 ;  /* 0x040000008a047fae */ /* 0x000fe2000f121862 */
[----:B------:R-:W-:Y:S01]  /*4ab0*/  ISETP.GE.U32.AND P5, PT, R3, 0x7fffffda, PT ;  /* 0x7fffffda0300780c */ /* 0x000fe20003fa6070 */
[----:B------:R-:W-:-:S02]  /*4ac0*/  VIADD R0, R2, 0xfffffff8 ;  /* 0xfffffff802007836 */ /* 0x000fc40000000000 */
[----:B------:R-:W-:Y:S01]  /*4ad0*/  LDGSTS.E [R4+0x8000], desc[UR34][R140.64], !P6 ;  /* 0x080000008c047fae */ /* 0x000fe2000f121862 */
[C---:B------:R-:W-:Y:S02]  /*4ae0*/  IMAD.SHL.U32 R3, R142.reuse, 0x2, RZ ;  /* 0x000000028e037824 */ /* 0x040fe400078e00ff */
[----:B--2---:R-:W-:Y:S01]  /*4af0*/  IMAD.WIDE R96, R142, 0x4, R144 ;  /* 0x000000048e607825 */ /* 0x004fe200078e0290 */
[----:B------:R-:W-:Y:S01]  /*4b00*/  LDGSTS.E [R4+0xc000], desc[UR34][R144.64], !P6 ;  /* 0x0c00000090047fae */ /* 0x000fe2000f121862 */
[----:B------:R-:W-:Y:S02]  /*4b10*/  ISETP.GE.U32.AND P6, PT, R0, 0x7fffffd9, PT ;  /* 0x7fffffd90000780c */ /* 0x000fe40003fc6070 */
[----:B------:R-:W-:Y:S01]  /*4b20*/  VIADD R0, R2, 0xfffffff7 ;  /* 0xfffffff702007836 */ /* 0x000fe20000000000 */
[----:B------:R-:W-:Y:S01]  /*4b30*/  LDGSTS.E [R4+0x4], desc[UR34][R154.64], !P0 ;  /* 0x000040009a047fae */ /* 0x000fe2000c121862 */
[----:B------:R-:W-:Y:S02]  /*4b40*/  IMAD R5, R142, 0x3, RZ ;  /* 0x000000038e057824 */ /* 0x000fe400078e02ff */
[C---:B------:R-:W-:Y:S01]  /*4b50*/  IMAD.WIDE R228, R3.reuse, 0x4, R136 ;  /* 0x0000000403e47825 */ /* 0x040fe200078e0288 */
[----:B------:R-:W-:Y:S03]  /*4b60*/  LDGSTS.E [R4+0x4004], desc[UR34][R226.64], !P0 ;  /* 0x04004000e2047fae */ /* 0x000fe6000c121862 */
[C---:B------:R-:W-:Y:S01]  /*4b70*/  IMAD.WIDE R34, R3.reuse, 0x4, R138 ;  /* 0x0000000403227825 */ /* 0x040fe200078e028a */
[----:B------:R-:W-:Y:S03]  /*4b80*/  LDGSTS.E [R4+0x8004], desc[UR34][R230.64], !P0 ;  /* 0x08004000e6047fae */ /* 0x000fe6000c121862 */
[----:B------:R-:W-:Y:S01]  /*4b90*/  IMAD.WIDE R94, R3, 0x4, R140 ;  /* 0x00000004035e7825 */ /* 0x000fe200078e028c */
[----:B------:R-:W-:Y:S01]  /*4ba0*/  LDGSTS.E [R4+0xc004], desc[UR34][R96.64], !P0 ;  /* 0x0c00400060047fae */ /* 0x000fe2000c121862 */
[----:B------:R-:W-:-:S02]  /*4bb0*/  ISETP.GE.U32.AND P0, PT, R0, 0x7fffffd8, PT ;  /* 0x7fffffd80000780c */ /* 0x000fc40003f06070 */
[----:B------:R-:W-:Y:S01]  /*4bc0*/  IMAD.WIDE R32, R3, 0x4, R144 ;  /* 0x0000000403207825 */ /* 0x000fe200078e0290 */
[----:B------:R-:W-:Y:S03]  /*4bd0*/  LDGSTS.E [R4+0x8], desc[UR34][R228.64], !P1 ;  /* 0x00008000e4047fae */ /* 0x000fe6000c921862 */
[----:B------:R-:W-:Y:S01]  /*4be0*/  IMAD.SHL.U32 R3, R142, 0x4, RZ ;  /* 0x000000048e037824 */ /* 0x000fe200078e00ff */
[----:B------:R-:W-:Y:S01]  /*4bf0*/  LDGSTS.E [R4+0x4008], desc[UR34][R34.64], !P1 ;  /* 0x0400800022047fae */ /* 0x000fe2000c921862 */
[----:B------:R-:W-:-:S03]  /*4c00*/  IMAD.WIDE R28, R5, 0x4, R136 ;  /* 0x00000004051c7825 */ /* 0x000fc600078e0288 */
[----:B------:R-:W-:Y:S01]  /*4c10*/  LDGSTS.E [R4+0x8008], desc[UR34][R94.64], !P1 ;  /* 0x080080005e047fae */ /* 0x000fe2000c921862 */
[----:B------:R-:W-:Y:S02]  /*4c20*/  VIADD R0, R2, 0xfffffff6 ;  /* 0xfffffff602007836 */ /* 0x000fe40000000000 */
[C---:B------:R-:W-:Y:S01]  /*4c30*/  IMAD.WIDE R92, R5.reuse, 0x4, R138 ;  /* 0x00000004055c7825 */ /* 0x040fe200078e028a */
[----:B------:R-:W-:Y:S02]  /*4c40*/  LDGSTS.E [R4+0xc008], desc[UR34][R32.64], !P1 ;  /* 0x0c00800020047fae */ /* 0x000fe4000c921862 */
[----:B------:R-:W-:Y:S01]  /*4c50*/  ISETP.GE.U32.AND P1, PT, R0, 0x7fffffd7, PT ;  /* 0x7fffffd70000780c */ /* 0x000fe20003f26070 */
[C---:B------:R-:W-:Y:S01]  /*4c60*/  IMAD.WIDE R30, R5.reuse, 0x4, R140 ;  /* 0x00000004051e7825 */ /* 0x040fe200078e028c */
[----:B------:R-:W-:Y:S03]  /*4c70*/  LDGSTS.E [R4+0xc], desc[UR34][R28.64], !P2 ;  /* 0x0000c0001c047fae */ /* 0x000fe6000d121862 */
[----:B------:R-:W-:Y:S01]  /*4c80*/  IMAD.WIDE R26, R5, 0x4, R144 ;  /* 0x00000004051a7825 */ /* 0x000fe200078e0290 */
[----:B------:R-:W-:Y:S03]  /*4c90*/  LDGSTS.E [R4+0x400c], desc[UR34][R92.64], !P2 ;  /* 0x0400c0005c047fae */ /* 0x000fe6000d121862 */
[----:B------:R-:W-:Y:S01]  /*4ca0*/  VIADD R153, R146, UR8 ;  /* 0x0000000892997c36 */ /* 0x000fe20008000000 */
[----:B------:R-:W-:Y:S01]  /*4cb0*/  LDGSTS.E [R4+0x800c], desc[UR34][R30.64], !P2 ;  /* 0x0800c0001e047fae */ /* 0x000fe2000d121862 */
[----:B------:R-:W-:-:S03]  /*4cc0*/  IMAD.WIDE R158, R3, 0x4, R136 ;  /* 0x00000004039e7825 */ /* 0x000fc600078e0288 */
[----:B------:R-:W-:Y:S01]  /*4cd0*/  LDGSTS.E [R4+0xc00c], desc[UR34][R26.64], !P2 ;  /* 0x0c00c0001a047fae */ /* 0x000fe2000d121862 */
[----:B------:R-:W-:-:S03]  /*4ce0*/  IMAD.WIDE R150, R3, 0x4, R138 ;  /* 0x0000000403967825 */ /* 0x000fc600078e028a */
[----:B------:R1:W-:Y:S01]  /*4cf0*/  STL.64 [R1+0x1e0], R158 ;  /* 0x0001e09e01007387 */ /* 0x0003e20000100a00 */
[----:B------:R-:W-:Y:S02]  /*4d00*/  IMAD R5, R142, 0x5, RZ ;  /* 0x000000058e057824 */ /* 0x000fe400078e02ff */
[C---:B------:R-:W-:Y:S01]  /*4d10*/  IMAD.WIDE R148, R3.reuse, 0x4, R140 ;  /* 0x0000000403947825 */ /* 0x040fe200078e028c */
[----:B------:R1:W-:Y:S03]  /*4d20*/  LDGSTS.E [R153], desc[UR34][R158.64], !P3 ;  /* 0x000000009e997fae */ /* 0x0003e6000d921862 */
[----:B------:R-:W-:Y:S01]  /*4d30*/  VIADD R0, R2, 0xfffffff5 ;  /* 0xfffffff502007836 */ /* 0x000fe20000000000 */
[----:B------:R2:W-:Y:S01]  /*4d40*/  STL.64 [R1+0x1d8], R150 ;  /* 0x0001d89601007387 */ /* 0x0005e20000100a00 */
[----:B------:R-:W-:-:S03]  /*4d50*/  IMAD.WIDE R146, R3, 0x4, R144 ;  /* 0x0000000403927825 */ /* 0x000fc600078e0290 */
[----:B------:R2:W-:Y:S01]  /*4d60*/  LDGSTS.E [R153+0x4000], desc[UR34][R150.64], !P3 ;  /* 0x0400000096997fae */ /* 0x0005e2000d921862 */
[----:B------:R-:W-:Y:S01]  /*4d70*/  ISETP.GE.U32.AND P2, PT, R0, 0x7fffffd6, PT ;  /* 0x7fffffd60000780c */ /* 0x000fe20003f46070 */
[----:B------:R-:W-:Y:S02]  /*4d80*/  IMAD R3, R142, 0x6, RZ ;  /* 0x000000068e037824 */ /* 0x000fe400078e02ff */
[--C-:B-1----:R-:W-:Y:S01]  /*4d90*/  IMAD.WIDE R158, R5, 0x4, R136.reuse ;  /* 0x00000004059e7825 */ /* 0x102fe200078e0288 */
[----:B------:R1:W-:Y:S03]  /*4da0*/  STL.64 [R1+0x1d0], R148 ;  /* 0x0001d09401007387 */ /* 0x0003e60000100a00 */
[----:B------:R-:W-:Y:S01]  /*4db0*/  VIADD R0, R2, 0xfffffff4 ;  /* 0xfffffff402007836 */ /* 0x000fe20000000000 */
[----:B------:R1:W-:Y:S01]  /*4dc0*/  LDGSTS.E [R153+0x8000], desc[UR34][R148.64], !P3 ;  /* 0x0800000094997fae */ /* 0x0003e2000d921862 */
[----:B------:R-:W-:-:S03]  /*4dd0*/  IMAD.WIDE R162, R168, 0x4, R136 ;  /* 0x00000004a8a27825 */ /* 0x000fc600078e0288 */
[----:B------:R3:W-:Y:S01]  /*4de0*/  STL.64 [R1+0x1c8], R146 ;  /* 0x0001c89201007387 */ /* 0x0007e20000100a00 */
[----:B--2---:R-:W-:-:S03]  /*4df0*/  IMAD.WIDE R150, R5, 0x4, R138 ;  /* 0x0000000405967825 */ /* 0x004fc600078e028a */
[----:B------:R3:W-:Y:S01]  /*4e00*/  LDGSTS.E [R153+0xc000], desc[UR34][R146.64], !P3 ;  /* 0x0c00000092997fae */ /* 0x0007e2000d921862 */
[----:B------:R-:W-:Y:S01]  /*4e10*/  ISETP.GE.U32.AND P3, PT, R0, 0x7fffffd5, PT ;  /* 0x7fffffd50000780c */ /* 0x000fe20003f66070 */
[----:B------:R-:W-:Y:S02]  /*4e20*/  VIADD R0, R2, 0xfffffff3 ;  /* 0xfffffff302007836 */ /* 0x000fe40000000000 */
[C---:B-1----:R-:W-:Y:S01]  /*4e30*/  IMAD.WIDE R148, R5.reuse, 0x4, R140 ;  /* 0x0000000405947825 */ /* 0x042fe200078e028c */
[----:B------:R1:W-:Y:S03]  /*4e40*/  STL.64 [R1+0x1c0], R158 ;  /* 0x0001c09e01007387 */ /* 0x0003e60000100a00 */
[----:B------:R-:W-:Y:S01]  /*4e50*/  IMAD.WIDE R164, R168, 0x4, R138 ;  /* 0x00000004a8a47825 */ /* 0x000fe200078e028a */
[----:B------:R1:W-:Y:S03]  /*4e60*/  LDGSTS.E [R153+0x4], desc[UR34][R158.64], !P4 ;  /* 0x000040009e997fae */ /* 0x0003e6000e121862 */
[----:B---3--:R-:W-:Y:S01]  /*4e70*/  IMAD.WIDE R146, R5, 0x4, R144 ;  /* 0x0000000405927825 */ /* 0x008fe200078e0290 */
[----:B------:R2:W-:Y:S03]  /*4e80*/  STL.64 [R1+0x1b8], R150 ;  /* 0x0001b89601007387 */ /* 0x0005e60000100a00 */
[----:B------:R-:W-:Y:S01]  /*4e90*/  IMAD R5, R142, 0x7, RZ ;  /* 0x000000078e057824 */ /* 0x000fe200078e02ff */
[----:B------:R2:W-:Y:S01]  /*4ea0*/  LDGSTS.E [R153+0x4004], desc[UR34][R150.64], !P4 ;  /* 0x0400400096997fae */ /* 0x0005e2000e121862 */
[----:B------:R-:W-:-:S03]  /*4eb0*/  IMAD.WIDE R166, R168, 0x4, R140 ;  /* 0x00000004a8a67825 */ /* 0x000fc600078e028c */
[----:B------:R3:W-:Y:S01]  /*4ec0*/  STL.64 [R1+0x1b0], R148 ;  /* 0x0001b09401007387 */ /* 0x0007e20000100a00 */
[----:B-1----:R-:W-:-:S03]  /*4ed0*/  IMAD.WIDE R158, R3, 0x4, R136 ;  /* 0x00000004039e7825 */ /* 0x002fc600078e0288 */
[----:B------:R3:W-:Y:S01]  /*4ee0*/  LDGSTS.E [R153+0x8004], desc[UR34][R148.64], !P4 ;  /* 0x0800400094997fae */ /* 0x0007e2000e121862 */
[----:B------:R-:W-:-:S03]  /*4ef0*/  IMAD.WIDE R160, R5, 0x4, R136 ;  /* 0x0000000405a07825 */ /* 0x000fc600078e0288 */
[----:B------:R1:W-:Y:S01]  /*4f00*/  STL.64 [R1+0x1a8], R146 ;  /* 0x0001a89201007387 */ /* 0x0003e20000100a00 */
[----:B--2---:R-:W-:-:S03]  /*4f10*/  IMAD.WIDE R150, R3, 0x4, R138 ;  /* 0x0000000403967825 */ /* 0x004fc600078e028a */
[----:B------:R1:W-:Y:S01]  /*4f20*/  LDGSTS.E [R153+0xc004], desc[UR34][R146.64], !P4 ;  /* 0x0c00400092997fae */ /* 0x0003e2000e121862 */
[----:B------:R-:W-:Y:S01]  /*4f30*/  ISETP.GE.U32.AND P4, PT, R0, 0x7fffffd4, PT ;  /* 0x7fffffd40000780c */ /* 0x000fe20003f86070 */
[----:B------:R-:W-:Y:S02]  /*4f40*/  VIADD R0, R2, 0xfffffff2 ;  /* 0xfffffff202007836 */ /* 0x000fe40000000000 */
[C---:B---3--:R-:W-:Y:S01]  /*4f50*/  IMAD.WIDE R148, R3.reuse, 0x4, R140 ;  /* 0x0000000403947825 */ /* 0x048fe200078e028c */
[----:B------:R2:W-:Y:S03]  /*4f60*/  STL.64 [R1+0x1a0], R158 ;  /* 0x0001a09e01007387 */ /* 0x0005e60000100a00 */
[--C-:B------:R-:W-:Y:S01]  /*4f70*/  IMAD.WIDE R168, R168, 0x4, R144.reuse ;  /* 0x00000004a8a87825 */ /* 0x100fe200078e0290 */
[----:B------:R2:W-:Y:S03]  /*4f80*/  LDGSTS.E [R153+0x8], desc[UR34][R158.64], !P5 ;  /* 0x000080009e997fae */ /* 0x0005e6000e921862 */
[----:B-1----:R-:W-:Y:S01]  /*4f90*/  IMAD.WIDE R146, R3, 0x4, R144 ;  /* 0x0000000403927825 */ /* 0x002fe200078e0290 */
[----:B------:R1:W-:Y:S03]  /*4fa0*/  STL.64 [R1+0x198], R150 ;  /* 0x0001989601007387 */ /* 0x0003e60000100a00 */
[----:B------:R-:W-:Y:S01]  /*4fb0*/  IMAD.SHL.U32 R3, R142, 0x8, RZ ;  /* 0x000000088e037824 */ /* 0x000fe200078e00ff */
[----:B------:R1:W-:Y:S01]  /*4fc0*/  LDGSTS.E [R153+0x4008], desc[UR34][R150.64], !P5 ;  /* 0x0400800096997fae */ /* 0x0003e2000e921862 */
[----:B------:R-:W-:-:S03]  /*4fd0*/  IMAD.WIDE R170, R176, 0x4, R136 ;  /* 0x00000004b0aa7825 */ /* 0x000fc600078e0288 */
[----:B------:R3:W-:Y:S01]  /*4fe0*/  STL.64 [R1+0x190], R148 ;  /* 0x0001909401007387 */ /* 0x0007e20000100a00 */
[----:B--2---:R-:W-:-:S03]  /*4ff0*/  IMAD.WIDE R158, R5, 0x4, R138 ;  /* 0x00000004059e7825 */ /* 0x004fc600078e028a */
[----:B------:R3:W-:Y:S01]  /*5000*/  LDGSTS.E [R153+0x8008], desc[UR34][R148.64], !P5 ;  /* 0x0800800094997fae */ /* 0x0007e2000e921862 */
[----:B------:R-:W-:-:S03]  /*5010*/  IMAD.WIDE R172, R176, 0x4, R138 ;  /* 0x00000004b0ac7825 */ /* 0x000fc600078e028a */
[----:B------:R2:W-:Y:S01]  /*5020*/  STL.64 [R1+0x188], R146 ;  /* 0x0001889201007387 */ /* 0x0005e20000100a00 */
[----:B-1----:R-:W-:-:S03]  /*5030*/  IMAD.WIDE R150, R5, 0x4, R140 ;  /* 0x0000000405967825 */ /* 0x002fc600078e028c */
[----:B------:R2:W-:Y:S01]  /*5040*/  LDGSTS.E [R153+0xc008], desc[UR34][R146.64], !P5 ;  /* 0x0c00800092997fae */ /* 0x0005e2000e921862 */
[----:B------:R-:W-:Y:S01]  /*5050*/  ISETP.GE.U32.AND P5, PT, R0, 0x7fffffd3, PT ;  /* 0x7fffffd30000780c */ /* 0x000fe20003fa6070 */
[----:B------:R-:W-:Y:S02]  /*5060*/  VIADD R0, R2, 0xfffffff1 ;  /* 0xfffffff102007836 */ /* 0x000fe40000000000 */
[----:B---3--:R-:W-:Y:S01]  /*5070*/  IMAD.WIDE R148, R5, 0x4, R144 ;  /* 0x0000000405947825 */ /* 0x008fe200078e0290 */
[----:B------:R1:W-:Y:S03]  /*5080*/  STL.64 [R1+0x180], R160 ;  /* 0x000180a001007387 */ /* 0x0003e60000100a00 */
[----:B------:R-:W-:Y:S01]  /*5090*/  IMAD R5, R142, 0x9, RZ ;  /* 0x000000098e057824 */ /* 0x000fe200078e02ff */
[----:B------:R-:W-:Y:S01]  /*50a0*/  STL.64 [R1+0x178], R158 ;  /* 0x0001789e01007387 */ /* 0x000fe20000100a00 */
[----:B------:R-:W-:Y:S01]  /*50b0*/  IMAD.WIDE R174, R176, 0x4, R140 ;  /* 0x00000004b0ae7825 */ /* 0x000fe200078e028c */
[----:B--2---:R-:W-:-:S02]  /*50c0*/  LOP3.LUT R146, R22, 0x20, RZ, 0x3c, !PT ;  /* 0x0000002016927812 */ /* 0x004fc400078e3cff */
[----:B------:R1:W-:Y:S01]  /*50d0*/  LDGSTS.E [R153+0xc], desc[UR34][R160.64], !P6 ;  /* 0x0000c000a0997fae */ /* 0x0003e2000f121862 */
[----:B------:R-:W-:-:S03]  /*50e0*/  IMAD.WIDE R176, R176, 0x4, R144 ;  /* 0x00000004b0b07825 */ /* 0x000fc600078e0290 */
[----:B------:R2:W-:Y:S01]  /*50f0*/  STL.64 [R1+0x170], R150 ;  /* 0x0001709601007387 */ /* 0x0005e20000100a00 */
[----:B------:R-:W-:Y:S02]  /*5100*/  VIADD R157, R146, UR8 ;  /* 0x00000008929d7c36 */ /* 0x000fe40008000000 */
[----:B------:R-:W-:Y:S01]  /*5110*/  IMAD.WIDE R146, R3, 0x4, R144 ;  /* 0x0000000403927825 */ /* 0x000fe200078e0290 */
[----:B------:R-:W-:Y:S03]  /*5120*/  LDGSTS.E [R153+0x400c], desc[UR34][R158.64], !P6 ;  /* 0x0400c0009e997fae */ /* 0x000fe6000f121862 */
[----:B------:R-:W-:Y:S01]  /*5130*/  IMAD.WIDE R178, R184, 0x4, R136 ;  /* 0x00000004b8b27825 */ /* 0x000fe200078e0288 */
[----:B------:R3:W-:Y:S03]  /*5140*/  STL.64 [R1+0x168], R148 ;  /* 0x0001689401007387 */ /* 0x0007e60000100a00 */
[----:B-1----:R-:W-:Y:S01]  /*5150*/  IMAD R160, R142, 0x11, RZ ;  /* 0x000000118ea07824 */ /* 0x002fe200078e02ff */
[----:B------:R2:W-:Y:S01]  /*5160*/  LDGSTS.E [R153+0x800c], desc[UR34][R150.64], !P6 ;  /* 0x0800c00096997fae */ /* 0x0005e2000f121862 */
[----:B------:R-:W-:-:S03]  /*5170*/  IMAD.WIDE R180, R184, 0x4, R138 ;  /* 0x00000004b8b47825 */ /* 0x000fc600078e028a */
[----:B------:R3:W-:Y:S01]  /*5180*/  LDGSTS.E [R153+0xc00c], desc[UR34][R148.64], !P6 ;  /* 0x0c00c00094997fae */ /* 0x0007e2000f121862 */
[----:B------:R-:W-:Y:S01]  /*5190*/  ISETP.GE.U32.AND P6, PT, R0, 0x7fffffd2, PT ;  /* 0x7fffffd20000780c */ /* 0x000fe20003fc6070 */
[----:B------:R-:W-:Y:S02]  /*51a0*/  VIADD R0, R2, 0xfffffff0 ;  /* 0xfffffff002007836 */ /* 0x000fe40000000000 */
[----:B------:R1:W-:Y:S01]  /*51b0*/  STL.64 [R1+0x14e8], R152 ;  /* 0x0014e89801007387 */ /* 0x0003e20000100a00 */
[----:B------:R-:W-:-:S04]  /*51c0*/  IMAD.WIDE R182, R184, 0x4, R140 ;  /* 0x00000004b8b67825 */ /* 0x000fc800078e028c */
[----:B--2---:R-:W-:-:S04]  /*51d0*/  IMAD.WIDE R150, R3, 0x4, R138 ;  /* 0x0000000403967825 */ /* 0x004fc800078e028a */
[----:B---3--:R-:W-:-:S04]  /*51e0*/  IMAD.WIDE R148, R3, 0x4, R140 ;  /* 0x0000000403947825 */ /* 0x008fc800078e028c */
[----:B-1----:R-:W-:-:S04]  /*51f0*/  IMAD.WIDE R152, R3, 0x4, R136 ;  /* 0x0000000403987825 */ /* 0x002fc800078e0288 */
[----:B------:R-:W-:Y:S01]  /*5200*/  IMAD R3, R142, 0xa, RZ ;  /* 0x0000000a8e037824 */ /* 0x000fe200078e02ff */
[----:B------:R1:W-:Y:S01]  /*5210*/  STL.64 [R1+0x160], R152 ;  /* 0x0001609801007387 */ /* 0x0003e20000100a00 */
[----:B------:R-:W-:-:S03]  /*5220*/  IMAD.WIDE R184, R184, 0x4, R144 ;  /* 0x00000004b8b87825 */ /* 0x000fc600078e0290 */
[----:B------:R1:W-:Y:S01]  /*5230*/  LDGSTS.E [R157], desc[UR34][R152.64], !P0 ;  /* 0x00000000989d7fae */ /* 0x0003e2000c121862 */
[----:B------:R-:W-:-:S03]  /*5240*/  IMAD.WIDE R186, R192, 0x4, R136 ;  /* 0x00000004c0ba7825 */ /* 0x000fc600078e0288 */
[----:B------:R2:W-:Y:S01]  /*5250*/  STL.64 [R1+0x158], R150 ;  /* 0x0001589601007387 */ /* 0x0005e20000100a00 */
[----:B------:R-:W-:-:S03]  /*5260*/  IMAD.WIDE R188, R192, 0x4, R138 ;  /* 0x00000004c0bc7825 */ /* 0x000fc600078e028a */
        /* <DEDUP_REMOVED lines=13> */
[----:B------:R-:W-:Y:S01]  /*5340*/  IMAD.WIDE R194, R200, 0x4, R136 ;  /* 0x00000004c8c27825 */ /* 0x000fe200078e0288 */
[----:B------:R2:W-:Y:S03]  /*5350*/  LDGSTS.E [R157+0x4], desc[UR34][R152.64], !P1 ;  /* 0x00004000989d7fae */ /* 0x0005e6000c921862 */
[----:B-1----:R-:W-:Y:S01]  /*5360*/  IMAD.WIDE R146, R5, 0x4, R144 ;  /* 0x0000000405927825 */ /* 0x002fe200078e0290 */
[----:B------:R1:W-:Y:S03]  /*5370*/  STL.64 [R1+0x138], R150 ;  /* 0x0001389601007387 */ /* 0x0003e60000100a00 */
[----:B------:R-:W-:Y:S01]  /*5380*/  IMAD R5, R142, 0xb, RZ ;  /* 0x0000000b8e057824 */ /* 0x000fe200078e02ff */
        /* <DEDUP_REMOVED lines=11> */
[C-C-:B---3--:R-:W-:Y:S01]  /*5440*/  IMAD.WIDE R148, R3.reuse, 0x4, R140.reuse ;  /* 0x0000000403947825 */ /* 0x148fe200078e028c */
[----:B------:R1:W-:Y:S03]  /*5450*/  STL.64 [R1+0x120], R152 ;  /* 0x0001209801007387 */ /* 0x0003e60000100a00 */
[----:B------:R-:W-:Y:S01]  /*5460*/  IMAD.WIDE R198, R200, 0x4, R140 ;  /* 0x00000004c8c67825 */ /* 0x000fe200078e028c */
[----:B------:R1:W-:Y:S03]  /*5470*/  LDGSTS.E [R157+0x8], desc[UR34][R152.64], !P2 ;  /* 0x00008000989d7fae */ /* 0x0003e6000d121862 */
[--C-:B--2---:R-:W-:Y:S01]  /*5480*/  IMAD.WIDE R146, R3, 0x4, R144.reuse ;  /* 0x0000000403927825 */ /* 0x104fe200078e0290 */
        /* <DEDUP_REMOVED lines=13> */
[----:B---3--:R-:W-:Y:S01]  /*5560*/  IMAD.WIDE R148, R5, 0x4, R144 ;  /* 0x0000000405947825 */ /* 0x008fe200078e0290 */
[----:B------:R2:W-:Y:S01]  /*5570*/  STL.64 [R1+0x100], R158 ;  /* 0x0001009e01007387 */ /* 0x0005e20000100a00 */
[----:B------:R-:W-:Y:S02]  /*5580*/  LOP3.LUT R5, R22, 0x40, RZ, 0x3c, !PT ;  /* 0x0000004016057812 */ /* 0x000fe400078e3cff */
[----:B------:R-:W-:Y:S01]  /*5590*/  IMAD.WIDE R204, R208, 0x4, R138 ;  /* 0x00000004d0cc7825 */ /* 0x000fe200078e028a */
[----:B------:R2:W-:Y:S01]  /*55a0*/  LDGSTS.E [R157+0xc], desc[UR34][R158.64], !P3 ;  /* 0x0000c0009e9d7fae */ /* 0x0005e2000d921862 */
[----:B-1----:R-:W-:-:S03]  /*55b0*/  LOP3.LUT R146, R22, 0x30, RZ, 0x3c, !PT ;  /* 0x0000003016927812 */ /* 0x002fc600078e3cff */
[----:B------:R1:W-:Y:S01]  /*55c0*/  STL.64 [R1+0xf8], R152 ;  /* 0x0000f89801007387 */ /* 0x0003e20000100a00 */
[----:B------:R-:W-:Y:S02]  /*55d0*/  VIADD R243, R5, UR8 ;  /* 0x0000000805f37c36 */ /* 0x000fe40008000000 */
[----:B------:R-:W-:Y:S01]  /*55e0*/  IMAD.WIDE R206, R208, 0x4, R140 ;  /* 0x00000004d0ce7825 */ /* 0x000fe200078e028c */
[----:B------:R1:W-:Y:S01]  /*55f0*/  LDGSTS.E [R157+0x400c], desc[UR34][R152.64], !P3 ;  /* 0x0400c000989d7fae */ /* 0x0003e2000d921862 */
[----:B------:R-:W3:Y:S02]  /*5600*/  LDC R5, c[0x0][0x230] ;  /* 0x00008c00ff057b82 */ /* 0x000ee40000000800 */
[----:B------:R-:W-:Y:S01]  /*5610*/  VIADD R242, R146, UR8 ;  /* 0x0000000892f27c36 */ /* 0x000fe20008000000 */
[----:B------:R4:W-:Y:S01]  /*5620*/  STL.64 [R1+0xf0], R150 ;  /* 0x0000f09601007387 */ /* 0x0009e20000100a00 */
[----:B------:R-:W-:-:S03]  /*5630*/  IMAD.WIDE R146, R3, 0x4, R144 ;  /* 0x0000000403927825 */ /* 0x000fc600078e0290 */
[----:B------:R4:W-:Y:S01]  /*5640*/  LDGSTS.E [R157+0x800c], desc[UR34][R150.64], !P3 ;  /* 0x0800c000969d7fae */ /* 0x0009e2000d921862 */
[----:B--2---:R-:W-:-:S03]  /*5650*/  IMAD.WIDE R158, R160, 0x4, R140 ;  /* 0x00000004a09e7825 */ /* 0x004fc600078e028c */
[----:B------:R2:W-:Y:S01]  /*5660*/  STL.64 [R1+0xe8], R148 ;  /* 0x0000e89401007387 */ /* 0x0005e20000100a00 */
[----:B-1----:R-:W-:-:S03]  /*5670*/  IMAD.WIDE R152, R3, 0x4, R136 ;  /* 0x0000000403987825 */ /* 0x002fc600078e0288 */
[----:B------:R2:W-:Y:S01]  /*5680*/  LDGSTS.E [R157+0xc00c], desc[UR34][R148.64], !P3 ;  /* 0x0c00c000949d7fae */ /* 0x0005e2000d921862 */
[----:B------:R-:W-:Y:S01]  /*5690*/  ISETP.GE.U32.AND P3, PT, R0, 0x7fffffce, PT ;  /* 0x7fffffce0000780c */ /* 0x000fe20003f66070 */
[----:B------:R-:W-:Y:S02]  /*56a0*/  IMAD R0, R142, 0xd, RZ ;  /* 0x0000000d8e007824 */ /* 0x000fe400078e02ff */
[C---:B----4-:R-:W-:Y:S01]  /*56b0*/  IMAD.WIDE R150, R3.reuse, 0x4, R138 ;  /* 0x0000000403967825 */ /* 0x050fe200078e028a */
[----:B------:R1:W-:Y:S03]  /*56c0*/  LDGSTS.E [R242], desc[UR34][R152.64], !P4 ;  /* 0x0000000098f27fae */ /* 0x0003e6000e121862 */
[----:B------:R-:W-:Y:S01]  /*56d0*/  IMAD.WIDE R208, R208, 0x4, R144 ;  /* 0x00000004d0d07825 */ /* 0x000fe200078e0290 */
[----:B------:R-:W-:Y:S03]  /*56e0*/  STL.64 [R1+0x14f0], R156 ;  /* 0x0014f09c01007387 */ /* 0x000fe60000100a00 */
[----:B--2---:R-:W-:Y:S01]  /*56f0*/  IMAD.WIDE R148, R3, 0x4, R140 ;  /* 0x0000000403947825 */ /* 0x004fe200078e028c */
[----:B------:R2:W-:Y:S03]  /*5700*/  LDGSTS.E [R242+0x4000], desc[UR34][R150.64], !P4 ;  /* 0x0400000096f27fae */ /* 0x0005e6000e121862 */
[----:B------:R-:W-:Y:S01]  /*5710*/  VIADD R3, R2, 0xffffffec ;  /* 0xffffffec02037836 */ /* 0x000fe20000000000 */
[----:B------:R1:W-:Y:S01]  /*5720*/  STL.64 [R1+0xe0], R152 ;  /* 0x0000e09801007387 */ /* 0x0003e20000100a00 */
[----:B------:R-:W-:-:S03]  /*5730*/  IMAD.WIDE R210, R218, 0x4, R136 ;  /* 0x00000004dad27825 */ /* 0x000fc600078e0288 */
[----:B------:R4:W-:Y:S01]  /*5740*/  LDGSTS.E [R242+0x8000], desc[UR34][R148.64], !P4 ;  /* 0x0800000094f27fae */ /* 0x0009e2000e121862 */
[----:B------:R-:W-:-:S03]  /*5750*/  IMAD.WIDE R214, R218, 0x4, R138 ;  /* 0x00000004dad67825 */ /* 0x000fc600078e028a */
[----:B------:R2:W-:Y:S01]  /*5760*/  STL.64 [R1+0xd8], R150 ;  /* 0x0000d89601007387 */ /* 0x0005e20000100a00 */
[----:B------:R-:W-:-:S03]  /*5770*/  IMAD.WIDE R216, R218, 0x4, R140 ;  /* 0x00000004dad87825 */ /* 0x000fc600078e028c */
[----:B------:R3:W-:Y:S01]  /*5780*/  LDGSTS.E [R242+0xc000], desc[UR34][R146.64], !P4 ;  /* 0x0c00000092f27fae */ /* 0x0007e2000e121862 */
[----:B-1----:R-:W-:Y:S01]  /*5790*/  IMAD.WIDE R152, R0, 0x4, R136 ;  /* 0x0000000400987825 */ /* 0x002fe200078e0288 */
[----:B------:R-:W-:Y:S02]  /*57a0*/  ISETP.GE.U32.AND P4, PT, R3, 0x7fffffcd, PT ;  /* 0x7fffffcd0300780c */ /* 0x000fe40003f86070 */
[----:B------:R4:W-:Y:S01]  /*57b0*/  STL.64 [R1+0xd0], R148 ;  /* 0x0000d09401007387 */ /* 0x0009e20000100a00 */
[----:B------:R-:W-:Y:S02]  /*57c0*/  IMAD R3, R142, 0xe, RZ ;  /* 0x0000000e8e037824 */ /* 0x000fe400078e02ff */
[----:B------:R-:W-:Y:S01]  /*57d0*/  IMAD.WIDE R218, R218, 0x4, R144 ;  /* 0x00000004dada7825 */ /* 0x000fe200078e0290 */
[----:B------:R3:W-:Y:S03]  /*57e0*/  STL.64 [R1+0xc8], R146 ;  /* 0x0000c89201007387 */ /* 0x0007e60000100a00 */
[----:B--2---:R-:W-:Y:S01]  /*57f0*/  IMAD.WIDE R150, R0, 0x4, R138 ;  /* 0x0000000400967825 */ /* 0x004fe200078e028a */
[----:B------:R1:W-:Y:S03]  /*5800*/  STL.64 [R1+0xc0], R152 ;  /* 0x0000c09801007387 */ /* 0x0003e60000100a00 */
[----:B------:R-:W-:Y:S01]  /*5810*/  IMAD.WIDE R212, R224, 0x4, R136 ;  /* 0x00000004e0d47825 */ /* 0x000fe200078e0288 */
[----:B------:R1:W-:Y:S03]  /*5820*/  LDGSTS.E [R242+0x4], desc[UR34][R152.64], !P5 ;  /* 0x0000400098f27fae */ /* 0x0003e6000e921862 */
[C---:B----4-:R-:W-:Y:S01]  /*5830*/  IMAD.WIDE R148, R0.reuse, 0x4, R140 ;  /* 0x0000000400947825 */ /* 0x050fe200078e028c */
[----:B------:R2:W-:Y:S03]  /*5840*/  STL.64 [R1+0xb8], R150 ;  /* 0x0000b89601007387 */ /* 0x0005e60000100a00 */
[----:B---3--:R-:W-:Y:S01]  /*5850*/  IMAD.WIDE R146, R0, 0x4, R144 ;  /* 0x0000000400927825 */ /* 0x008fe200078e0290 */
[----:B------:R2:W-:Y:S03]  /*5860*/  LDGSTS.E [R242+0x4004], desc[UR34][R150.64], !P5 ;  /* 0x0400400096f27fae */ /* 0x0005e6000e921862 */
[----:B------:R-:W-:Y:S01]  /*5870*/  VIADD R0, R2, 0xffffffeb ;  /* 0xffffffeb02007836 */ /* 0x000fe20000000000 */
        /* <DEDUP_REMOVED lines=8> */
[----:B------:R-:W-:Y:S02]  /*5900*/  IMAD R0, R142, 0xf, RZ ;  /* 0x0000000f8e007824 */ /* 0x000fe400078e02ff */
[C---:B---3--:R-:W-:Y:S01]  /*5910*/  IMAD.WIDE R148, R3.reuse, 0x4, R140 ;  /* 0x0000000403947825 */ /* 0x048fe200078e028c */
[----:B------:R2:W-:Y:S03]  /*5920*/  STL.64 [R1+0xa0], R152 ;  /* 0x0000a09801007387 */ /* 0x0005e60000100a00 */
[----:B------:R-:W-:Y:S01]  /*5930*/  IMAD.WIDE R156, R0, 0x4, R136 ;  /* 0x00000004009c7825 */ /* 0x000fe200078e0288 */
[----:B------:R2:W-:Y:S03]  /*5940*/  LDGSTS.E [R242+0x8], desc[UR34][R152.64], !P6 ;  /* 0x0000800098f27fae */ /* 0x0005e6000f121862 */
[----:B-1----:R-:W-:Y:S01]  /*5950*/  IMAD.WIDE R146, R3, 0x4, R144 ;  /* 0x0000000403927825 */ /* 0x002fe200078e0290 */
[----:B------:R1:W-:Y:S03]  /*5960*/  STL.64 [R1+0x98], R150 ;  /* 0x0000989601007387 */ /* 0x0003e60000100a00 */
[----:B------:R-:W-:Y:S01]  /*5970*/  VIADD R3, R2, 0xffffffea ;  /* 0xffffffea02037836 */ /* 0x000fe20000000000 */
        /* <DEDUP_REMOVED lines=12> */
[----:B------:R-:W-:Y:S03]  /*5a40*/  LDGSTS.E [R242+0xc], desc[UR34][R156.64], !P0 ;  /* 0x0000c0009cf27fae */ /* 0x000fe6000c121862 */
[----:B------:R-:W-:Y:S01]  /*5a50*/  VIADD R0, R2, 0xffffffe8 ;  /* 0xffffffe802007836 */ /* 0x000fe20000000000 */
[----:B------:R-:W-:Y:S01]  /*5a60*/  STL.64 [R1+0x80], R156 ;  /* 0x0000809c01007387 */ /* 0x000fe20000100a00 */
[----:B------:R-:W-:-:S03]  /*5a70*/  IMAD.WIDE R234, R240, 0x4, R136 ;  /* 0x00000004f0ea7825 */ /* 0x000fc600078e0288 */
[----:B------:R1:W-:Y:S01]  /*5a80*/  LDGSTS.E [R242+0x400c], desc[UR34][R152.64], !P0 ;  /* 0x0400c00098f27fae */ /* 0x0003e2000c121862 */
[----:B--2---:R-:W-:Y:S02]  /*5a90*/  IMAD.SHL.U32 R146, R142, 0x10, RZ ;  /* 0x000000108e927824 */ /* 0x004fe400078e00ff */
[----:B------:R-:W-:Y:S01]  /*5aa0*/  IMAD.WIDE R236, R240, 0x4, R138 ;  /* 0x00000004f0ec7825 */ /* 0x000fe200078e028a */
[----:B------:R1:W-:Y:S03]  /*5ab0*/  STL.64 [R1+0x78], R152 ;  /* 0x0000789801007387 */ /* 0x0003e60000100a00 */
[C---:B------:R-:W-:Y:S01]  /*5ac0*/  IMAD.WIDE R250, R146.reuse, 0x4, R136 ;  /* 0x0000000492fa7825 */ /* 0x040fe200078e0288 */
[----:B------:R2:W-:Y:S03]  /*5ad0*/  LDGSTS.E [R242+0x800c], desc[UR34][R150.64], !P0 ;  /* 0x0800c00096f27fae */ /* 0x0005e6000c121862 */
[C---:B------:R-:W-:Y:S01]  /*5ae0*/  IMAD.WIDE R248, R146.reuse, 0x4, R138 ;  /* 0x0000000492f87825 */ /* 0x040fe200078e028a */
[----:B------:R2:W-:Y:S03]  /*5af0*/  STL.64 [R1+0x8], R150 ;  /* 0x0000089601007387 */ /* 0x0005e60000100a00 */
[----:B------:R-:W-:Y:S01]  /*5b00*/  IMAD.WIDE R246, R146, 0x4, R140 ;  /* 0x0000000492f67825 */ /* 0x000fe200078e028c */
[----:B------:R3:W-:Y:S01]  /*5b10*/  LDGSTS.E [R242+0xc00c], desc[UR34][R148.64], !P0 ;  /* 0x0c00c00094f27fae */ /* 0x0007e2000c121862 */
[----:B------:R-:W-:-:S02]  /*5b20*/  ISETP.GE.U32.AND P0, PT, R3, 0x7fffffca, PT ;  /* 0x7fffffca0300780c */ /* 0x000fc40003f06070 */
[----:B------:R-:W-:Y:S01]  /*5b30*/  IMAD.WIDE R146, R146, 0x4, R144 ;  /* 0x0000000492927825 */ /* 0x000fe200078e0290 */
[----:B------:R3:W-:Y:S01]  /*5b40*/  STL.64 [R1], R148 ;  /* 0x0000009401007387 */ /* 0x0007e20000100a00 */
[----:B------:R-:W-:Y:S02]  /*5b50*/  LOP3.LUT R3, R22, 0x50, RZ, 0x3c, !PT ;  /* 0x0000005016037812 */ /* 0x000fe400078e3cff */
[----:B-1----:R-:W-:Y:S01]  /*5b60*/  IMAD.MOV.U32 R153, RZ, RZ, R155 ;  /* 0x000000ffff997224 */ /* 0x002fe200078e009b */
[----:B------:R1:W-:Y:S01]  /*5b70*/  LDGSTS.E [R243], desc[UR34][R250.64], !P1 ;  /* 0x00000000faf37fae */ /* 0x0003e2000c921862 */
[----:B--2---:R-:W-:-:S03]  /*5b80*/  IMAD.WIDE R150, R160, 0x4, R138 ;  /* 0x00000004a0967825 */ /* 0x004fc600078e028a */
[----:B------:R2:W-:Y:S01]  /*5b90*/  LDGSTS.E [R243+0x4000], desc[UR34][R248.64], !P1 ;  /* 0x04000000f8f37fae */ /* 0x0005e2000c921862 */
[----:B------:R-:W-:Y:S01]  /*5ba0*/  VIADD R244, R3, UR8 ;  /* 0x0000000803f47c36 */ /* 0x000fe20008000000 */
[----:B------:R-:W-:Y:S01]  /*5bb0*/  LOP3.LUT R3, R22, 0x60, RZ, 0x3c, !PT ;  /* 0x0000006016037812 */ /* 0x000fe200078e3cff */
[----:B------:R-:W-:Y:S01]  /*5bc0*/  IMAD.MOV.U32 R156, RZ, RZ, R230 ;  /* 0x000000ffff9c7224 */ /* 0x000fe200078e00e6 */
[----:B------:R4:W-:Y:S01]  /*5bd0*/  LDGSTS.E [R243+0x8000], desc[UR34][R246.64], !P1 ;  /* 0x08000000f6f37fae */ /* 0x0009e2000c921862 */
[----:B---3--:R-:W-:-:S03]  /*5be0*/  IMAD.WIDE R148, R160, 0x4, R136 ;  /* 0x00000004a0947825 */ /* 0x008fc600078e0288 */
[----:B------:R3:W-:Y:S01]  /*5bf0*/  LDGSTS.E [R243+0xc000], desc[UR34][R146.64], !P1 ;  /* 0x0c00000092f37fae */ /* 0x0007e2000c921862 */
[----:B------:R-:W-:Y:S01]  /*5c00*/  ISETP.GE.U32.AND P1, PT, R0, 0x7fffffc9, PT ;  /* 0x7fffffc90000780c */ /* 0x000fe20003f26070 */
[----:B------:R-:W-:Y:S02]  /*5c10*/  IMAD.WIDE R160, R160, 0x4, R144 ;  /* 0x00000004a0a07825 */ /* 0x000fe400078e0290 */
[----:B------:R3:W-:Y:S02]  /*5c20*/  LDGSTS.E [R243+0x4], desc[UR34][R148.64], !P2 ;  /* 0x0000400094f37fae */ /* 0x0007e4000d121862 */
[----:B------:R-:W-:Y:S02]  /*5c30*/  VIADD R0, R2, 0xffffffe7 ;  /* 0xffffffe702007836 */ /* 0x000fe40000000000 */
[----:B------:R-:W-:Y:S01]  /*5c40*/  LDGSTS.E [R243+0x4004], desc[UR34][R150.64], !P2 ;  /* 0x0400400096f37fae */ /* 0x000fe2000d121862 */
[----:B------:R-:W-:Y:S02]  /*5c50*/  VIADD R245, R3, UR8 ;  /* 0x0000000803f57c36 */ /* 0x000fe40008000000 */
[----:B------:R-:W-:Y:S01]  /*5c60*/  IMAD.MOV.U32 R157, RZ, RZ, R231 ;  /* 0x000000ffff9d7224 */ /* 0x000fe200078e00e7 */
[----:B------:R3:W-:Y:S01]  /*5c70*/  LDGSTS.E [R243+0x8004], desc[UR34][R158.64], !P2 ;  /* 0x080040009ef37fae */ /* 0x0007e2000d121862 */
[----:B------:R-:W-:-:S02]  /*5c80*/  IMAD.MOV.U32 R155, RZ, RZ, R233 ;  /* 0x000000ffff9b7224 */ /* 0x000fc400078e00e9 */
[----:B------:R-:W-:Y:S01]  /*5c90*/  IMAD.WIDE R238, R240, 0x4, R140 ;  /* 0x00000004f0ee7825 */ /* 0x000fe200078e028c */
[----:B------:R3:W-:Y:S01]  /*5ca0*/  LDGSTS.E [R243+0xc004], desc[UR34][R160.64], !P2 ;  /* 0x0c004000a0f37fae */ /* 0x0007e2000d121862 */
[----:B------:R-:W-:Y:S02]  /*5cb0*/  ISETP.GE.U32.AND P2, PT, R0, 0x7fffffc8, PT ;  /* 0x7fffffc80000780c */ /* 0x000fe40003f46070 */
[----:B------:R-:W-:Y:S01]  /*5cc0*/  VIADD R0, R2, 0xffffffe6 ;  /* 0xffffffe602007836 */ /* 0x000fe20000000000 */
[----:B------:R-:W-:Y:S01]  /*5cd0*/  LDGSTS.E [R243+0x8], desc[UR34][R162.64], !P3 ;  /* 0x00008000a2f37fae */ /* 0x000fe2000d921862 */
[----:B------:R-:W-:-:S03]  /*5ce0*/  IMAD.WIDE R240, R240, 0x4, R144 ;  /* 0x00000004f0f07825 */ /* 0x000fc600078e0290 */
[----:B------:R-:W-:Y:S01]  /*5cf0*/  LDGSTS.E [R243+0x4008], desc[UR34][R164.64], !P3 ;  /* 0x04008000a4f37fae */ /* 0x000fe2000d921862 */
[----:B------:R-:W-:-:S03]  /*5d00*/  IMAD.MOV.U32 R152, RZ, RZ, R154 ;  /* 0x000000ffff987224 */ /* 0x000fc600078e009a */
[----:B------:R-:W-:Y:S04]  /*5d10*/  LDGSTS.E [R243+0x8008], desc[UR34][R166.64], !P3 ;  /* 0x08008000a6f37fae */ /* 0x000fe8000d921862 */
[----:B------:R-:W-:Y:S01]  /*5d20*/  LDGSTS.E [R243+0xc008], desc[UR34][R168.64], !P3 ;  /* 0x0c008000a8f37fae */ /* 0x000fe2000d921862 */
[----:B------:R-:W-:Y:S01]  /*5d30*/  ISETP.GE.U32.AND P3, PT, R0, 0x7fffffc7, PT ;  /* 0x7fffffc70000780c */ /* 0x000fe20003f66070 */
[----:B------:R-:W-:Y:S02]  /*5d40*/  VIADD R0, R2, 0xffffffe5 ;  /* 0xffffffe502007836 */ /* 0x000fe40000000000 */
[----:B------:R-:W-:Y:S04]  /*5d50*/  LDGSTS.E [R243+0xc], desc[UR34][R170.64], !P4 ;  /* 0x0000c000aaf37fae */ /* 0x000fe8000e121862 */
[----:B------:R-:W-:Y:S04]  /*5d60*/  LDGSTS.E [R243+0x400c], desc[UR34][R172.64], !P4 ;  /* 0x0400c000acf37fae */ /* 0x000fe8000e121862 */
[----:B------:R-:W-:Y:S04]  /*5d70*/  LDGSTS.E [R243+0x800c], desc[UR34][R174.64], !P4 ;  /* 0x0800c000aef37fae */ /* 0x000fe8000e121862 */
[----:B------:R-:W-:Y:S01]  /*5d80*/  LDGSTS.E [R243+0xc00c], desc[UR34][R176.64], !P4 ;  /* 0x0c00c000b0f37fae */ /* 0x000fe2000e121862 */
[----:B------:R-:W-:Y:S01]  /*5d90*/  ISETP.GE.U32.AND P4, PT, R0, 0x7fffffc6, PT ;  /* 0x7fffffc60000780c */ /* 0x000fe20003f86070 */
[----:B------:R-:W-:-:S02]  /*5da0*/  VIADD R0, R2, 0xffffffe4 ;  /* 0xffffffe402007836 */ /* 0x000fc40000000000 */
[----:B------:R-:W-:Y:S04]  /*5db0*/  LDGSTS.E [R244], desc[UR34][R178.64], !P5 ;  /* 0x00000000b2f47fae */ /* 0x000fe8000e921862 */
[----:B------:R-:W-:Y:S04]  /*5dc0*/  LDGSTS.E [R244+0x4000], desc[UR34][R180.64], !P5 ;  /* 0x04000000b4f47fae */ /* 0x000fe8000e921862 */
[----:B------:R-:W-:Y:S04]  /*5dd0*/  LDGSTS.E [R244+0x8000], desc[UR34][R182.64], !P5 ;  /* 0x08000000b6f47fae */ /* 0x000fe8000e921862 */
[----:B------:R-:W-:Y:S01]  /*5de0*/  LDGSTS.E [R244+0xc000], desc[UR34][R184.64], !P5 ;  /* 0x0c000000b8f47fae */ /* 0x000fe2000e921862 */
[----:B------:R-:W-:Y:S01]  /*5df0*/  ISETP.GE.U32.AND P5, PT, R0, 0x7fffffc5, PT ;  /* 0x7fffffc50000780c */ /* 0x000fe20003fa6070 */
[----:B------:R-:W-:-:S02]  /*5e00*/  VIADD R0, R2, 0xffffffe3 ;  /* 0xffffffe302007836 */ /* 0x000fc40000000000 */
[----:B------:R-:W-:Y:S04]  /*5e10*/  LDGSTS.E [R244+0x4], desc[UR34][R186.64], !P6 ;  /* 0x00004000baf47fae */ /* 0x000fe8000f121862 */
        /* <DEDUP_REMOVED lines=14> */
[----:B------:R1:W-:Y:S04]  /*5f00*/  STL.64 [R1+0x1480], R250 ;  /* 0x001480fa01007387 */ /* 0x0003e80000100a00 */
[----:B------:R-:W-:Y:S01]  /*5f10*/  LDGSTS.E [R244+0xc00c], desc[UR34][R208.64], !P1 ;  /* 0x0c00c000d0f47fae */ /* 0x000fe2000c921862 */
[----:B------:R-:W-:Y:S01]  /*5f20*/  ISETP.GE.U32.AND P1, PT, R0, 0x7fffffc2, PT ;  /* 0x7fffffc20000780c */ /* 0x000fe20003f26070 */
[----:B------:R-:W-:-:S02]  /*5f30*/  VIADD R0, R2, 0xffffffe0 ;  /* 0xffffffe002007836 */ /* 0x000fc40000000000 */
[----:B------:R2:W-:Y:S04]  /*5f40*/  STL.64 [R1+0x1488], R248 ;  /* 0x001488f801007387 */ /* 0x0005e80000100a00 */
[----:B------:R-:W-:Y:S01]  /*5f50*/  LDGSTS.E [R245], desc[UR34][R210.64], !P2 ;  /* 0x00000000d2f57fae */ /* 0x000fe2000d121862 */
[----:B-1----:R-:W-:Y:S02]  /*5f60*/  IMAD.MOV.U32 R250, RZ, RZ, R226 ;  /* 0x000000fffffa7224 */ /* 0x002fe400078e00e2 */
[----:B------:R-:W-:Y:S01]  /*5f70*/  IMAD.MOV.U32 R251, RZ, RZ, R227 ;  /* 0x000000fffffb7224 */ /* 0x000fe200078e00e3 */
[----:B------:R4:W-:Y:S04]  /*5f80*/  STL.64 [R1+0x1490], R246 ;  /* 0x001490f601007387 */ /* 0x0009e80000100a00 */
[----:B------:R-:W-:Y:S01]  /*5f90*/  LDGSTS.E [R245+0x4000], desc[UR34][R214.64], !P2 ;  /* 0x04000000d6f57fae */ /* 0x000fe2000d121862 */
[----:B--2---:R-:W-:-:S02]  /*5fa0*/  IMAD.MOV.U32 R248, RZ, RZ, R28 ;  /* 0x000000fffff87224 */ /* 0x004fc400078e001c */
[----:B------:R-:W-:Y:S01]  /*5fb0*/  IMAD.MOV.U32 R249, RZ, RZ, R29 ;  /* 0x000000fffff97224 */ /* 0x000fe200078e001d */
[----:B------:R3:W-:Y:S01]  /*5fc0*/  STL.64 [R1+0x1498], R146 ;  /* 0x0014989201007387 */ /* 0x0007e20000100a00 */
[----:B------:R-:W1:Y:S01]  /*5fd0*/  LDC R28, c[0x0][0x230] ;  /* 0x00008c00ff1c7b82 */ /* 0x000e620000000800 */
[----:B------:R-:W-:Y:S02]  /*5fe0*/  LOP3.LUT R29, R22, 0x70, RZ, 0x3c, !PT ;  /* 0x00000070161d7812 */ /* 0x000fe400078e3cff */
[----:B------:R-:W-:Y:S01]  /*5ff0*/  LDGSTS.E [R245+0x8000], desc[UR34][R216.64], !P2 ;  /* 0x08000000d8f57fae */ /* 0x000fe2000d121862 */
[----:B----4-:R-:W-:Y:S02]  /*6000*/  IMAD.MOV.U32 R246, RZ, RZ, R228 ;  /* 0x000000fffff67224 */ /* 0x010fe400078e00e4 */
[----:B------:R-:W-:Y:S01]  /*6010*/  IMAD.MOV.U32 R247, RZ, RZ, R229 ;  /* 0x000000fffff77224 */ /* 0x000fe200078e00e5 */
[----:B------:R-:W-:Y:S01]  /*6020*/  LDGSTS.E [R245+0xc000], desc[UR34][R218.64], !P2 ;  /* 0x0c000000daf57fae */ /* 0x000fe2000d121862 */
[----:B------:R-:W-:Y:S01]  /*6030*/  ISETP.GE.AND P2, PT, R232, R0, PT ;  /* 0x00000000e800720c */ /* 0x000fe20003f46270 */
[----:B---3--:R-:W-:-:S02]  /*6040*/  VIADD R146, R2, 0x1f ;  /* 0x0000001f02927836 */ /* 0x008fc40000000000 */
[----:B------:R-:W-:Y:S01]  /*6050*/  LDGSTS.E [R245+0x4], desc[UR34][R212.64], !P3 ;  /* 0x00004000d4f57fae */ /* 0x000fe2000d921862 */
[----:B------:R-:W-:Y:S02]  /*6060*/  SEL R3, RZ, 0x4, P2 ;  /* 0x00000004ff037807 */ /* 0x000fe40001000000 */
[----:B------:R-:W-:Y:S01]  /*6070*/  ISETP.GE.U32.AND P2, PT, R0, 0x7fffffc1, PT ;  /* 0x7fffffc10000780c */ /* 0x000fe20003f46070 */
[----:B------:R-:W-:Y:S04]  /*6080*/  LDGSTS.E [R245+0x4004], desc[UR34][R220.64], !P3 ;  /* 0x04004000dcf57fae */ /* 0x000fe8000d921862 */
[----:B------:R-:W-:Y:S04]  /*6090*/  LDGSTS.E [R245+0x8004], desc[UR34][R222.64], !P3 ;  /* 0x08004000def57fae */ /* 0x000fe8000d921862 */
[----:B------:R-:W-:Y:S01]  /*60a0*/  LDGSTS.E [R245+0xc004], desc[UR34][R224.64], !P3 ;  /* 0x0c004000e0f57fae */ /* 0x000fe2000d921862 */
[----:B------:R-:W-:-:S03]  /*60b0*/  ISETP.GT.AND P3, PT, R146, 0x1f, PT ;  /* 0x0000001f9200780c */ /* 0x000fc60003f64270 */
[----:B------:R2:W-:Y:S01]  /*60c0*/  STL.64 [R1+0x14a0], R148 ;  /* 0x0014a09401007387 */ /* 0x0005e20000100a00 */
[----:B------:R-:W-:Y:S02]  /*60d0*/  SEL R0, RZ, 0x4, !P3 ;  /* 0x00000004ff007807 */ /* 0x000fe40005800000 */
[----:B------:R-:W-:Y:S01]  /*60e0*/  ISETP.GE.AND P3, PT, R232, R2, PT ;  /* 0x00000002e800720c */ /* 0x000fe20003f66270 */
[----:B------:R-:W-:Y:S01]  /*60f0*/  IMAD R232, R142, 0x1a, RZ ;  /* 0x0000001a8ee87824 */ /* 0x000fe200078e02ff */
[----:B------:R-:W-:Y:S02]  /*6100*/  STL.64 [R1+0x14a8], R150 ;  /* 0x0014a89601007387 */ /* 0x000fe40000100a00 */
[----:B------:R-:W-:Y:S01]  /*6110*/  SEL R2, R0, RZ, !P3 ;  /* 0x000000ff00027207 */ /* 0x000fe20005800000 */
[----:B------:R-:W-:Y:S01]  /*6120*/  IMAD.WIDE R226, R232, 0x4, R136 ;  /* 0x00000004e8e27825 */ /* 0x000fe200078e0288 */
[----:B------:R-:W-:Y:S01]  /*6130*/  ISETP.GT.AND P3, PT, R146, 0x3f, PT ;  /* 0x0000003f9200780c */ /* 0x000fe20003f64270 */
[----:B------:R3:W-:Y:S02]  /*6140*/  STL.64 [R1+0x14b0], R158 ;  /* 0x0014b09e01007387 */ /* 0x0007e40000100a00 */
[C---:B------:R-:W-:Y:S01]  /*6150*/  IMAD.WIDE R228, R232.reuse, 0x4, R138 ;  /* 0x00000004e8e47825 */ /* 0x040fe200078e028a */
[----:B------:R-:W-:Y:S01]  /*6160*/  SEL R0, R3, RZ, P3 ;  /* 0x000000ff03007207 */ /* 0x000fe20001800000 */
[----:B------:R-:W-:Y:S01]  /*6170*/  LDGSTS.E [R245+0x8], desc[UR34][R226.64], !P4 ;  /* 0x00008000e2f57fae */ /* 0x000fe2000e121862 */
[----:B------:R-:W4:Y:S01]  /*6180*/  LDC R3, c[0x0][0x230] ;  /* 0x00008c00ff037b82 */ /* 0x000f220000000800 */
[----:B------:R-:W-:Y:S01]  /*6190*/  IMAD.WIDE R230, R232, 0x4, R140 ;  /* 0x00000004e8e67825 */ /* 0x000fe200078e028c */
[----:B------:R-:W-:Y:S01]  /*61a0*/  ISETP.NE.U32.AND P3, PT, R0, RZ, PT ;  /* 0x000000ff0000720c */ /* 0x000fe20003f65070 */
[----:B------:R-:W-:Y:S02]  /*61b0*/  LDGSTS.E [R245+0x4008], desc[UR34][R228.64], !P4 ;  /* 0x04008000e4f57fae */ /* 0x000fe4000e121862 */
[----:B------:R-:W-:-:S02]  /*61c0*/  IMAD.WIDE R232, R232, 0x4, R144 ;  /* 0x00000004e8e87825 */ /* 0x000fc400078e0290 */
[----:B------:R-:W-:Y:S02]  /*61d0*/  LDGSTS.E [R245+0x8008], desc[UR34][R230.64], !P4 ;  /* 0x08008000e6f57fae */ /* 0x000fe4000e121862 */
[----:B------:R-:W-:Y:S02]  /*61e0*/  VIADD R0, R5, 0xffffffdf ;  /* 0xffffffdf05007836 */ /* 0x000fe40000000000 */
[----:B------:R-:W-:Y:S01]  /*61f0*/  LDGSTS.E [R245+0xc008], desc[UR34][R232.64], !P4 ;  /* 0x0c008000e8f57fae */ /* 0x000fe2000e121862 */
[----:B------:R-:W-:Y:S01]  /*6200*/  VIADD R5, R29, UR8 ;  /* 0x000000081d057c36 */ /* 0x000fe20008000000 */
[----:B------:R-:W-:Y:S01]  /*6210*/  ISETP.NE.U32.AND P4, PT, R2, RZ, PT ;  /* 0x000000ff0200720c */ /* 0x000fe20003f85070 */
[----:B------:R-:W-:Y:S01]  /*6220*/  IMAD R2, R142, 0x1d, RZ ;  /* 0x0000001d8e027824 */ /* 0x000fe200078e02ff */
[----:B------:R-:W-:Y:S01]  /*6230*/  LDGSTS.E [R245+0xc], desc[UR34][R234.64], !P5 ;  /* 0x0000c000eaf57fae */ /* 0x000fe2000e921862 */
[----:B------:R-:W-:Y:S02]  /*6240*/  IMAD.MOV.U32 R29, RZ, RZ, R155 ;  /* 0x000000ffff1d7224 */ /* 0x000fe400078e009b */
[----:B------:R-:W-:Y:S01]  /*6250*/  IMAD.WIDE R154, R2, 0x4, R144 ;  /* 0x00000004029a7825 */ /* 0x000fe200078e0290 */
[----:B------:R-:W-:Y:S03]  /*6260*/  LDGSTS.E [R245+0x400c], desc[UR34][R236.64], !P5 ;  /* 0x0400c000ecf57fae */ /* 0x000fe6000e921862 */
[----:B--2---:R-:W-:Y:S01]  /*6270*/  IMAD.MOV.U32 R148, RZ, RZ, R246 ;  /* 0x000000ffff947224 */ /* 0x004fe200078e00f6 */
[----:B------:R-:W-:Y:S01]  /*6280*/  LDGSTS.E [R245+0x800c], desc[UR34][R238.64], !P5 ;  /* 0x0800c000eef57fae */ /* 0x000fe2000e921862 */
[----:B------:R-:W-:-:S02]  /*6290*/  IMAD.MOV.U32 R149, RZ, RZ, R247 ;  /* 0x000000ffff957224 */ /* 0x000fc400078e00f7 */
[----:B------:R-:W-:Y:S01]  /*62a0*/  IMAD.MOV.U32 R246, RZ, RZ, R152 ;  /* 0x000000fffff67224 */ /* 0x000fe200078e0098 */
[----:B------:R-:W-:Y:S01]  /*62b0*/  LDGSTS.E [R245+0xc00c], desc[UR34][R240.64], !P5 ;  /* 0x0c00c000f0f57fae */ /* 0x000fe2000e921862 */
[----:B------:R-:W-:Y:S01]  /*62c0*/  ISETP.GE.U32.AND P5, PT, R0, 0x7fffffc0, PT ;  /* 0x7fffffc00000780c */ /* 0x000fe20003fa6070 */
[----:B------:R-:W-:Y:S02]  /*62d0*/  IMAD R0, R142, 0x1c, RZ ;  /* 0x0000001c8e007824 */ /* 0x000fe400078e02ff */
[----:B------:R2:W-:Y:S01]  /*62e0*/  STL.64 [R1+0x14b8], R160 ;  /* 0x0014b8a001007387 */ /* 0x0005e20000100a00 */
[----:B------:R-:W-:Y:S02]  /*62f0*/  IMAD.MOV.U32 R247, RZ, RZ, R153 ;  /* 0x000000fffff77224 */ /* 0x000fe400078e0099 */
[C---:B---3--:R-:W-:Y:S01]  /*6300*/  IMAD.WIDE R158, R0.reuse, 0x4, R136 ;  /* 0x00000004009e7825 */ /* 0x048fe200078e0288 */
[----:B------:R-:W-:Y:S03]  /*6310*/  STL.64 [R1+0x14c0], R162 ;  /* 0x0014c0a201007387 */ /* 0x000fe60000100a00 */
[----:B------:R-:W-:Y:S01]  /*6320*/  IMAD.WIDE R150, R0, 0x4, R138 ;  /* 0x0000000400967825 */ /* 0x000fe200078e028a */
[----:B------:R-:W-:Y:S04]  /*6330*/  STL.64 [R1+0x14c8], R164 ;  /* 0x0014c8a401007387 */ /* 0x000fe80000100a00 */
[----:B------:R-:W-:Y:S01]  /*6340*/  STL.64 [R1+0x14d0], R166 ;  /* 0x0014d0a601007387 */ /* 0x000fe20000100a00 */
[----:B--2---:R-:W-:-:S02]  /*6350*/  IMAD.MOV.U32 R160, RZ, RZ, R148 ;  /* 0x000000ffffa07224 */ /* 0x004fc400078e0094 */
[----:B------:R-:W-:Y:S01]  /*6360*/  IMAD.MOV.U32 R161, RZ, RZ, R149 ;  /* 0x000000ffffa17224 */ /* 0x000fe200078e0095 */
[----:B------:R-:W-:Y:S01]  /*6370*/  STL.64 [R1+0x14d8], R168 ;  /* 0x0014d8a801007387 */ /* 0x000fe20000100a00 */
[----:B------:R-:W-:Y:S02]  /*6380*/  IMAD.MOV.U32 R148, RZ, RZ, R248 ;  /* 0x000000ffff947224 */ /* 0x000fe400078e00f8 */
[----:B------:R-:W-:Y:S01]  /*6390*/  IMAD.MOV.U32 R149, RZ, RZ, R249 ;  /* 0x000000ffff957224 */ /* 0x000fe200078e00f9 */
[----:B------:R-:W-:Y:S04]  /*63a0*/  STL.64 [R1+0x14e0], R170 ;  /* 0x0014e0aa01007387 */ /* 0x000fe80000100a00 */
[----:B------:R2:W-:Y:S04]  /*63b0*/  STL [R1+0x12b8], R146 ;  /* 0x0012b89201007387 */ /* 0x0005e80000100800 */
[----:B------:R3:W-:Y:S04]  /*63c0*/  STL.64 [R1+0x1460], R22 ;  /* 0x0014601601007387 */ /* 0x0007e80000100a00 */
[----:B------:R1:W-:Y:S01]  /*63d0*/  LDGSTS.E [R5], desc[UR34][R158.64], !P6 ;  /* 0x000000009e057fae */ /* 0x0003e2000f121862 */
[----:B--2---:R-:W-:-:S03]  /*63e0*/  IMAD.WIDE R146, R0, 0x4, R140 ;  /* 0x0000000400927825 */ /* 0x004fc600078e028c */
[----:B------:R2:W-:Y:S01]  /*63f0*/  LDGSTS.E [R5+0x4000], desc[UR34][R150.64], !P6 ;  /* 0x0400000096057fae */ /* 0x0005e2000f121862 */
[----:B---3--:R-:W-:-:S03]  /*6400*/  IMAD.WIDE R22, R0, 0x4, R144 ;  /* 0x0000000400167825 */ /* 0x008fc600078e0290 */
[----:B------:R1:W-:Y:S01]  /*6410*/  STL.64 [R1+0x70], R158 ;  /* 0x0000709e01007387 */ /* 0x0003e20000100a00 */
[----:B------:R-:W-:-:S03]  /*6420*/  VIADD R0, R252, 0xffffffde ;  /* 0xffffffdefc007836 */ /* 0x000fc60000000000 */
[----:B------:R3:W-:Y:S01]  /*6430*/  LDGSTS.E [R5+0x8000], desc[UR34][R146.64], !P6 ;  /* 0x0800000092057fae */ /* 0x0007e2000f121862 */
[----:B------:R-:W-:-:S03]  /*6440*/  IMAD R252, R142, 0x1f, RZ ;  /* 0x0000001f8efc7824 */ /* 0x000fc600078e02ff */
[----:B------:R2:W-:Y:S04]  /*6450*/  STL.64 [R1+0x68], R150 ;  /* 0x0000689601007387 */ /* 0x0005e80000100a00 */
[----:B------:R4:W-:Y:S01]  /*6460*/  LDGSTS.E [R5+0xc000], desc[UR34][R22.64], !P6 ;  /* 0x0c00000016057fae */ /* 0x0009e2000f121862 */
[----:B------:R-:W-:Y:S01]  /*6470*/  ISETP.GE.U32.AND P6, PT, R0, 0x7fffffbf, PT ;  /* 0x7fffffbf0000780c */ /* 0x000fe20003fc6070 */
[----:B------:R-:W-:Y:S02]  /*6480*/  IMAD R0, R142, 0x1e, RZ ;  /* 0x0000001e8e007824 */ /* 0x000fe400078e02ff */
[----:B------:R3:W-:Y:S02]  /*6490*/  STL.64 [R1+0x60], R146 ;  /* 0x0000609201007387 */ /* 0x0007e40000100a00 */
[----:B-1----:R-:W-:-:S02]  /*64a0*/  IMAD.WIDE R158, R0, 0x4, R136 ;  /* 0x00000004009e7825 */ /* 0x002fc400078e0288 */
[----:B------:R4:W-:Y:S02]  /*64b0*/  STL.64 [R1+0x58], R22 ;  /* 0x0000581601007387 */ /* 0x0009e40000100a00 */
[----:B--2---:R-:W-:-:S04]  /*64c0*/  IMAD.WIDE R150, R2, 0x4, R136 ;  /* 0x0000000402967825 */ /* 0x004fc800078e0288 */
[----:B------:R-:W-:Y:S01]  /*64d0*/  IMAD.WIDE R152, R0, 0x4, R140 ;  /* 0x0000000400987825 */ /* 0x000fe200078e028c */
[----:B------:R1:W-:Y:S03]  /*64e0*/  STL.64 [R1+0x50], R150 ;  /* 0x0000509601007387 */ /* 0x0003e60000100a00 */
[C---:B---3--:R-:W-:Y:S01]  /*64f0*/  IMAD.WIDE R146, R2.reuse, 0x4, R138 ;  /* 0x0000000402927825 */ /* 0x048fe200078e028a */
[----:B------:R1:W-:Y:S03]  /*6500*/  LDGSTS.E [R5+0x4], desc[UR34][R150.64], !P0 ;  /* 0x0000400096057fae */ /* 0x0003e6000c121862 */
[----:B----4-:R-:W-:Y:S01]  /*6510*/  IMAD.WIDE R22, R2, 0x4, R140 ;  /* 0x0000000402167825 */ /* 0x010fe200078e028c */
[----:B------:R2:W-:Y:S03]  /*6520*/  STL.64 [R1+0x48], R146 ;  /* 0x0000489201007387 */ /* 0x0005e60000100a00 */
[----:B------:R-:W-:Y:S01]  /*6530*/  VIADD R2, R3, 0xffffffdd ;  /* 0xffffffdd03027836 */ /* 0x000fe20000000000 */
[----:B------:R2:W-:Y:S01]  /*6540*/  LDGSTS.E [R5+0x4004], desc[UR34][R146.64], !P0 ;  /* 0x0400400092057fae */ /* 0x0005e2000c121862 */
[----:B------:R-:W-:Y:S01]  /*6550*/  LOP3.LUT R3, R29, 0x40, RZ, 0x3c, !PT ;  /* 0x000000401d037812 */ /* 0x000fe200078e3cff */
[----:B-1----:R-:W-:-:S02]  /*6560*/  IMAD.WIDE R150, R0, 0x4, R138 ;  /* 0x0000000400967825 */ /* 0x002fc400078e028a */
[----:B------:R1:W-:Y:S02]  /*6570*/  LDGSTS.E [R5+0x8004], desc[UR34][R22.64], !P0 ;  /* 0x0800400016057fae */ /* 0x0003e4000c121862 */
[----:B------:R-:W-:Y:S02]  /*6580*/  VIADD R3, R3, UR8 ;  /* 0x0000000803037c36 */ /* 0x000fe40008000000 */
[----:B------:R-:W-:Y:S01]  /*6590*/  LDGSTS.E [R5+0xc004], desc[UR34][R154.64], !P0 ;  /* 0x0c0040009a057fae */ /* 0x000fe2000c121862 */
[----:B------:R-:W-:Y:S01]  /*65a0*/  ISETP.GE.U32.AND P0, PT, R2, 0x7fffffbe, PT ;  /* 0x7fffffbe0200780c */ /* 0x000fe20003f06070 */
[----:B------:R-:W-:Y:S02]  /*65b0*/  IMAD.SHL.U32 R2, R142, 0x20, RZ ;  /* 0x000000208e027824 */ /* 0x000fe400078e00ff */
[--C-:B--2---:R-:W-:Y:S01]  /*65c0*/  IMAD.WIDE R146, R0, 0x4, R144.reuse ;  /* 0x0000000400927825 */ /* 0x104fe200078e0290 */
[----:B------:R2:W-:Y:S03]  /*65d0*/  LDGSTS.E [R5+0x8], desc[UR34][R158.64], !P1 ;  /* 0x000080009e057fae */ /* 0x0005e6000c921862 */
[----:B------:R-:W-:Y:S01]  /*65e0*/  VIADD R0, R28, 0xffffffdc ;  /* 0xffffffdc1c007836 */ /* 0x000fe20000000000 */
[----:B------:R3:W-:Y:S01]  /*65f0*/  LDGSTS.E [R5+0x4008], desc[UR34][R150.64], !P1 ;  /* 0x0400800096057fae */ /* 0x0007e2000c921862 */
[----:B------:R-:W-:-:S03]  /*6600*/  IMAD.WIDE R248, R2, 0x4, R144 ;  /* 0x0000000402f87825 */ /* 0x000fc600078e0290 */
[----:B------:R1:W-:Y:S01]  /*6610*/  STL.64 [R1+0x1470], R22 ;  /* 0x0014701601007387 */ /* 0x0003e20000100a00 */
[----:B------:R-:W-:-:S03]  /*6620*/  IMAD.WIDE R246, R2, 0x4, R246 ;  /* 0x0000000402f67825 */ /* 0x000fc600078e02f6 */
[----:B------:R4:W-:Y:S01]  /*6630*/  LDGSTS.E [R5+0x8008], desc[UR34][R152.64], !P1 ;  /* 0x0800800098057fae */ /* 0x0009e2000c921862 */
[----:B------:R-:W-:-:S03]  /*6640*/  IMAD.WIDE R164, R2, 0x4, R160 ;  /* 0x0000000402a47825 */ /* 0x000fc600078e02a0 */
[----:B------:R-:W-:Y:S01]  /*6650*/  STL.64 [R1+0x1478], R154 ;  /* 0x0014789a01007387 */ /* 0x000fe20000100a00 */
[----:B------:R-:W-:-:S03]  /*6660*/  IMAD.WIDE R148, R2, 0x4, R148 ;  /* 0x0000000402947825 */ /* 0x000fc600078e0294 */
[----:B------:R4:W-:Y:S01]  /*6670*/  LDGSTS.E [R5+0xc008], desc[UR34][R146.64], !P1 ;  /* 0x0c00800092057fae */ /* 0x0009e2000c921862 */
[----:B------:R-:W-:Y:S01]  /*6680*/  ISETP.GE.U32.AND P1, PT, R0, 0x7fffffbd, PT ;  /* 0x7fffffbd0000780c */ /* 0x000fe20003f26070 */
[----:B------:R-:W-:Y:S01]  /*6690*/  VIADD R0, R29, UR8 ;  /* 0x000000081d007c36 */ /* 0x000fe20008000000 */
[----:B-1----:R-:W1:Y:S01]  /*66a0*/  LDC R23, c[0x0][0x230] ;  /* 0x00008c00ff177b82 */ /* 0x002e620000000800 */
[----:B------:R2:W-:Y:S01]  /*66b0*/  STL.64 [R1+0x30], R158 ;  /* 0x0000309e01007387 */ /* 0x0005e20000100a00 */
[----:B------:R-:W-:-:S03]  /*66c0*/  IMAD.WIDE R28, R252, 0x4, R136 ;  /* 0x00000004fc1c7825 */ /* 0x000fc600078e0288 */
[----:B------:R3:W-:Y:S01]  /*66d0*/  STL.64 [R1+0x28], R150 ;  /* 0x0000289601007387 */ /* 0x0007e20000100a00 */
[----:B------:R-:W-:Y:S02]  /*66e0*/  IMAD.WIDE R166, R2, 0x4, R96 ;  /* 0x0000000402a67825 */ /* 0x000fe400078e0260 */
[----:B------:R-:W1:Y:S01]  /*66f0*/  LDC R22, c[0x0][0x230] ;  /* 0x00008c00ff167b82 */ /* 0x000e620000000800 */
[----:B------:R4:W-:Y:S01]  /*6700*/  STL.64 [R1+0x20], R152 ;  /* 0x0000209801007387 */ /* 0x0009e20000100a00 */
[----:B--2---:R-:W-:-:S03]  /*6710*/  IMAD.MOV.U32 R158, RZ, RZ, R250 ;  /* 0x000000ffff9e7224 */ /* 0x004fc600078e00fa */
[----:B------:R2:W-:Y:S01]  /*6720*/  STL.64 [R1+0x18], R146 ;  /* 0x0000189201007387 */ /* 0x0005e20000100a00 */
[----:B------:R-:W-:Y:S02]  /*6730*/  IMAD.MOV.U32 R159, RZ, RZ, R251 ;  /* 0x000000ffff9f7224 */ /* 0x000fe400078e00fb */
[----:B---3--:R-:W-:Y:S01]  /*6740*/  IMAD.MOV.U32 R150, RZ, RZ, R156 ;  /* 0x000000ffff967224 */ /* 0x008fe200078e009c */
[----:B------:R3:W-:Y:S01]  /*6750*/  STL.64 [R1+0x10], R28 ;  /* 0x0000101c01007387 */ /* 0x0007e20000100a00 */
[----:B------:R-:W-:Y:S02]  /*6760*/  IMAD.MOV.U32 R151, RZ, RZ, R157 ;  /* 0x000000ffff977224 */ /* 0x000fe400078e009d */
[C---:B------:R-:W-:Y:S01]  /*6770*/  IMAD.WIDE R156, R2.reuse, 0x4, R136 ;  /* 0x00000004029c7825 */ /* 0x040fe200078e0288 */
[----:B------:R-:W-:Y:S03]  /*6780*/  LDGSTS.E [R5+0xc], desc[UR34][R28.64], !P2 ;  /* 0x0000c0001c057fae */ /* 0x000fe6000d121862 */
[C---:B----4-:R-:W-:Y:S01]  /*6790*/  IMAD.WIDE R152, R2.reuse, 0x4, R138 ;  /* 0x0000000402987825 */ /* 0x050fe200078e028a */
[----:B------:R4:W-:Y:S01]  /*67a0*/  STL.64 [R1+0xe50], R156 ;  /* 0x000e509c01007387 */ /* 0x0009e20000100a00 */
[----:B--2---:R-:W2:Y:S02]  /*67b0*/  LDC R147, c[0x0][0x230] ;  /* 0x00008c00ff937b82 */ /* 0x004ea40000000800 */
[C---:B------:R-:W-:Y:S01]  /*67c0*/  IMAD.WIDE R250, R2.reuse, 0x4, R140 ;  /* 0x0000000402fa7825 */ /* 0x040fe200078e028c */
[----:B------:R4:W-:Y:S03]  /*67d0*/  STL.64 [R1+0xe58], R152 ;  /* 0x000e589801007387 */ /* 0x0009e60000100a00 */
[C---:B------:R-:W-:Y:S01]  /*67e0*/  IMAD.WIDE R170, R2.reuse, 0x4, R158 ;  /* 0x0000000402aa7825 */ /* 0x040fe200078e029e */
[----:B------:R4:W-:Y:S01]  /*67f0*/  STL.64 [R1+0xe68], R250 ;  /* 0x000e68fa01007387 */ /* 0x0009e20000100a00 */
[----:B------:R-:W2:Y:S02]  /*6800*/  LDC R146, c[0x0][0x230] ;  /* 0x00008c00ff927b82 */ /* 0x000ea40000000800 */
[C---:B------:R-:W-:Y:S01]  /*6810*/  IMAD.WIDE R168, R2.reuse, 0x4, R150 ;  /* 0x0000000402a87825 */ /* 0x040fe200078e0296 */
[----:B------:R-:W-:Y:S03]  /*6820*/  STL.64 [R1+0xe60], R248 ;  /* 0x000e60f801007387 */ /* 0x000fe60000100a00 */
[C---:B------:R-:W-:Y:S01]  /*6830*/  IMAD.WIDE R162, R2.reuse, 0x4, R34 ;  /* 0x0000000402a27825 */ /* 0x040fe200078e0222 */
[----:B------:R-:W-:Y:S03]  /*6840*/  STL.64 [R1+0xe10], R246 ;  /* 0x000e10f601007387 */ /* 0x000fe60000100a00 */
[C---:B------:R-:W-:Y:S01]  /*6850*/  IMAD.WIDE R160, R2.reuse, 0x4, R94 ;  /* 0x0000000402a07825 */ /* 0x040fe200078e025e */
[----:B------:R-:W-:Y:S03]  /*6860*/  STL.64 [R1+0xe38], R164 ;  /* 0x000e38a401007387 */ /* 0x000fe60000100a00 */
[----:B------:R-:W-:Y:S01]  /*6870*/  IMAD.WIDE R154, R2, 0x4, R92 ;  /* 0x00000004029a7825 */ /* 0x000fe200078e025c */
[----:B------:R-:W4:Y:S03]  /*6880*/  LDL.LU.64 R96, [R1+0x1530] ;  /* 0x0015300001607983 */ /* 0x000f260000300a00 */
[----:B------:R-:W-:Y:S01]  /*6890*/  IMAD.WIDE R136, R252, 0x4, R138 ;  /* 0x00000004fc887825 */ /* 0x000fe200078e028a */
[----:B------:R-:W-:Y:S03]  /*68a0*/  STL.64 [R1+0xe00], R170 ;  /* 0x000e00aa01007387 */ /* 0x000fe60000100a00 */
[----:B------:R-:W-:Y:S01]  /*68b0*/  IMAD.WIDE R158, R2, 0x4, R32 ;  /* 0x00000004029e7825 */ /* 0x000fe200078e0220 */
[----:B------:R-:W-:Y:S03]  /*68c0*/  STL.64 [R1+0xea8], R148 ;  /* 0x000ea89401007387 */ /* 0x000fe60000100a00 */
[----:B------:R-:W-:Y:S01]  /*68d0*/  IMAD.WIDE R138, R252, 0x4, R140 ;  /* 0x00000004fc8a7825 */ /* 0x000fe200078e028c */
[----:B------:R2:W-:Y:S03]  /*68e0*/  STL.64 [R1+0xe08], R168 ;  /* 0x000e08a801007387 */ /* 0x0005e60000100a00 */
[----:B------:R-:W-:Y:S01]  /*68f0*/  IMAD.WIDE R150, R2, 0x4, R30 ;  /* 0x0000000402967825 */ /* 0x000fe200078e021e */
[----:B------:R-:W2:Y:S03]  /*6900*/  LDL.LU.64 R34, [R1+0x1528] ;  /* 0x0015280001227983 */ /* 0x000ea60000300a00 */
[----:B------:R-:W-:Y:S01]  /*6910*/  IMAD.WIDE R140, R252, 0x4, R144 ;  /* 0x00000004fc8c7825 */ /* 0x000fe200078e0290 */
[----:B------:R-:W4:Y:S04]  /*6920*/  LDL.LU.64 R94, [R1+0x1520] ;  /* 0x00152000015e7983 */ /* 0x000f280000300a00 */
[----:B------:R-:W-:Y:S04]  /*6930*/  STL.64 [R1+0xe18], R166 ;  /* 0x000e18a601007387 */ /* 0x000fe80000100a00 */
[----:B------:R-:W2:Y:S01]  /*6940*/  LDL.LU.64 R32, [R1+0x1518] ;  /* 0x0015180001207983 */ /* 0x000ea20000300a00 */
[----:B------:R-:W-:-:S03]  /*6950*/  IMAD.WIDE R144, R2, 0x4, R26 ;  /* 0x0000000402907825 */ /* 0x000fc600078e021a */
[----:B------:R-:W4:Y:S04]  /*6960*/  LDL.LU.64 R92, [R1+0x1510] ;  /* 0x00151000015c7983 */ /* 0x000f280000300a00 */
[----:B------:R-:W-:Y:S04]  /*6970*/  STL.64 [R1+0xe20], R162 ;  /* 0x000e20a201007387 */ /* 0x000fe80000100a00 */
[----:B------:R-:W2:Y:S04]  /*6980*/  LDL.LU.64 R30, [R1+0x1508] ;  /* 0x00150800011e7983 */ /* 0x000ea80000300a00 */
[----:B------:R4:W-:Y:S04]  /*6990*/  STL.64 [R1+0xe28], R160 ;  /* 0x000e28a001007387 */ /* 0x0009e80000100a00 */
[----:B------:R-:W4:Y:S04]  /*69a0*/  LDL.LU.64 R26, [R1+0x1500] ;  /* 0x00150000011a7983 */ /* 0x000f280000300a00 */
[----:B------:R4:W-:Y:S04]  /*69b0*/  STL.64 [R1+0xe30], R158 ;  /* 0x000e309e01007387 */ /* 0x0009e80000100a00 */
[----:B---3--:R-:W3:Y:S04]  /*69c0*/  LDL.LU.64 R28, [R1+0x14f8] ;  /* 0x0014f800011c7983 */ /* 0x008ee80000300a00 */
[----:B------:R-:W-:Y:S04]  /*69d0*/  LDGSTS.E [R5+0x400c], desc[UR34][R136.64], !P2 ;  /* 0x0400c00088057fae */ /* 0x000fe8000d121862 */
[----:B------:R-:W-:Y:S04]  /*69e0*/  LDGSTS.E [R5+0x800c], desc[UR34][R138.64], !P2 ;  /* 0x0800c0008a057fae */ /* 0x000fe8000d121862 */
[----:B------:R-:W-:Y:S04]  /*69f0*/  LDGSTS.E [R5+0xc00c], desc[UR34][R140.64], !P2 ;  /* 0x0c00c0008c057fae */ /* 0x000fe8000d121862 */
[----:B------:R-:W0:Y:S04]  /*6a00*/  LDGDEPBAR ;  /* 0x00000000000079af */ /* 0x000e280000000000 */
[----:B------:R4:W-:Y:S04]  /*6a10*/  STL.64 [R1+0xe48], R154 ;  /* 0x000e489a01007387 */ /* 0x0009e80000100a00 */
[----:B------:R4:W-:Y:S04]  /*6a20*/  STL.64 [R1+0xeb8], R150 ;  /* 0x000eb89601007387 */ /* 0x0009e80000100a00 */
[----:B------:R4:W-:Y:S01]  /*6a30*/  STL.64 [R1+0xec0], R144 ;  /* 0x000ec09001007387 */ /* 0x0009e20000100a00 */
[----:B-1----:R-:W-:-:S03]  /*6a40*/  VIADD R142, R23, 0xffffffd9 ;  /* 0xffffffd9178e7836 */ /* 0x002fc60000000000 */
[----:B---3--:R-:W-:Y:S04]  /*6a50*/  LDGSTS.E [R0+0x30000], desc[UR34][R28.64], P4 ;  /* 0x300000001c007fae */ /* 0x008fe8000a121862 */
[----:B--2---:R-:W-:Y:S04]  /*6a60*/  LDGSTS.E [R0+0x30400], desc[UR34][R30.64], P4 ;  /* 0x304000001e007fae */ /* 0x004fe8000a121862 */
[----:B------:R-:W-:Y:S04]  /*6a70*/  LDGSTS.E [R0+0x30800], desc[UR34][R32.64], P4 ;  /* 0x3080000020007fae */ /* 0x000fe8000a121862 */
        /* <DEDUP_REMOVED lines=29> */
[----:B----4-:R-:W-:Y:S04]  /*6c50*/  LDGSTS.E [R3+0x30200], desc[UR34][R26.64], P4 ;  /* 0x302000001a037fae */ /* 0x010fe8000a121862 */
        /* <DEDUP_REMOVED lines=31> */
[----:B------:R-:W0:Y:S01]  /*6e50*/  LDGDEPBAR ;  /* 0x00000000000079af */ /* 0x000e220000000000 */
[----:B------:R-:W-:Y:S06]  /*6e60*/  BAR.SYNC.DEFER_BLOCKING 0x0 ;  /* 0x0000000000007b1d */ /* 0x000fec0000010000 */
[----:B------:R1:W-:Y:S04]  /*6e70*/  STL.64 [R1+0x1468], R28 ;  /* 0x0014681c01007387 */ /* 0x0003e80000100a00 */
[----:B------:R-:W-:Y:S01]  /*6e80*/  @!PT LDS RZ, [RZ] ;  /* 0x00000000fffff984 */ /* 0x000fe20000000800 */
[----:B------:R-:W-:Y:S01]  /*6e90*/  @!PT LDS RZ, [RZ] ;  /* 0x00000000fffff984 */ /* 0x000fe20000000800 */
[----:B------:R-:W-:Y:S01]  /*6ea0*/  @!PT LDS RZ, [RZ] ;  /* 0x00000000fffff984 */ /* 0x000fe20000000800 */
[----:B------:R-:W-:Y:S04]  /*6eb0*/  LDGSTS.E [R4+0x10000], desc[UR34][R156.64], !P5 ;  /* 0x100000009c047fae */ /* 0x000fe8000e921862 */
[----:B------:R-:W-:Y:S04]  /*6ec0*/  LDGSTS.E [R4+0x14000], desc[UR34][R152.64], !P5 ;  /* 0x1400000098047fae */ /* 0x000fe8000e921862 */
[----:B------:R-:W-:Y:S04]  /*6ed0*/  LDGSTS.E [R4+0x18000], desc[UR34][R250.64], !P5 ;  /* 0x18000000fa047fae */ /* 0x000fe8000e921862 */
[----:B------:R-:W-:Y:S04]  /*6ee0*/  LDGSTS.E [R4+0x1c000], desc[UR34][R248.64], !P5 ;  /* 0x1c000000f8047fae */ /* 0x000fe8000e921862 */
[----:B------:R-:W-:Y:S04]  /*6ef0*/  LDGSTS.E [R4+0x10004], desc[UR34][R246.64], !P6 ;  /* 0x10004000f6047fae */ /* 0x000fe8000f121862 */
[----:B------:R-:W-:Y:S04]  /*6f00*/  LDGSTS.E [R4+0x14004], desc[UR34][R170.64], !P6 ;  /* 0x14004000aa047fae */ /* 0x000fe8000f121862 */
[----:B------:R-:W-:Y:S04]  /*6f10*/  LDGSTS.E [R4+0x18004], desc[UR34][R168.64], !P6 ;  /* 0x18004000a8047fae */ /* 0x000fe8000f121862 */
[----:B------:R-:W-:Y:S04]  /*6f20*/  LDGSTS.E [R4+0x1c004], desc[UR34][R166.64], !P6 ;  /* 0x1c004000a6047fae */ /* 0x000fe8000f121862 */
[----:B------:R-:W2:Y:S04]  /*6f30*/  LDL.LU.64 R156, [R1+0x14f0] ;  /* 0x0014f000019c7983 */ /* 0x000ea80000300a00 */
[----:B------:R-:W-:Y:S04]  /*6f40*/  LDGSTS.E [R4+0x10008], desc[UR34][R164.64], !P0 ;  /* 0x10008000a4047fae */ /* 0x000fe8000c121862 */
[----:B------:R-:W3:Y:S04]  /*6f50*/  LDL.LU.64 R152, [R1+0x14e8] ;  /* 0x0014e80001987983 */ /* 0x000ee80000300a00 */
[----:B------:R-:W-:Y:S04]  /*6f60*/  LDGSTS.E [R4+0x14008], desc[UR34][R162.64], !P0 ;  /* 0x14008000a2047fae */ /* 0x000fe8000c121862 */
[----:B------:R-:W-:Y:S04]  /*6f70*/  LDGSTS.E [R4+0x18008], desc[UR34][R160.64], !P0 ;  /* 0x18008000a0047fae */ /* 0x000fe8000c121862 */
[----:B------:R-:W4:Y:S04]  /*6f80*/  LDL.LU.64 R250, [R1+0x1e0] ;  /* 0x0001e00001fa7983 */ /* 0x000f280000300a00 */
[----:B------:R-:W-:Y:S04]  /*6f90*/  LDGSTS.E [R4+0x1c008], desc[UR34][R158.64], !P0 ;  /* 0x1c0080009e047fae */ /* 0x000fe8000c121862 */
[----:B------:R-:W2:Y:S04]  /*6fa0*/  LDL.LU.64 R168, [R1+0x1c0] ;  /* 0x0001c00001a87983 */ /* 0x000ea80000300a00 */
[----:B------:R-:W-:Y:S04]  /*6fb0*/  LDGSTS.E [R4+0x1000c], desc[UR34][R148.64], !P1 ;  /* 0x1000c00094047fae */ /* 0x000fe8000c921862 */
[----:B------:R-:W3:Y:S04]  /*6fc0*/  LDL.LU.64 R160, [R1+0x1a0] ;  /* 0x0001a00001a07983 */ /* 0x000ee80000300a00 */
[----:B------:R-:W-:Y:S04]  /*6fd0*/  LDGSTS.E [R4+0x1400c], desc[UR34][R154.64], !P1 ;  /* 0x1400c0009a047fae */ /* 0x000fe8000c921862 */
[----:B------:R-:W3:Y:S04]  /*6fe0*/  LDL.LU.64 R148, [R1+0x180] ;  /* 0x0001800001947983 */ /* 0x000ee80000300a00 */
[----:B------:R-:W3:Y:S04]  /*6ff0*/  LDL.LU.64 R248, [R1+0x1d8] ;  /* 0x0001d80001f87983 */ /* 0x000ee80000300a00 */
[----:B------:R-:W3:Y:S04]  /*7000*/  LDL.LU.64 R246, [R1+0x1d0] ;  /* 0x0001d00001f67983 */ /* 0x000ee80000300a00 */
[----:B------:R-:W3:Y:S04]  /*7010*/  LDL.LU.64 R170, [R1+0x1c8] ;  /* 0x0001c80001aa7983 */ /* 0x000ee80000300a00 */
[----:B------:R-:W3:Y:S04]  /*7020*/  LDL.LU.64 R166, [R1+0x1b8] ;  /* 0x0001b80001a67983 */ /* 0x000ee80000300a00 */
[----:B------:R-:W3:Y:S04]  /*7030*/  LDL.LU.64 R164, [R1+0x1b0] ;  /* 0x0001b00001a47983 */ /* 0x000ee80000300a00 */
[----:B------:R-:W3:Y:S04]  /*7040*/  LDL.LU.64 R162, [R1+0x1a8] ;  /* 0x0001a80001a27983 */ /* 0x000ee80000300a00 */
[----:B------:R-:W-:Y:S04]  /*7050*/  LDGSTS.E [R4+0x1800c], desc[UR34][R150.64], !P1 ;  /* 0x1800c00096047fae */ /* 0x000fe8000c921862 */
[----:B------:R-:W3:Y:S04]  /*7060*/  LDL.LU.64 R158, [R1+0x198] ;  /* 0x00019800019e7983 */ /* 0x000ee80000300a00 */
[----:B------:R1:W-:Y:S04]  /*7070*/  LDGSTS.E [R4+0x1c00c], desc[UR34][R144.64], !P1 ;  /* 0x1c00c00090047fae */ /* 0x0003e8000c921862 */
[----:B------:R-:W3:Y:S04]  /*7080*/  LDL.LU.64 R154, [R1+0x190] ;  /* 0x00019000019a7983 */ /* 0x000ee80000300a00 */
[----:B------:R-:W3:Y:S01]  /*7090*/  LDL.LU.64 R150, [R1+0x188] ;  /* 0x0001880001967983 */ /* 0x000ee20000300a00 */
[----:B-1----:R-:W-:-:S02]  /*70a0*/  VIADD R145, R147, 0xffffffdb ;  /* 0xffffffdb93917836 */ /* 0x002fc40000000000 */
[----:B------:R-:W-:Y:S02]  /*70b0*/  VIADD R144, R146, 0xffffffda ;  /* 0xffffffda92907836 */ /* 0x000fe40000000000 */
[----:B------:R-:W3:Y:S01]  /*70c0*/  LDL.LU.64 R146, [R1+0x178] ;  /* 0x0001780001927983 */ /* 0x000ee20000300a00 */
[----:B------:R-:W-:-:S03]  /*70d0*/  VIADD R4, R22, 0xffffffd8 ;  /* 0xffffffd816047836 */ /* 0x000fc60000000000 */
[----:B------:R-:W3:Y:S04]  /*70e0*/  LDL.LU.64 R28, [R1+0x170] ;  /* 0x00017000011c7983 */ /* 0x000ee80000300a00 */
[----:B------:R-:W3:Y:S01]  /*70f0*/  LDL.LU.64 R22, [R1+0x168] ;  /* 0x0001680001167983 */ /* 0x000ee20000300a00 */
[----:B------:R-:W-:Y:S02]  /*7100*/  ISETP.GE.U32.AND P0, PT, R145, 0x7fffffbc, PT ;  /* 0x7fffffbc9100780c */ /* 0x000fe40003f06070 */
[----:B------:R-:W-:Y:S01]  /*7110*/  ISETP.GE.U32.AND P1, PT, R144, 0x7fffffbb, PT ;  /* 0x7fffffbb9000780c */ /* 0x000fe20003f26070 */
[----:B------:R-:W1:Y:S01]  /*7120*/  LDC R145, c[0x0][0x230] ;  /* 0x00008c00ff917b82 */ /* 0x000e620000000800 */
[----:B------:R-:W-:Y:S02]  /*7130*/  ISETP.GE.U32.AND P2, PT, R142, 0x7fffffba, PT ;  /* 0x7fffffba8e00780c */ /* 0x000fe40003f46070 */
[----:B------:R-:W-:-:S05]  /*7140*/  ISETP.GE.U32.AND P4, PT, R4, 0x7fffffb9, PT ;  /* 0x7fffffb90400780c */ /* 0x000fca0003f86070 */
[----:B------:R-:W1:Y:S08]  /*7150*/  LDC R144, c[0x0][0x230] ;  /* 0x00008c00ff907b82 */ /* 0x000e700000000800 */
[----:B------:R-:W1:Y:S08]  /*7160*/  LDC R142, c[0x0][0x230] ;  /* 0x00008c00ff8e7b82 */ /* 0x000e700000000800 */
[----:B------:R-:W1:Y:S01]  /*7170*/  LDC R4, c[0x0][0x230] ;  /* 0x00008c00ff047b82 */ /* 0x000e620000000800 */
[----:B----4-:R-:W-:-:S04]  /*7180*/  IMAD.WIDE R250, R2, 0x4, R250 ;  /* 0x0000000402fa7825 */ /* 0x010fc800078e02fa */
[C---:B--2---:R-:W-:Y:S01]  /*7190*/  IMAD.WIDE R168, R2.reuse, 0x4, R168 ;  /* 0x0000000402a87825 */ /* 0x044fe200078e02a8 */
[----:B------:R2:W-:Y:S03]  /*71a0*/  STL.64 [R1+0xec8], R250 ;  /* 0x000ec8fa01007387 */ /* 0x0005e60000100a00 */
[C---:B---3--:R-:W-:Y:S01]  /*71b0*/  IMAD.WIDE R160, R2.reuse, 0x4, R160 ;  /* 0x0000000402a07825 */ /* 0x048fe200078e02a0 */
[----:B------:R3:W-:Y:S04]  /*71c0*/  STL.64 [R1+0xee8], R168 ;  /* 0x000ee8a801007387 */ /* 0x0007e80000100a00 */
[----:B------:R4:W-:Y:S01]  /*71d0*/  STL.64 [R1+0xf08], R160 ;  /* 0x000f08a001007387 */ /* 0x0009e20000100a00 */
[----:B------:R-:W-:-:S03]  /*71e0*/  IMAD.WIDE R148, R2, 0x4, R148 ;  /* 0x0000000402947825 */ /* 0x000fc600078e0294 */
[----:B------:R1:W-:Y:S01]  /*71f0*/  LDGSTS.E [R153+0x10000], desc[UR34][R250.64], !P0 ;  /* 0x10000000fa997fae */ /* 0x0003e2000c121862 */
[----:B------:R-:W-:-:S04]  /*7200*/  IMAD.WIDE R248, R2, 0x4, R248 ;  /* 0x0000000402f87825 */ /* 0x000fc800078e02f8 */
[C---:B------:R-:W-:Y:S01]  /*7210*/  IMAD.WIDE R246, R2.reuse, 0x4, R246 ;  /* 0x0000000402f67825 */ /* 0x040fe200078e02f6 */
[----:B------:R-:W-:Y:S03]  /*7220*/  STL.64 [R1+0xe40], R248 ;  /* 0x000e40f801007387 */ /* 0x000fe60000100a00 */
[C---:B------:R-:W-:Y:S01]  /*7230*/  IMAD.WIDE R170, R2.reuse, 0x4, R170 ;  /* 0x0000000402aa7825 */ /* 0x040fe200078e02aa */
[----:B------:R1:W-:Y:S03]  /*7240*/  STL.64 [R1+0xf28], R148 ;  /* 0x000f289401007387 */ /* 0x0003e60000100a00 */
[C---:B------:R-:W-:Y:S01]  /*7250*/  IMAD.WIDE R166, R2.reuse, 0x4, R166 ;  /* 0x0000000402a67825 */ /* 0x040fe200078e02a6 */
[----:B------:R1:W-:Y:S03]  /*7260*/  STL.64 [R1+0xed8], R246 ;  /* 0x000ed8f601007387 */ /* 0x0003e60000100a00 */
[C---:B------:R-:W-:Y:S01]  /*7270*/  IMAD.WIDE R164, R2.reuse, 0x4, R164 ;  /* 0x0000000402a47825 */ /* 0x040fe200078e02a4 */
[----:B------:R1:W-:Y:S03]  /*7280*/  STL.64 [R1+0xee0], R170 ;  /* 0x000ee0aa01007387 */ /* 0x0003e60000100a00 */
[C---:B------:R-:W-:Y:S01]  /*7290*/  IMAD.WIDE R162, R2.reuse, 0x4, R162 ;  /* 0x0000000402a27825 */ /* 0x040fe200078e02a2 */
[----:B------:R1:W-:Y:S04]  /*72a0*/  STL.64 [R1+0xef0], R166 ;  /* 0x000ef0a601007387 */ /* 0x0003e80000100a00 */
[----:B------:R-:W-:Y:S01]  /*72b0*/  LDGSTS.E [R153+0x14000], desc[UR34][R248.64], !P0 ;  /* 0x14000000f8997fae */ /* 0x000fe2000c121862 */
[----:B------:R-:W-:-:S03]  /*72c0*/  IMAD.WIDE R158, R2, 0x4, R158 ;  /* 0x00000004029e7825 */ /* 0x000fc600078e029e */
[----:B------:R1:W-:Y:S04]  /*72d0*/  STL.64 [R1+0xef8], R164 ;  /* 0x000ef8a401007387 */ /* 0x0003e80000100a00 */
[----:B------:R-:W-:Y:S01]  /*72e0*/  LDGSTS.E [R153+0x18000], desc[UR34][R246.64], !P0 ;  /* 0x18000000f6997fae */ /* 0x000fe2000c121862 */
[----:B------:R-:W-:-:S03]  /*72f0*/  IMAD.WIDE R154, R2, 0x4, R154 ;  /* 0x00000004029a7825 */ /* 0x000fc600078e029a */
[----:B------:R1:W-:Y:S01]  /*7300*/  STL.64 [R1+0xf00], R162 ;  /* 0x000f00a201007387 */ /* 0x0003e20000100a00 */
[----:B------:R-:W-:-:S03]  /*7310*/  IMAD.WIDE R150, R2, 0x4, R150 ;  /* 0x0000000402967825 */ /* 0x000fc600078e0296 */
[----:B------:R-:W-:Y:S04]  /*7320*/  LDGSTS.E [R153+0x1c000], desc[UR34][R170.64], !P0 ;  /* 0x1c000000aa997fae */ /* 0x000fe8000c121862 */
[----:B------:R1:W-:Y:S01]  /*7330*/  STL.64 [R1+0xf10], R158 ;  /* 0x000f109e01007387 */ /* 0x0003e20000100a00 */
[----:B------:R-:W-:-:S03]  /*7340*/  IMAD.WIDE R146, R2, 0x4, R146 ;  /* 0x0000000402927825 */ /* 0x000fc600078e0292 */
[----:B------:R1:W-:Y:S01]  /*7350*/  LDGSTS.E [R153+0x10004], desc[UR34][R168.64], !P1 ;  /* 0x10004000a8997fae */ /* 0x0003e2000c921862 */
[----:B------:R-:W-:-:S03]  /*7360*/  IMAD.WIDE R28, R2, 0x4, R28 ;  /* 0x00000004021c7825 */ /* 0x000fc600078e021c */
[----:B------:R1:W-:Y:S01]  /*7370*/  STL.64 [R1+0xf18], R154 ;  /* 0x000f189a01007387 */ /* 0x0003e20000100a00 */
[----:B------:R-:W-:-:S03]  /*7380*/  IMAD.WIDE R22, R2, 0x4, R22 ;  /* 0x0000000402167825 */ /* 0x000fc600078e0216 */
[----:B------:R-:W-:Y:S04]  /*7390*/  LDGSTS.E [R153+0x14004], desc[UR34][R166.64], !P1 ;  /* 0x14004000a6997fae */ /* 0x000fe8000c921862 */
[----:B------:R1:W-:Y:S04]  /*73a0*/  STL.64 [R1+0xf20], R150 ;  /* 0x000f209601007387 */ /* 0x0003e80000100a00 */
[----:B------:R-:W-:Y:S04]  /*73b0*/  LDGSTS.E [R153+0x18004], desc[UR34][R164.64], !P1 ;  /* 0x18004000a4997fae */ /* 0x000fe8000c921862 */
[----:B------:R1:W-:Y:S04]  /*73c0*/  STL.64 [R1+0xf30], R146 ;  /* 0x000f309201007387 */ /* 0x0003e80000100a00 */
[----:B------:R-:W-:Y:S04]  /*73d0*/  LDGSTS.E [R153+0x1c004], desc[UR34][R162.64], !P1 ;  /* 0x1c004000a2997fae */ /* 0x000fe8000c921862 */
[----:B------:R1:W-:Y:S04]  /*73e0*/  STL.64 [R1+0xf38], R28 ;  /* 0x000f381c01007387 */ /* 0x0003e80000100a00 */
[----:B------:R1:W-:Y:S04]  /*73f0*/  LDGSTS.E [R153+0x10008], desc[UR34][R160.64], !P2 ;  /* 0x10008000a0997fae */ /* 0x0003e8000d121862 */
[----:B------:R1:W-:Y:S04]  /*7400*/  STL.64 [R1+0xf40], R22 ;  /* 0x000f401601007387 */ /* 0x0003e80000100a00 */
[----:B------:R-:W-:Y:S04]  /*7410*/  LDGSTS.E [R153+0x14008], desc[UR34][R158.64], !P2 ;  /* 0x140080009e997fae */ /* 0x000fe8000d121862 */
[----:B------:R-:W-:Y:S04]  /*7420*/  LDGSTS.E [R153+0x18008], desc[UR34][R154.64], !P2 ;  /* 0x180080009a997fae */ /* 0x000fe8000d121862 */
[----:B--2---:R-:W2:Y:S04]  /*7430*/  LDL.LU.64 R250, [R1+0x160] ;  /* 0x0001600001fa7983 */ /* 0x004ea80000300a00 */
[----:B------:R-:W-:Y:S04]  /*7440*/  LDGSTS.E [R153+0x1c008], desc[UR34][R150.64], !P2 ;  /* 0x1c00800096997fae */ /* 0x000fe8000d121862 */
[----:B---3--:R-:W3:Y:S04]  /*7450*/  LDL.LU.64 R168, [R1+0x140] ;  /* 0x0001400001a87983 */ /* 0x008ee80000300a00 */
[----:B------:R3:W-:Y:S04]  /*7460*/  LDGSTS.E [R153+0x1000c], desc[UR34][R148.64], !P4 ;  /* 0x1000c00094997fae */ /* 0x0007e8000e121862 */
[----:B----4-:R-:W4:Y:S04]  /*7470*/  LDL.LU.64 R160, [R1+0x120] ;  /* 0x0001200001a07983 */ /* 0x010f280000300a00 */
[----:B------:R4:W-:Y:S04]  /*7480*/  LDGSTS.E [R153+0x1400c], desc[UR34][R146.64], !P4 ;  /* 0x1400c00092997fae */ /* 0x0009e8000e121862 */
[----:B-1----:R-:W4:Y:S04]  /*7490*/  LDL.LU.64 R148, [R1+0x100] ;  /* 0x0001000001947983 */ /* 0x002f280000300a00 */
[----:B------:R-:W4:Y:S04]  /*74a0*/  LDL.LU.64 R248, [R1+0x158] ;  /* 0x0001580001f87983 */ /* 0x000f280000300a00 */
        /* <DEDUP_REMOVED lines=8> */
[----:B------:R1:W-:Y:S04]  /*7530*/  LDGSTS.E [R153+0x1800c], desc[UR34][R28.64], !P4 ;  /* 0x1800c0001c997fae */ /* 0x0003e8000e121862 */
[----:B------:R-:W4:Y:S04]  /*7540*/  LDL.LU.64 R146, [R1+0xf8] ;  /* 0x0000f80001927983 */ /* 0x000f280000300a00 */
[----:B------:R1:W-:Y:S04]  /*7550*/  LDGSTS.E [R153+0x1c00c], desc[UR34][R22.64], !P4 ;  /* 0x1c00c00016997fae */ /* 0x0003e8000e121862 */
[----:B------:R-:W1:Y:S04]  /*7560*/  LDL.LU.64 R28, [R1+0xf0] ;  /* 0x0000f000011c7983 */ /* 0x000e680000300a00 */
[----:B------:R-:W4:Y:S01]  /*7570*/  LDL.LU.64 R22, [R1+0xe8] ;  /* 0x0000e80001167983 */ /* 0x000f220000300a00 */
[----:B------:R-:W-:-:S02]  /*7580*/  VIADD R145, R145, 0xffffffd7 ;  /* 0xffffffd791917836 */ /* 0x000fc40000000000 */
[----:B------:R-:W-:-:S03]  /*7590*/  VIADD R144, R144, 0xffffffd6 ;  /* 0xffffffd690907836 */ /* 0x000fc60000000000 */
[----:B------:R-:W-:Y:S01]  /*75a0*/  ISETP.GE.U32.AND P0, PT, R145, 0x7fffffb8, PT ;  /* 0x7fffffb89100780c */ /* 0x000fe20003f06070 */
[----:B------:R-:W-:Y:S01]  /*75b0*/  VIADD R142, R142, 0xffffffd5 ;  /* 0xffffffd58e8e7836 */ /* 0x000fe20000000000 */
[----:B------:R-:W-:Y:S01]  /*75c0*/  ISETP.GE.U32.AND P1, PT, R144, 0x7fffffb7, PT ;  /* 0x7fffffb79000780c */ /* 0x000fe20003f26070 */
[----:B------:R-:W-:Y:S01]  /*75d0*/  VIADD R4, R4, 0xffffffd4 ;  /* 0xffffffd404047836 */ /* 0x000fe20000000000 */
[----:B------:R-:W1:Y:S02]  /*75e0*/  LDC R145, c[0x0][0x230] ;  /* 0x00008c00ff917b82 */ /* 0x000e640000000800 */
[----:B------:R-:W-:Y:S02]  /*75f0*/  ISETP.GE.U32.AND P2, PT, R142, 0x7fffffb6, PT ;  /* 0x7fffffb68e00780c */ /* 0x000fe40003f46070 */
[----:B------:R-:W-:-:S04]  /*7600*/  ISETP.GE.U32.AND P4, PT, R4, 0x7fffffb5, PT ;  /* 0x7fffffb50400780c */ /* 0x000fc80003f86070 */
[----:B------:R-:W1:Y:S08]  /*7610*/  LDC R144, c[0x0][0x230] ;  /* 0x00008c00ff907b82 */ /* 0x000e700000000800 */
[----:B------:R-:W1:Y:S08]  /*7620*/  LDC R142, c[0x0][0x230] ;  /* 0x00008c00ff8e7b82 */ /* 0x000e700000000800 */
[----:B------:R-:W1:Y:S01]  /*7630*/  LDC R4, c[0x0][0x230] ;  /* 0x00008c00ff047b82 */ /* 0x000e620000000800 */
[----:B--2---:R-:W-:-:S04]  /*7640*/  IMAD.WIDE R250, R2, 0x4, R250 ;  /* 0x0000000402fa7825 */ /* 0x004fc800078e02fa */
[C---:B---3--:R-:W-:Y:S01]  /*7650*/  IMAD.WIDE R168, R2.reuse, 0x4, R168 ;  /* 0x0000000402a87825 */ /* 0x048fe200078e02a8 */
[----:B------:R-:W-:Y:S03]  /*7660*/  STL.64 [R1+0xf48], R250 ;  /* 0x000f48fa01007387 */ /* 0x000fe60000100a00 */
[C---:B----4-:R-:W-:Y:S01]  /*7670*/  IMAD.WIDE R160, R2.reuse, 0x4, R160 ;  /* 0x0000000402a07825 */ /* 0x050fe200078e02a0 */
[----:B------:R-:W-:Y:S04]  /*7680*/  STL.64 [R1+0xf68], R168 ;  /* 0x000f68a801007387 */ /* 0x000fe80000100a00 */
[----:B------:R-:W-:Y:S01]  /*7690*/  STL.64 [R1+0xf88], R160 ;  /* 0x000f88a001007387 */ /* 0x000fe20000100a00 */
[----:B------:R-:W-:-:S03]  /*76a0*/  IMAD.WIDE R148, R2, 0x4, R148 ;  /* 0x0000000402947825 */ /* 0x000fc600078e0294 */
[----:B------:R-:W-:Y:S01]  /*76b0*/  LDGSTS.E [R157+0x10000], desc[UR34][R250.64], !P0 ;  /* 0x10000000fa9d7fae */ /* 0x000fe2000c121862 */
[----:B------:R-:W-:-:S04]  /*76c0*/  IMAD.WIDE R248, R2, 0x4, R248 ;  /* 0x0000000402f87825 */ /* 0x000fc800078e02f8 */
[C---:B------:R-:W-:Y:S01]  /*76d0*/  IMAD.WIDE R246, R2.reuse, 0x4, R246 ;  /* 0x0000000402f67825 */ /* 0x040fe200078e02f6 */
[----:B------:R-:W-:Y:S03]  /*76e0*/  STL.64 [R1+0xf50], R248 ;  /* 0x000f50f801007387 */ /* 0x000fe60000100a00 */
[C---:B------:R-:W-:Y:S01]  /*76f0*/  IMAD.WIDE R170, R2.reuse, 0x4, R170 ;  /* 0x0000000402aa7825 */ /* 0x040fe200078e02aa */
[----:B------:R-:W-:Y:S03]  /*7700*/  STL.64 [R1+0xfa8], R148 ;  /* 0x000fa89401007387 */ /* 0x000fe60000100a00 */
[C---:B------:R-:W-:Y:S01]  /*7710*/  IMAD.WIDE R166, R2.reuse, 0x4, R166 ;  /* 0x0000000402a67825 */ /* 0x040fe200078e02a6 */
[----:B------:R-:W-:Y:S03]  /*7720*/  STL.64 [R1+0xf58], R246 ;  /* 0x000f58f601007387 */ /* 0x000fe60000100a00 */
[C---:B------:R-:W-:Y:S01]  /*7730*/  IMAD.WIDE R164, R2.reuse, 0x4, R164 ;  /* 0x0000000402a47825 */ /* 0x040fe200078e02a4 */
[----:B------:R2:W-:Y:S03]  /*7740*/  STL.64 [R1+0xf60], R170 ;  /* 0x000f60aa01007387 */ /* 0x0005e60000100a00 */
[C---:B------:R-:W-:Y:S01]  /*7750*/  IMAD.WIDE R162, R2.reuse, 0x4, R162 ;  /* 0x0000000402a27825 */ /* 0x040fe200078e02a2 */
[----:B------:R-:W-:Y:S03]  /*7760*/  LDGSTS.E [R157+0x14000], desc[UR34][R248.64], !P0 ;  /* 0x14000000f89d7fae */ /* 0x000fe6000c121862 */
[C---:B------:R-:W-:Y:S01]  /*7770*/  IMAD.WIDE R158, R2.reuse, 0x4, R158 ;  /* 0x00000004029e7825 */ /* 0x040fe200078e029e */
[----:B------:R-:W-:Y:S03]  /*7780*/  STL.64 [R1+0xf70], R166 ;  /* 0x000f70a601007387 */ /* 0x000fe60000100a00 */
[C---:B------:R-:W-:Y:S01]  /*7790*/  IMAD.WIDE R154, R2.reuse, 0x4, R154 ;  /* 0x00000004029a7825 */ /* 0x040fe200078e029a */
[----:B------:R-:W-:Y:S03]  /*77a0*/  LDGSTS.E [R157+0x18000], desc[UR34][R246.64], !P0 ;  /* 0x18000000f69d7fae */ /* 0x000fe6000c121862 */
[C---:B------:R-:W-:Y:S01]  /*77b0*/  IMAD.WIDE R150, R2.reuse, 0x4, R150 ;  /* 0x0000000402967825 */ /* 0x040fe200078e0296 */
[----:B------:R-:W-:Y:S04]  /*77c0*/  STL.64 [R1+0xf78], R164 ;  /* 0x000f78a401007387 */ /* 0x000fe80000100a00 */
[----:B------:R3:W-:Y:S01]  /*77d0*/  LDGSTS.E [R157+0x1c000], desc[UR34][R170.64], !P0 ;  /* 0x1c000000aa9d7fae */ /* 0x0007e2000c121862 */
[----:B------:R-:W-:-:S03]  /*77e0*/  IMAD.WIDE R146, R2, 0x4, R146 ;  /* 0x0000000402927825 */ /* 0x000fc600078e0292 */
[----:B------:R4:W-:Y:S04]  /*77f0*/  STL.64 [R1+0xf80], R162 ;  /* 0x000f80a201007387 */ /* 0x0009e80000100a00 */
[----:B------:R-:W-:Y:S01]  /*7800*/  LDGSTS.E [R157+0x10004], desc[UR34][R168.64], !P1 ;  /* 0x10004000a89d7fae */ /* 0x000fe2000c921862 */
[----:B-1----:R-:W-:-:S03]  /*7810*/  IMAD.WIDE R28, R2, 0x4, R28 ;  /* 0x00000004021c7825 */ /* 0x002fc600078e021c */
[----:B------:R1:W-:Y:S04]  /*7820*/  STL.64 [R1+0xf90], R158 ;  /* 0x000f909e01007387 */ /* 0x0003e80000100a00 */
[----:B------:R-:W-:Y:S01]  /*7830*/  LDGSTS.E [R157+0x14004], desc[UR34][R166.64], !P1 ;  /* 0x14004000a69d7fae */ /* 0x000fe2000c921862 */
[----:B------:R-:W-:-:S03]  /*7840*/  IMAD.WIDE R22, R2, 0x4, R22 ;  /* 0x0000000402167825 */ /* 0x000fc600078e0216 */
[----:B------:R-:W-:Y:S04]  /*7850*/  STL.64 [R1+0xf98], R154 ;  /* 0x000f989a01007387 */ /* 0x000fe80000100a00 */
[----:B------:R-:W-:Y:S04]  /*7860*/  LDGSTS.E [R157+0x18004], desc[UR34][R164.64], !P1 ;  /* 0x18004000a49d7fae */ /* 0x000fe8000c921862 */
[----:B------:R3:W-:Y:S04]  /*7870*/  STL.64 [R1+0xfa0], R150 ;  /* 0x000fa09601007387 */ /* 0x0007e80000100a00 */
[----:B------:R3:W-:Y:S04]  /*7880*/  LDGSTS.E [R157+0x1c004], desc[UR34][R162.64], !P1 ;  /* 0x1c004000a29d7fae */ /* 0x0007e8000c921862 */
[----:B------:R3:W-:Y:S04]  /*7890*/  STL.64 [R1+0xfb0], R146 ;  /* 0x000fb09201007387 */ /* 0x0007e80000100a00 */
[----:B------:R-:W-:Y:S04]  /*78a0*/  LDGSTS.E [R157+0x10008], desc[UR34][R160.64], !P2 ;  /* 0x10008000a09d7fae */ /* 0x000fe8000d121862 */
[----:B------:R3:W-:Y:S04]  /*78b0*/  STL.64 [R1+0xfb8], R28 ;  /* 0x000fb81c01007387 */ /* 0x0007e80000100a00 */
[----:B------:R-:W-:Y:S04]  /*78c0*/  LDGSTS.E [R157+0x14008], desc[UR34][R158.64], !P2 ;  /* 0x140080009e9d7fae */ /* 0x000fe8000d121862 */
[----:B------:R3:W-:Y:S04]  /*78d0*/  STL.64 [R1+0xfc0], R22 ;  /* 0x000fc01601007387 */ /* 0x0007e80000100a00 */
[----:B------:R-:W-:Y:S04]  /*78e0*/  LDGSTS.E [R157+0x18008], desc[UR34][R154.64], !P2 ;  /* 0x180080009a9d7fae */ /* 0x000fe8000d121862 */
[----:B------:R-:W-:Y:S04]  /*78f0*/  LDGSTS.E [R157+0x1c008], desc[UR34][R150.64], !P2 ;  /* 0x1c008000969d7fae */ /* 0x000fe8000d121862 */
[----:B--2---:R-:W2:Y:S04]  /*7900*/  LDL.LU.64 R170, [R1+0xe0] ;  /* 0x0000e00001aa7983 */ /* 0x004ea80000300a00 */
[----:B------:R2:W-:Y:S04]  /*7910*/  LDGSTS.E [R157+0x1000c], desc[UR34][R148.64], !P4 ;  /* 0x1000c000949d7fae */ /* 0x0005e8000e121862 */
[----:B----4-:R-:W4:Y:S04]  /*7920*/  LDL.LU.64 R162, [R1+0xc0] ;  /* 0x0000c00001a27983 */ /* 0x010f280000300a00 */
[----:B------:R4:W-:Y:S04]  /*7930*/  LDGSTS.E [R157+0x1400c], desc[UR34][R146.64], !P4 ;  /* 0x1400c000929d7fae */ /* 0x0009e8000e121862 */
[----:B------:R-:W4:Y:S04]  /*7940*/  LDL.LU.64 R148, [R1+0xa0] ;  /* 0x0000a00001947983 */ /* 0x000f280000300a00 */
[----:B------:R-:W4:Y:S04]  /*7950*/  LDL.LU.64 R250, [R1+0x80] ;  /* 0x0000800001fa7983 */ /* 0x000f280000300a00 */
[----:B------:R-:W4:Y:S04]  /*7960*/  LDL.LU.64 R168, [R1+0xd8] ;  /* 0x0000d80001a87983 */ /* 0x000f280000300a00 */
[----:B------:R-:W4:Y:S04]  /*7970*/  LDL.LU.64 R166, [R1+0xd0] ;  /* 0x0000d00001a67983 */ /* 0x000f280000300a00 */
[----:B------:R-:W4:Y:S04]  /*7980*/  LDL.LU.64 R164, [R1+0xc8] ;  /* 0x0000c80001a47983 */ /* 0x000f280000300a00 */
[----:B------:R-:W4:Y:S04]  /*7990*/  LDL.LU.64 R160, [R1+0xb8] ;  /* 0x0000b80001a07983 */ /* 0x000f280000300a00 */
[----:B-1----:R-:W4:Y:S04]  /*79a0*/  LDL.LU.64 R158, [R1+0xb0] ;  /* 0x0000b000019e7983 */ /* 0x002f280000300a00 */
[----:B---3--:R-:W3:Y:S04]  /*79b0*/  LDL.LU.64 R150, [R1+0xa8] ;  /* 0x0000a80001967983 */ /* 0x008ee80000300a00 */
[----:B------:R-:W3:Y:S04]  /*79c0*/  LDL.LU.64 R146, [R1+0x98] ;  /* 0x0000980001927983 */ /* 0x000ee80000300a00 */
[----:B------:R-:W3:Y:S04]  /*79d0*/  LDL.LU.64 R246, [R1+0x90] ;  /* 0x0000900001f67983 */ /* 0x000ee80000300a00 */
[----:B------:R-:W3:Y:S04]  /*79e0*/  LDL.LU.64 R248, [R1+0x88] ;  /* 0x0000880001f87983 */ /* 0x000ee80000300a00 */
[----:B------:R-:W3:Y:S04]  /*79f0*/  LDL.LU.64 R154, [R1+0x78] ;  /* 0x00007800019a7983 */ /* 0x000ee80000300a00 */
[----:B------:R1:W-:Y:S04]  /*7a00*/  LDGSTS.E [R157+0x1800c], desc[UR34][R28.64], !P4 ;  /* 0x1800c0001c9d7fae */ /* 0x0003e8000e121862 */
[----:B------:R1:W-:Y:S04]  /*7a10*/  LDGSTS.E [R157+0x1c00c], desc[UR34][R22.64], !P4 ;  /* 0x1c00c000169d7fae */ /* 0x0003e8000e121862 */
[----:B------:R-:W1:Y:S04]  /*7a20*/  LDL.LU.64 R28, [R1+0x8] ;  /* 0x00000800011c7983 */ /* 0x000e680000300a00 */
[----:B------:R-:W3:Y:S01]  /*7a30*/  LDL.LU.64 R22, [R1] ;  /* 0x0000000001167983 */ /* 0x000ee20000300a00 */
        /* <DEDUP_REMOVED lines=13> */
[C---:B----4-:R-:W-:Y:S01]  /*7b10*/  IMAD.WIDE R162, R2.reuse, 0x4, R162 ;  /* 0x0000000402a27825 */ /* 0x050fe200078e02a2 */
[----:B------:R2:W-:Y:S03]  /*7b20*/  STL.64 [R1+0xfc8], R170 ;  /* 0x000fc8aa01007387 */ /* 0x0005e60000100a00 */
[C---:B------:R-:W-:Y:S01]  /*7b30*/  IMAD.WIDE R148, R2.reuse, 0x4, R148 ;  /* 0x0000000402947825 */ /* 0x040fe200078e0294 */
[----:B------:R-:W-:Y:S03]  /*7b40*/  STL.64 [R1+0xfe8], R162 ;  /* 0x000fe8a201007387 */ /* 0x000fe60000100a00 */
[----:B------:R-:W-:-:S04]  /*7b50*/  IMAD.WIDE R250, R2, 0x4, R250 ;  /* 0x0000000402fa7825 */ /* 0x000fc800078e02fa */
[C---:B------:R-:W-:Y:S01]  /*7b60*/  IMAD.WIDE R168, R2.reuse, 0x4, R168 ;  /* 0x0000000402a87825 */ /* 0x040fe200078e02a8 */
[----:B------:R-:W-:Y:S03]  /*7b70*/  STL.64 [R1+0x1008], R148 ;  /* 0x0010089401007387 */ /* 0x000fe60000100a00 */
[C---:B------:R-:W-:Y:S01]  /*7b80*/  IMAD.WIDE R166, R2.reuse, 0x4, R166 ;  /* 0x0000000402a67825 */ /* 0x040fe200078e02a6 */
[----:B------:R4:W-:Y:S03]  /*7b90*/  STL.64 [R1+0xfd0], R168 ;  /* 0x000fd0a801007387 */ /* 0x0009e60000100a00 */
[C---:B------:R-:W-:Y:S01]  /*7ba0*/  IMAD.WIDE R164, R2.reuse, 0x4, R164 ;  /* 0x0000000402a47825 */ /* 0x040fe200078e02a4 */
[----:B------:R-:W-:Y:S03]  /*7bb0*/  STL.64 [R1+0x1028], R250 ;  /* 0x001028fa01007387 */ /* 0x000fe60000100a00 */
[C---:B------:R-:W-:Y:S01]  /*7bc0*/  IMAD.WIDE R160, R2.reuse, 0x4, R160 ;  /* 0x0000000402a07825 */ /* 0x040fe200078e02a0 */
[----:B------:R4:W-:Y:S03]  /*7bd0*/  STL.64 [R1+0xfd8], R166 ;  /* 0x000fd8a601007387 */ /* 0x0009e60000100a00 */
[C---:B------:R-:W-:Y:S01]  /*7be0*/  IMAD.WIDE R158, R2.reuse, 0x4, R158 ;  /* 0x00000004029e7825 */ /* 0x040fe200078e029e */
[----:B------:R4:W-:Y:S03]  /*7bf0*/  STL.64 [R1+0xfe0], R164 ;  /* 0x000fe0a401007387 */ /* 0x0009e60000100a00 */
[C---:B---3--:R-:W-:Y:S01]  /*7c00*/  IMAD.WIDE R150, R2.reuse, 0x4, R150 ;  /* 0x0000000402967825 */ /* 0x048fe200078e0296 */
[----:B------:R3:W-:Y:S03]  /*7c10*/  STL.64 [R1+0xff0], R160 ;  /* 0x000ff0a001007387 */ /* 0x0007e60000100a00 */
        /* <DEDUP_REMOVED lines=8> */
[----:B------:R3:W-:Y:S04]  /*7ca0*/  STL.64 [R1+0x1020], R248 ;  /* 0x001020f801007387 */ /* 0x0007e80000100a00 */
[----:B------:R-:W-:Y:S04]  /*7cb0*/  LDGSTS.E [R242+0x10000], desc[UR34][R170.64], !P0 ;  /* 0x10000000aaf27fae */ /* 0x000fe8000c121862 */
[----:B------:R-:W-:Y:S01]  /*7cc0*/  LDGSTS.E [R242+0x14000], desc[UR34][R168.64], !P0 ;  /* 0x14000000a8f27fae */ /* 0x000fe2000c121862 */
[----:B-1----:R-:W-:-:S03]  /*7cd0*/  IMAD.WIDE R28, R2, 0x4, R28 ;  /* 0x00000004021c7825 */ /* 0x002fc600078e021c */
[----:B------:R-:W-:Y:S01]  /*7ce0*/  LDGSTS.E [R242+0x18000], desc[UR34][R166.64], !P0 ;  /* 0x18000000a6f27fae */ /* 0x000fe2000c121862 */
[----:B------:R-:W-:-:S03]  /*7cf0*/  IMAD.WIDE R22, R2, 0x4, R22 ;  /* 0x0000000402167825 */ /* 0x000fc600078e0216 */
[----:B--2---:R-:W2:Y:S04]  /*7d00*/  LDL.LU.64 R170, [R1+0x14e0] ;  /* 0x0014e00001aa7983 */ /* 0x004ea80000300a00 */
[----:B------:R-:W-:Y:S04]  /*7d10*/  STL.64 [R1+0x1030], R154 ;  /* 0x0010309a01007387 */ /* 0x000fe80000100a00 */
[----:B----4-:R-:W4:Y:S04]  /*7d20*/  LDL.LU.64 R168, [R1+0x14d8] ;  /* 0x0014d80001a87983 */ /* 0x010f280000300a00 */
[----:B------:R-:W-:Y:S04]  /*7d30*/  STL.64 [R1+0x1038], R28 ;  /* 0x0010381c01007387 */ /* 0x000fe80000100a00 */
[----:B------:R-:W4:Y:S04]  /*7d40*/  LDL.LU.64 R166, [R1+0x14d0] ;  /* 0x0014d00001a67983 */ /* 0x000f280000300a00 */
[----:B------:R2:W-:Y:S04]  /*7d50*/  STL.64 [R1+0x1040], R22 ;  /* 0x0010401601007387 */ /* 0x0005e80000100a00 */
[----:B------:R-:W-:Y:S04]  /*7d60*/  LDGSTS.E [R242+0x1c000], desc[UR34][R164.64], !P0 ;  /* 0x1c000000a4f27fae */ /* 0x000fe8000c121862 */
[----:B------:R-:W-:Y:S04]  /*7d70*/  LDGSTS.E [R242+0x10004], desc[UR34][R162.64], !P1 ;  /* 0x10004000a2f27fae */ /* 0x000fe8000c921862 */
[----:B------:R-:W-:Y:S04]  /*7d80*/  LDGSTS.E [R242+0x14004], desc[UR34][R160.64], !P1 ;  /* 0x14004000a0f27fae */ /* 0x000fe8000c921862 */
[----:B------:R-:W4:Y:S04]  /*7d90*/  LDL.LU.64 R164, [R1+0x14c8] ;  /* 0x0014c80001a47983 */ /* 0x000f280000300a00 */
[----:B------:R-:W4:Y:S04]  /*7da0*/  LDL.LU.64 R162, [R1+0x14c0] ;  /* 0x0014c00001a27983 */ /* 0x000f280000300a00 */
[----:B---3--:R-:W3:Y:S04]  /*7db0*/  LDL.LU.64 R160, [R1+0x14b8] ;  /* 0x0014b80001a07983 */ /* 0x008ee80000300a00 */
[----:B------:R-:W-:Y:S04]  /*7dc0*/  LDGSTS.E [R242+0x18004], desc[UR34][R158.64], !P1 ;  /* 0x180040009ef27fae */ /* 0x000fe8000c921862 */
[----:B------:R-:W-:Y:S04]  /*7dd0*/  LDGSTS.E [R242+0x1c004], desc[UR34][R150.64], !P1 ;  /* 0x1c00400096f27fae */ /* 0x000fe8000c921862 */
[----:B------:R-:W-:Y:S04]  /*7de0*/  LDGSTS.E [R242+0x10008], desc[UR34][R148.64], !P2 ;  /* 0x1000800094f27fae */ /* 0x000fe8000d121862 */
[----:B------:R-:W3:Y:S04]  /*7df0*/  LDL.LU.64 R158, [R1+0x14b0] ;  /* 0x0014b000019e7983 */ /* 0x000ee80000300a00 */
[----:B------:R-:W3:Y:S04]  /*7e00*/  LDL.LU.64 R150, [R1+0x14a8] ;  /* 0x0014a80001967983 */ /* 0x000ee80000300a00 */
[----:B------:R-:W3:Y:S04]  /*7e10*/  LDL.LU.64 R148, [R1+0x14a0] ;  /* 0x0014a00001947983 */ /* 0x000ee80000300a00 */
[----:B------:R-:W-:Y:S04]  /*7e20*/  LDGSTS.E [R242+0x14008], desc[UR34][R146.64], !P2 ;  /* 0x1400800092f27fae */ /* 0x000fe8000d121862 */
[----:B------:R-:W-:Y:S04]  /*7e30*/  LDGSTS.E [R242+0x18008], desc[UR34][R246.64], !P2 ;  /* 0x18008000f6f27fae */ /* 0x000fe8000d121862 */
[----:B------:R-:W-:Y:S04]  /*7e40*/  LDGSTS.E [R242+0x1c008], desc[UR34][R248.64], !P2 ;  /* 0x1c008000f8f27fae */ /* 0x000fe8000d121862 */
[----:B------:R-:W3:Y:S04]  /*7e50*/  LDL.LU.64 R146, [R1+0x1498] ;  /* 0x0014980001927983 */ /* 0x000ee80000300a00 */
[----:B------:R-:W3:Y:S04]  /*7e60*/  LDL.LU.64 R246, [R1+0x1490] ;  /* 0x0014900001f67983 */ /* 0x000ee80000300a00 */
[----:B------:R-:W3:Y:S04]  /*7e70*/  LDL.LU.64 R248, [R1+0x1488] ;  /* 0x0014880001f87983 */ /* 0x000ee80000300a00 */
[----:B------:R-:W-:Y:S01]  /*7e80*/  LDGSTS.E [R242+0x1000c], desc[UR34][R250.64], !P4 ;  /* 0x1000c000faf27fae */ /* 0x000fe2000e121862 */
[----:B------:R-:W-:-:S02]  /*7e90*/  VIADD R145, R145, 0xffffffcf ;  /* 0xffffffcf91917836 */ /* 0x000fc40000000000 */
[----:B------:R-:W-:Y:S01]  /*7ea0*/  VIADD R4, R4, 0xffffffcc ;  /* 0xffffffcc04047836 */ /* 0x000fe20000000000 */
[----:B------:R-:W-:Y:S04]  /*7eb0*/  LDGSTS.E [R242+0x1400c], desc[UR34][R154.64], !P4 ;  /* 0x1400c0009af27fae */ /* 0x000fe8000e121862 */
[----:B------:R-:W3:Y:S01]  /*7ec0*/  LDL.LU.64 R250, [R1+0x1480] ;  /* 0x0014800001fa7983 */ /* 0x000ee20000300a00 */
[----:B------:R-:W-:Y:S01]  /*7ed0*/  VIADD R142, R142, 0xffffffcd ;  /* 0xffffffcd8e8e7836 */ /* 0x000fe20000000000 */
[----:B------:R-:W-:Y:S01]  /*7ee0*/  ISETP.GE.U32.AND P0, PT, R145, 0x7fffffb0, PT ;  /* 0x7fffffb09100780c */ /* 0x000fe20003f06070 */
[----:B------:R-:W-:Y:S01]  /*7ef0*/  VIADD R144, R144, 0xffffffce ;  /* 0xffffffce90907836 */ /* 0x000fe20000000000 */
[----:B------:R-:W-:Y:S01]  /*7f00*/  LDGSTS.E [R242+0x1800c], desc[UR34][R28.64], !P4 ;  /* 0x1800c0001cf27fae */ /* 0x000fe2000e121862 */
[----:B------:R-:W1:Y:S01]  /*7f10*/  LDC R145, c[0x0][0x230] ;  /* 0x00008c00ff917b82 */ /* 0x000e620000000800 */
[----:B------:R-:W-:-:S02]  /*7f20*/  ISETP.GE.U32.AND P2, PT, R142, 0x7fffffae, PT ;  /* 0x7fffffae8e00780c */ /* 0x000fc40003f46070 */
[----:B------:R2:W-:Y:S01]  /*7f30*/  LDGSTS.E [R242+0x1c00c], desc[UR34][R22.64], !P4 ;  /* 0x1c00c00016f27fae */ /* 0x0005e2000e121862 */
[----:B------:R-:W-:-:S04]  /*7f40*/  ISETP.GE.U32.AND P4, PT, R4, 0x7fffffad, PT ;  /* 0x7fffffad0400780c */ /* 0x000fc80003f86070 */
[----:B------:R-:W1:Y:S01]  /*7f50*/  LDC R4, c[0x0][0x230] ;  /* 0x00008c00ff047b82 */ /* 0x000e620000000800 */
[----:B------:R-:W-:-:S07]  /*7f60*/  ISETP.GE.U32.AND P1, PT, R144, 0x7fffffaf, PT ;  /* 0x7fffffaf9000780c */ /* 0x000fce0003f26070 */
[----:B------:R-:W1:Y:S08]  /*7f70*/  LDC R142, c[0x0][0x230] ;  /* 0x00008c00ff8e7b82 */ /* 0x000e700000000800 */
[----:B------:R-:W1:Y:S01]  /*7f80*/  LDC R144, c[0x0][0x230] ;  /* 0x00008c00ff907b82 */ /* 0x000e620000000800 */
[----:B------:R-:W-:-:S04]  /*7f90*/  IMAD.WIDE R172, R2, 0x4, R172 ;  /* 0x0000000402ac7825 */ /* 0x000fc800078e02ac */
[----:B------:R-:W-:-:S04]  /*7fa0*/  IMAD.WIDE R174, R2, 0x4, R174 ;  /* 0x0000000402ae7825 */ /* 0x000fc800078e02ae */
[----:B------:R-:W-:-:S04]  /*7fb0*/  IMAD.WIDE R176, R2, 0x4, R176 ;  /* 0x0000000402b07825 */ /* 0x000fc800078e02b0 */
[----:B-1----:R-:W-:Y:S02]  /*7fc0*/  VIADD R145, R145, 0xffffffcb ;  /* 0xffffffcb91917836 */ /* 0x002fe40000000000 */
[----:B------:R-:W-:Y:S02]  /*7fd0*/  VIADD R4, R4, 0xffffffc8 ;  /* 0xffffffc804047836 */ /* 0x000fe40000000000 */
[----:B------:R-:W-:Y:S02]  /*7fe0*/  VIADD R142, R142, 0xffffffc9 ;  /* 0xffffffc98e8e7836 */ /* 0x000fe40000000000 */
[----:B------:R-:W-:Y:S02]  /*7ff0*/  VIADD R144, R144, 0xffffffca ;  /* 0xffffffca90907836 */ /* 0x000fe40000000000 */
[----:B------:R-:W-:-:S04]  /*8000*/  IMAD.WIDE R178, R2, 0x4, R178 ;  /* 0x0000000402b27825 */ /* 0x000fc800078e02b2 */
        /* <DEDUP_REMOVED lines=19> */
[----:B--2---:R-:W-:-:S04]  /*8140*/  IMAD.WIDE R22, R2, 0x4, R170 ;  /* 0x0000000402167825 */ /* 0x004fc800078e02aa */
[----:B----4-:R-:W-:-:S04]  /*8150*/  IMAD.WIDE R168, R2, 0x4, R168 ;  /* 0x0000000402a87825 */ /* 0x010fc800078e02a8 */
[----:B------:R-:W-:-:S04]  /*8160*/  IMAD.WIDE R166, R2, 0x4, R166 ;  /* 0x0000000402a67825 */ /* 0x000fc800078e02a6 */
[----:B------:R-:W-:-:S04]  /*8170*/  IMAD.WIDE R28, R2, 0x4, R162 ;  /* 0x00000004021c7825 */ /* 0x000fc800078e02a2 */
[----:B---3--:R-:W-:-:S04]  /*8180*/  IMAD.WIDE R160, R2, 0x4, R160 ;  /* 0x0000000402a07825 */ /* 0x008fc800078e02a0 */
[----:B------:R-:W-:-:S04]  /*8190*/  IMAD.WIDE R164, R2, 0x4, R164 ;  /* 0x0000000402a47825 */ /* 0x000fc800078e02a4 */
[----:B------:R-:W-:-:S04]  /*81a0*/  IMAD.WIDE R158, R2, 0x4, R158 ;  /* 0x00000004029e7825 */ /* 0x000fc800078e029e */
[----:B------:R-:W-:-:S04]  /*81b0*/  IMAD.WIDE R170, R2, 0x4, R150 ;  /* 0x0000000402aa7825 */ /* 0x000fc800078e0296 */
[----:B------:R-:W-:-:S04]  /*81c0*/  IMAD.WIDE R148, R2, 0x4, R148 ;  /* 0x0000000402947825 */ /* 0x000fc800078e0294 */
[C---:B------:R-:W-:Y:S02]  /*81d0*/  IMAD.WIDE R162, R2.reuse, 0x4, R146 ;  /* 0x0000000402a27825 */ /* 0x040fe400078e0292 */
[----:B------:R-:W1:Y:S02]  /*81e0*/  LDC R146, c[0x0][0x230] ;  /* 0x00008c00ff927b82 */ /* 0x000e640000000800 */
[----:B------:R-:W-:-:S04]  /*81f0*/  IMAD.WIDE R246, R2, 0x4, R246 ;  /* 0x0000000402f67825 */ /* 0x000fc800078e02f6 */
[----:B------:R-:W-:-:S04]  /*8200*/  IMAD.WIDE R248, R2, 0x4, R248 ;  /* 0x0000000402f87825 */ /* 0x000fc800078e02f8 */
[----:B------:R-:W-:-:S05]  /*8210*/  IMAD.WIDE R250, R2, 0x4, R250 ;  /* 0x0000000402fa7825 */ /* 0x000fca00078e02fa */
[----:B------:R-:W-:Y:S04]  /*8220*/  LDGSTS.E [R243+0x10000], desc[UR34][R250.64], !P0 ;  /* 0x10000000faf37fae */ /* 0x000fe8000c121862 */
[----:B------:R-:W-:Y:S04]  /*8230*/  LDGSTS.E [R243+0x14000], desc[UR34][R248.64], !P0 ;  /* 0x14000000f8f37fae */ /* 0x000fe8000c121862 */
[----:B------:R-:W-:Y:S04]  /*8240*/  LDGSTS.E [R243+0x18000], desc[UR34][R246.64], !P0 ;  /* 0x18000000f6f37fae */ /* 0x000fe8000c121862 */
[----:B------:R-:W-:Y:S04]  /*8250*/  LDGSTS.E [R243+0x1c000], desc[UR34][R162.64], !P0 ;  /* 0x1c000000a2f37fae */ /* 0x000fe8000c121862 */
[----:B------:R2:W-:Y:S04]  /*8260*/  LDGSTS.E [R243+0x10004], desc[UR34][R148.64], !P1 ;  /* 0x1000400094f37fae */ /* 0x0005e8000c921862 */
[----:B------:R-:W-:Y:S04]  /*8270*/  LDGSTS.E [R243+0x14004], desc[UR34][R170.64], !P1 ;  /* 0x14004000aaf37fae */ /* 0x000fe8000c921862 */
[----:B------:R-:W-:Y:S04]  /*8280*/  LDGSTS.E [R243+0x18004], desc[UR34][R158.64], !P1 ;  /* 0x180040009ef37fae */ /* 0x000fe8000c921862 */
[----:B------:R-:W-:Y:S04]  /*8290*/  LDGSTS.E [R243+0x1c004], desc[UR34][R160.64], !P1 ;  /* 0x1c004000a0f37fae */ /* 0x000fe8000c921862 */
[----:B------:R-:W-:Y:S04]  /*82a0*/  LDGSTS.E [R243+0x10008], desc[UR34][R28.64], !P2 ;  /* 0x100080001cf37fae */ /* 0x000fe8000d121862 */
[----:B------:R-:W-:Y:S04]  /*82b0*/  LDGSTS.E [R243+0x14008], desc[UR34][R164.64], !P2 ;  /* 0x14008000a4f37fae */ /* 0x000fe8000d121862 */
[----:B------:R-:W-:Y:S04]  /*82c0*/  LDGSTS.E [R243+0x18008], desc[UR34][R166.64], !P2 ;  /* 0x18008000a6f37fae */ /* 0x000fe8000d121862 */
[----:B------:R-:W-:Y:S04]  /*82d0*/  LDGSTS.E [R243+0x1c008], desc[UR34][R168.64], !P2 ;  /* 0x1c008000a8f37fae */ /* 0x000fe8000d121862 */
[----:B------:R3:W-:Y:S01]  /*82e0*/  LDGSTS.E [R243+0x1000c], desc[UR34][R22.64], !P4 ;  /* 0x1000c00016f37fae */ /* 0x0007e2000e121862 */
[----:B------:R-:W-:-:S02]  /*82f0*/  ISETP.GE.U32.AND P0, PT, R145, 0x7fffffac, PT ;  /* 0x7fffffac9100780c */ /* 0x000fc40003f06070 */
[----:B------:R-:W-:Y:S01]  /*8300*/  ISETP.GE.U32.AND P2, PT, R142, 0x7fffffaa, PT ;  /* 0x7fffffaa8e00780c */ /* 0x000fe20003f46070 */
[----:B------:R-:W-:Y:S01]  /*8310*/  LDGSTS.E [R243+0x1400c], desc[UR34][R172.64], !P4 ;  /* 0x1400c000acf37fae */ /* 0x000fe2000e121862 */
[----:B------:R-:W4:Y:S03]  /*8320*/  LDC R145, c[0x0][0x230] ;  /* 0x00008c00ff917b82 */ /* 0x000f260000000800 */
[----:B------:R-:W-:Y:S04]  /*8330*/  LDGSTS.E [R243+0x1800c], desc[UR34][R174.64], !P4 ;  /* 0x1800c000aef37fae */ /* 0x000fe8000e121862 */
[----:B------:R1:W-:Y:S01]  /*8340*/  LDGSTS.E [R243+0x1c00c], desc[UR34][R176.64], !P4 ;  /* 0x1c00c000b0f37fae */ /* 0x0003e2000e121862 */
[----:B------:R-:W-:Y:S01]  /*8350*/  ISETP.GE.U32.AND P4, PT, R4, 0x7fffffa9, PT ;  /* 0x7fffffa90400780c */ /* 0x000fe20003f86070 */
[----:B------:R-:W2:Y:S01]  /*8360*/  LDC R142, c[0x0][0x230] ;  /* 0x00008c00ff8e7b82 */ /* 0x000ea20000000800 */
[----:B------:R-:W-:Y:S01]  /*8370*/  ISETP.GE.U32.AND P1, PT, R144, 0x7fffffab, PT ;  /* 0x7fffffab9000780c */ /* 0x000fe20003f26070 */
[----:B------:R-:W-:Y:S04]  /*8380*/  LDGSTS.E [R244+0x10000], desc[UR34][R178.64], !P0 ;  /* 0x10000000b2f47fae */ /* 0x000fe8000c121862 */
[----:B------:R-:W-:Y:S02]  /*8390*/  LDGSTS.E [R244+0x14000], desc[UR34][R180.64], !P0 ;  /* 0x14000000b4f47fae */ /* 0x000fe4000c121862 */
[----:B------:R-:W3:Y:S02]  /*83a0*/  LDC R4, c[0x0][0x230] ;  /* 0x00008c00ff047b82 */ /* 0x000ee40000000800 */
[----:B------:R-:W-:Y:S04]  /*83b0*/  LDGSTS.E [R244+0x18000], desc[UR34][R182.64], !P0 ;  /* 0x18000000b6f47fae */ /* 0x000fe8000c121862 */
[----:B------:R-:W-:Y:S02]  /*83c0*/  LDGSTS.E [R244+0x1c000], desc[UR34][R184.64], !P0 ;  /* 0x1c000000b8f47fae */ /* 0x000fe4000c121862 */
[----:B------:R-:W1:Y:S02]  /*83d0*/  LDC R144, c[0x0][0x230] ;  /* 0x00008c00ff907b82 */ /* 0x000e640000000800 */
[----:B------:R-:W-:Y:S04]  /*83e0*/  LDGSTS.E [R244+0x10004], desc[UR34][R186.64], !P1 ;  /* 0x10004000baf47fae */ /* 0x000fe8000c921862 */
[----:B------:R-:W-:Y:S04]  /*83f0*/  LDGSTS.E [R244+0x14004], desc[UR34][R188.64], !P1 ;  /* 0x14004000bcf47fae */ /* 0x000fe8000c921862 */
[----:B------:R-:W-:Y:S04]  /*8400*/  LDGSTS.E [R244+0x18004], desc[UR34][R190.64], !P1 ;  /* 0x18004000bef47fae */ /* 0x000fe8000c921862 */
[----:B------:R-:W-:Y:S01]  /*8410*/  LDGSTS.E [R244+0x1c004], desc[UR34][R192.64], !P1 ;  /* 0x1c004000c0f47fae */ /* 0x000fe2000c921862 */
[----:B----4-:R-:W-:-:S03]  /*8420*/  VIADD R145, R145, 0xffffffc7 ;  /* 0xffffffc791917836 */ /* 0x010fc60000000000 */
[----:B------:R-:W-:Y:S01]  /*8430*/  LDGSTS.E [R244+0x10008], desc[UR34][R194.64], !P2 ;  /* 0x10008000c2f47fae */ /* 0x000fe2000d121862 */
[----:B---3--:R-:W-:-:S03]  /*8440*/  VIADD R4, R4, 0xffffffc4 ;  /* 0xffffffc404047836 */ /* 0x008fc60000000000 */
[----:B------:R-:W-:Y:S01]  /*8450*/  LDGSTS.E [R244+0x14008], desc[UR34][R196.64], !P2 ;  /* 0x14008000c4f47fae */ /* 0x000fe2000d121862 */
[----:B--2---:R-:W-:-:S03]  /*8460*/  VIADD R142, R142, 0xffffffc5 ;  /* 0xffffffc58e8e7836 */ /* 0x004fc60000000000 */
[----:B------:R-:W-:Y:S04]  /*8470*/  LDGSTS.E [R244+0x18008], desc[UR34][R198.64], !P2 ;  /* 0x18008000c6f47fae */ /* 0x000fe8000d121862 */
[----:B------:R-:W-:Y:S01]  /*8480*/  LDGSTS.E [R244+0x1c008], desc[UR34][R200.64], !P2 ;  /* 0x1c008000c8f47fae */ /* 0x000fe2000d121862 */
[----:B-1----:R-:W-:-:S03]  /*8490*/  VIADD R144, R144, 0xffffffc6 ;  /* 0xffffffc690907836 */ /* 0x002fc60000000000 */
[----:B------:R-:W-:Y:S01]  /*84a0*/  LDGSTS.E [R244+0x1000c], desc[UR34][R202.64], !P4 ;  /* 0x1000c000caf47fae */ /* 0x000fe2000e121862 */
[----:B------:R-:W-:Y:S02]  /*84b0*/  ISETP.GE.U32.AND P0, PT, R145, 0x7fffffa8, PT ;  /* 0x7fffffa89100780c */ /* 0x000fe40003f06070 */
[----:B------:R-:W-:Y:S01]  /*84c0*/  ISETP.GE.U32.AND P2, PT, R142, 0x7fffffa6, PT ;  /* 0x7fffffa68e00780c */ /* 0x000fe20003f46070 */
[----:B------:R-:W-:Y:S01]  /*84d0*/  LDGSTS.E [R244+0x1400c], desc[UR34][R204.64], !P4 ;  /* 0x1400c000ccf47fae */ /* 0x000fe2000e121862 */
[----:B------:R-:W1:Y:S03]  /*84e0*/  LDC R142, c[0x0][0x230] ;  /* 0x00008c00ff8e7b82 */ /* 0x000e660000000800 */
[----:B------:R-:W-:Y:S04]  /*84f0*/  LDGSTS.E [R244+0x1800c], desc[UR34][R206.64], !P4 ;  /* 0x1800c000cef47fae */ /* 0x000fe8000e121862 */
[----:B------:R-:W-:Y:S01]  /*8500*/  LDGSTS.E [R244+0x1c00c], desc[UR34][R208.64], !P4 ;  /* 0x1c00c000d0f47fae */ /* 0x000fe2000e121862 */
[----:B------:R-:W-:Y:S01]  /*8510*/  ISETP.GE.U32.AND P4, PT, R4, 0x7fffffa5, PT ;  /* 0x7fffffa50400780c */ /* 0x000fe20003f86070 */
[----:B------:R-:W2:Y:S01]  /*8520*/  LDC R145, c[0x0][0x230] ;  /* 0x00008c00ff917b82 */ /* 0x000ea20000000800 */
[----:B------:R-:W-:Y:S01]  /*8530*/  ISETP.GE.U32.AND P1, PT, R144, 0x7fffffa7, PT ;  /* 0x7fffffa79000780c */ /* 0x000fe20003f26070 */
[C---:B------:R-:W-:Y:S01]  /*8540*/  IMAD.WIDE R212, R2.reuse, 0x4, R212 ;  /* 0x0000000402d47825 */ /* 0x040fe200078e02d4 */
[----:B------:R-:W-:Y:S03]  /*8550*/  LDGSTS.E [R245+0x10000], desc[UR34][R210.64], !P0 ;  /* 0x10000000d2f57fae */ /* 0x000fe6000c121862 */
[C---:B------:R-:W-:Y:S01]  /*8560*/  IMAD.WIDE R220, R2.reuse, 0x4, R220 ;  /* 0x0000000402dc7825 */ /* 0x040fe200078e02dc */
[----:B------:R3:W-:Y:S01]  /*8570*/  STL.64 [R1+0x1068], R148 ;  /* 0x0010689401007387 */ /* 0x0007e20000100a00 */
[----:B------:R-:W4:Y:S02]  /*8580*/  LDC R4, c[0x0][0x230] ;  /* 0x00008c00ff047b82 */ /* 0x000f240000000800 */
[C---:B------:R-:W-:Y:S01]  /*8590*/  IMAD.WIDE R222, R2.reuse, 0x4, R222 ;  /* 0x0000000402de7825 */ /* 0x040fe200078e02de */
[----:B------:R-:W-:Y:S03]  /*85a0*/  LDGSTS.E [R245+0x14000], desc[UR34][R214.64], !P0 ;  /* 0x14000000d6f57fae */ /* 0x000fe6000c121862 */
[C---:B------:R-:W-:Y:S01]  /*85b0*/  IMAD.WIDE R224, R2.reuse, 0x4, R224 ;  /* 0x0000000402e07825 */ /* 0x040fe200078e02e0 */
[----:B------:R3:W-:Y:S04]  /*85c0*/  STL.64 [R1+0x1088], R28 ;  /* 0x0010881c01007387 */ /* 0x0007e80000100a00 */
[----:B------:R-:W-:Y:S01]  /*85d0*/  LDGSTS.E [R245+0x18000], desc[UR34][R216.64], !P0 ;  /* 0x18000000d8f57fae */ /* 0x000fe2000c121862 */
[----:B---3--:R-:W-:-:S03]  /*85e0*/  IMAD.WIDE R148, R2, 0x4, R226 ;  /* 0x0000000402947825 */ /* 0x008fc600078e02e2 */
[----:B------:R3:W-:Y:S01]  /*85f0*/  STL.64 [R1+0x10a8], R22 ;  /* 0x0010a81601007387 */ /* 0x0007e20000100a00 */
[----:B------:R-:W-:-:S03]  /*8600*/  IMAD.WIDE R154, R2, 0x4, R234 ;  /* 0x00000004029a7825 */ /* 0x000fc600078e02ea */
[----:B------:R-:W-:Y:S01]  /*8610*/  LDGSTS.E [R245+0x1c000], desc[UR34][R218.64], !P0 ;  /* 0x1c000000daf57fae */ /* 0x000fe2000c121862 */
[----:B------:R-:W-:-:S03]  /*8620*/  IMAD.WIDE R228, R2, 0x4, R228 ;  /* 0x0000000402e47825 */ /* 0x000fc600078e02e4 */
[----:B------:R-:W2:Y:S01]  /*8630*/  LDL.LU.64 R28, [R1+0x50] ;  /* 0x00005000011c7983 */ /* 0x000ea20000300a00 */
[----:B------:R-:W-:-:S03]  /*8640*/  IMAD.WIDE R230, R2, 0x4, R230 ;  /* 0x0000000402e67825 */ /* 0x000fc600078e02e6 */
[----:B------:R-:W-:Y:S01]  /*8650*/  LDGSTS.E [R245+0x10004], desc[UR34][R212.64], !P1 ;  /* 0x10004000d4f57fae */ /* 0x000fe2000c921862 */
[----:B------:R-:W-:-:S03]  /*8660*/  IMAD.WIDE R232, R2, 0x4, R232 ;  /* 0x0000000402e87825 */ /* 0x000fc600078e02e8 */
[----:B------:R-:W2:Y:S01]  /*8670*/  LDL.LU.64 R150, [R1+0x30] ;  /* 0x0000300001967983 */ /* 0x000ea20000300a00 */
[----:B---3--:R-:W-:-:S03]  /*8680*/  IMAD.WIDE R22, R2, 0x4, R240 ;  /* 0x0000000402167825 */ /* 0x008fc600078e02f0 */
[----:B------:R-:W-:Y:S01]  /*8690*/  LDGSTS.E [R245+0x14004], desc[UR34][R220.64], !P1 ;  /* 0x14004000dcf57fae */ /* 0x000fe2000c921862 */
[----:B------:R-:W-:-:S03]  /*86a0*/  IMAD.WIDE R236, R2, 0x4, R236 ;  /* 0x0000000402ec7825 */ /* 0x000fc600078e02ec */
[----:B------:R-:W3:Y:S01]  /*86b0*/  LDL.LU.64 R226, [R1+0x68] ;  /* 0x0000680001e27983 */ /* 0x000ee20000300a00 */
[----:B------:R-:W-:-:S03]  /*86c0*/  IMAD.WIDE R242, R2, 0x4, R238 ;  /* 0x0000000402f27825 */ /* 0x000fc600078e02ee */
[----:B------:R-:W-:Y:S04]  /*86d0*/  LDGSTS.E [R245+0x18004], desc[UR34][R222.64], !P1 ;  /* 0x18004000def57fae */ /* 0x000fe8000c921862 */
[----:B------:R-:W3:Y:S04]  /*86e0*/  LDL.LU.64 R234, [R1+0x60] ;  /* 0x0000600001ea7983 */ /* 0x000ee80000300a00 */
[----:B------:R-:W-:Y:S04]  /*86f0*/  LDGSTS.E [R245+0x1c004], desc[UR34][R224.64], !P1 ;  /* 0x1c004000e0f57fae */ /* 0x000fe8000c921862 */
[----:B------:R1:W-:Y:S04]  /*8700*/  STL.64 [R1+0x1188], R148 ;  /* 0x0011889401007387 */ /* 0x0003e80000100a00 */
[----:B------:R3:W-:Y:S01]  /*8710*/  LDGSTS.E [R245+0x10008], desc[UR34][R148.64], !P2 ;  /* 0x1000800094f57fae */ /* 0x0007e2000d121862 */
[----:B------:R-:W-:-:S03]  /*8720*/  VIADD R144, R146, 0xffffffc3 ;  /* 0xffffffc392907836 */ /* 0x000fc60000000000 */
[----:B------:R2:W-:Y:S01]  /*8730*/  STL.64 [R1+0x11a8], R154 ;  /* 0x0011a89a01007387 */ /* 0x0005e20000100a00 */
[----:B----4-:R-:W-:-:S03]  /*8740*/  VIADD R4, R4, 0xffffffc1 ;  /* 0xffffffc104047836 */ /* 0x010fc60000000000 */
[----:B------:R-:W-:Y:S01]  /*8750*/  LDGSTS.E [R245+0x14008], desc[UR34][R228.64], !P2 ;  /* 0x14008000e4f57fae */ /* 0x000fe2000d121862 */
[----:B-1----:R-:W-:-:S03]  /*8760*/  VIADD R142, R142, 0xffffffc2 ;  /* 0xffffffc28e8e7836 */ /* 0x002fc60000000000 */
[----:B------:R-:W4:Y:S04]  /*8770*/  LDL.LU.64 R238, [R1+0x58] ;  /* 0x0000580001ee7983 */ /* 0x000f280000300a00 */
[----:B------:R-:W-:Y:S04]  /*8780*/  LDGSTS.E [R245+0x18008], desc[UR34][R230.64], !P2 ;  /* 0x18008000e6f57fae */ /* 0x000fe8000d121862 */
[----:B------:R-:W4:Y:S04]  /*8790*/  LDL.LU.64 R240, [R1+0x70] ;  /* 0x0000700001f07983 */ /* 0x000f280000300a00 */
[----:B------:R-:W-:Y:S04]  /*87a0*/  LDGSTS.E [R245+0x1c008], desc[UR34][R232.64], !P2 ;  /* 0x1c008000e8f57fae */ /* 0x000fe8000d121862 */
[----:B------:R1:W-:Y:S04]  /*87b0*/  STL.64 [R1+0x11c0], R22 ;  /* 0x0011c01601007387 */ /* 0x0003e80000100a00 */
[----:B------:R4:W-:Y:S04]  /*87c0*/  LDGSTS.E [R245+0x1000c], desc[UR34][R154.64], !P4 ;  /* 0x1000c0009af57fae */ /* 0x0009e8000e121862 */
[----:B------:R-:W4:Y:S04]  /*87d0*/  LDL.LU.64 R148, [R1+0x28] ;  /* 0x0000280001947983 */ /* 0x000f280000300a00 */
[----:B------:R-:W-:Y:S01]  /*87e0*/  LDGSTS.E [R245+0x1400c], desc[UR34][R236.64], !P4 ;  /* 0x1400c000ecf57fae */ /* 0x000fe2000e121862 */
[----:B------:R-:W-:-:S03]  /*87f0*/  ISETP.GE.U32.AND P0, PT, R144, 0x7fffffa4, PT ;  /* 0x7fffffa49000780c */ /* 0x000fc60003f06070 */
[----:B------:R-:W4:Y:S01]  /*8800*/  LDL.LU.64 R146, [R1+0x20] ;  /* 0x0000200001927983 */ /* 0x000f220000300a00 */
[----:B--2---:R-:W-:-:S03]  /*8810*/  VIADD R153, R145, 0xffffffc0 ;  /* 0xffffffc091997836 */ /* 0x004fc60000000000 */
[----:B------:R-:W-:Y:S01]  /*8820*/  LDGSTS.E [R245+0x1800c], desc[UR34][R242.64], !P4 ;  /* 0x1800c000f2f57fae */ /* 0x000fe2000e121862 */
[----:B------:R-:W-:-:S03]  /*8830*/  ISETP.GE.U32.AND P2, PT, R4, 0x7fffffa2, PT ;  /* 0x7fffffa20400780c */ /* 0x000fc60003f46070 */
[----:B------:R-:W2:Y:S01]  /*8840*/  LDL.LU.64 R154, [R1+0x1478] ;  /* 0x00147800019a7983 */ /* 0x000ea20000300a00 */
[----:B------:R-:W-:-:S03]  /*8850*/  ISETP.GE.U32.AND P1, PT, R142, 0x7fffffa3, PT ;  /* 0x7fffffa38e00780c */ /* 0x000fc60003f26070 */
[----:B------:R2:W-:Y:S01]  /*8860*/  LDGSTS.E [R245+0x1c00c], desc[UR34][R22.64], !P4 ;  /* 0x1c00c00016f57fae */ /* 0x0005e2000e121862 */
[----:B------:R-:W-:-:S03]  /*8870*/  IMAD.SHL.U32 R4, R143, 0x20, RZ ;  /* 0x000000208f047824 */ /* 0x000fc600078e00ff */
[----:B-1----:R-:W2:Y:S04]  /*8880*/  LDL.LU.64 R22, [R1+0x1470] ;  /* 0x0014700001167983 */ /* 0x002ea80000300a00 */
[----:B------:R-:W2:Y:S04]  /*8890*/  LDL.LU.64 R244, [R1+0x48] ;  /* 0x0000480001f47983 */ /* 0x000ea80000300a00 */
[----:B------:R-:W2:Y:S04]  /*88a0*/  LDL.LU.64 R144, [R1+0x18] ;  /* 0x0000180001907983 */ /* 0x000ea80000300a00 */
[----:B------:R-:W2:Y:S01]  /*88b0*/  LDL.LU.64 R142, [R1+0x10] ;  /* 0x00001000018e7983 */ /* 0x000ea20000300a00 */
[----:B------:R-:W-:-:S04]  /*88c0*/  IMAD.WIDE R136, R2, 0x4, R136 ;  /* 0x0000000402887825 */ /* 0x000fc800078e0288 */
[----:B------:R-:W-:-:S04]  /*88d0*/  IMAD.WIDE R138, R2, 0x4, R138 ;  /* 0x00000004028a7825 */ /* 0x000fc800078e028a */
[----:B------:R-:W-:-:S04]  /*88e0*/  IMAD.WIDE R140, R2, 0x4, R140 ;  /* 0x00000004028c7825 */ /* 0x000fc800078e028c */
[----:B------:R-:W-:-:S04]  /*88f0*/  IMAD.WIDE R28, R2, 0x4, R28 ;  /* 0x00000004021c7825 */ /* 0x000fc800078e021c */
[C---:B------:R-:W-:Y:S01]  /*8900*/  IMAD.WIDE R150, R2.reuse, 0x4, R150 ;  /* 0x0000000402967825 */ /* 0x040fe200078e0296 */
[----:B------:R1:W-:Y:S04]  /*8910*/  STL.64 [R1+0x11e8], R28 ;  /* 0x0011e81c01007387 */ /* 0x0003e80000100a00 */
[----:B------:R-:W-:Y:S01]  /*8920*/  STL.64 [R1+0x1208], R150 ;  /* 0x0012089601007387 */ /* 0x000fe20000100a00 */
[----:B---3--:R-:W-:-:S04]  /*8930*/  IMAD.WIDE R226, R2, 0x4, R226 ;  /* 0x0000000402e27825 */ /* 0x008fc800078e02e2 */
[----:B------:R-:W-:-:S04]  /*8940*/  IMAD.WIDE R234, R2, 0x4, R234 ;  /* 0x0000000402ea7825 */ /* 0x000fc800078e02ea */
[----:B----4-:R-:W-:-:S04]  /*8950*/  IMAD.WIDE R238, R2, 0x4, R238 ;  /* 0x0000000402ee7825 */ /* 0x010fc800078e02ee */
[----:B------:R-:W-:-:S05]  /*8960*/  IMAD.WIDE R240, R2, 0x4, R240 ;  /* 0x0000000402f07825 */ /* 0x000fca00078e02f0 */
[----:B------:R-:W-:Y:S04]  /*8970*/  LDGSTS.E [R5+0x10000], desc[UR34][R240.64], !P0 ;  /* 0x10000000f0057fae */ /* 0x000fe8000c121862 */
[----:B------:R-:W-:Y:S04]  /*8980*/  LDGSTS.E [R5+0x14000], desc[UR34][R226.64], !P0 ;  /* 0x14000000e2057fae */ /* 0x000fe8000c121862 */
[----:B------:R-:W-:Y:S01]  /*8990*/  LDGSTS.E [R5+0x18000], desc[UR34][R234.64], !P0 ;  /* 0x18000000ea057fae */ /* 0x000fe2000c121862 */
[----:B------:R-:W-:-:S03]  /*89a0*/  IMAD.WIDE R148, R2, 0x4, R148 ;  /* 0x0000000402947825 */ /* 0x000fc600078e0294 */
[----:B------:R-:W-:Y:S04]  /*89b0*/  LDGSTS.E [R5+0x1c000], desc[UR34][R238.64], !P0 ;  /* 0x1c000000ee057fae */ /* 0x000fe8000c121862 */
[----:B------:R3:W-:Y:S01]  /*89c0*/  LDGSTS.E [R5+0x10004], desc[UR34][R28.64], !P1 ;  /* 0x100040001c057fae */ /* 0x0007e2000c921862 */
[----:B------:R-:W-:-:S04]  /*89d0*/  IMAD.WIDE R146, R2, 0x4, R146 ;  /* 0x0000000402927825 */ /* 0x000fc800078e0292 */
[----:B--2---:R-:W-:-:S04]  /*89e0*/  IMAD.WIDE R154, R2, 0x4, R154 ;  /* 0x00000004029a7825 */ /* 0x004fc800078e029a */
[----:B------:R-:W-:-:S04]  /*89f0*/  IMAD.WIDE R22, R2, 0x4, R22 ;  /* 0x0000000402167825 */ /* 0x000fc800078e0216 */
[----:B------:R-:W-:-:S04]  /*8a00*/  IMAD.WIDE R142, R2, 0x4, R142 ;  /* 0x00000004028e7825 */ /* 0x000fc800078e028e */
[C---:B------:R-:W-:Y:S01]  /*8a10*/  IMAD.WIDE R144, R2.reuse, 0x4, R144 ;  /* 0x0000000402907825 */ /* 0x040fe200078e0290 */
[----:B------:R-:W-:Y:S04]  /*8a20*/  STL.64 [R1+0x1228], R142 ;  /* 0x0012288e01007387 */ /* 0x000fe80000100a00 */
[----:B------:R2:W-:Y:S04]  /*8a30*/  STL.64 [R1+0x11f8], R22 ;  /* 0x0011f81601007387 */ /* 0x0005e80000100a00 */
[----:B------:R4:W-:Y:S04]  /*8a40*/  STL.64 [R1+0x1200], R154 ;  /* 0x0012009a01007387 */ /* 0x0009e80000100a00 */
[----:B------:R-:W-:Y:S04]  /*8a50*/  STL.64 [R1+0x1210], R148 ;  /* 0x0012109401007387 */ /* 0x000fe80000100a00 */
[----:B------:R-:W-:Y:S04]  /*8a60*/  STL.64 [R1+0x1218], R146 ;  /* 0x0012189201007387 */ /* 0x000fe80000100a00 */
[----:B------:R-:W-:Y:S04]  /*8a70*/  STL.64 [R1+0x1220], R144 ;  /* 0x0012209001007387 */ /* 0x000fe80000100a00 */
[----:B------:R-:W-:Y:S04]  /*8a80*/  STL.64 [R1+0x1230], R136 ;  /* 0x0012308801007387 */ /* 0x000fe80000100a00 */
[----:B------:R-:W-:Y:S04]  /*8a90*/  STL.64 [R1+0x1238], R138 ;  /* 0x0012388a01007387 */ /* 0x000fe80000100a00 */
[----:B------:R-:W-:Y:S04]  /*8aa0*/  STL.64 [R1+0x1240], R140 ;  /* 0x0012408c01007387 */ /* 0x000fe80000100a00 */
[----:B-1----:R-:W3:Y:S01]  /*8ab0*/  LDL.LU.64 R28, [R1+0x1468] ;  /* 0x00146800011c7983 */ /* 0x002ee20000300a00 */
[----:B------:R-:W-:Y:S01]  /*8ac0*/  ISETP.GE.U32.AND P4, PT, R153, 0x7fffffa1, PT ;  /* 0x7fffffa19900780c */ /* 0x000fe20003f86070 */
[----:B------:R-:W-:-:S05]  /*8ad0*/  IMAD.WIDE R244, R2, 0x4, R244 ;  /* 0x0000000402f47825 */ /* 0x000fca00078e02f4 */
[----:B------:R-:W-:Y:S01]  /*8ae0*/  LDGSTS.E [R5+0x14004], desc[UR34][R244.64], !P1 ;  /* 0x14004000f4057fae */ /* 0x000fe2000c921862 */
[----:B------:R-:W-:-:S03]  /*8af0*/  IMAD.WIDE R30, R4, 0x4, R30 ;  /* 0x00000004041e7825 */ /* 0x000fc600078e021e */
[----:B------:R-:W-:Y:S01]  /*8b00*/  LDGSTS.E [R5+0x18004], desc[UR34][R22.64], !P1 ;  /* 0x1800400016057fae */ /* 0x000fe2000c921862 */
[----:B------:R-:W-:-:S03]  /*8b10*/  IMAD.WIDE R32, R4, 0x4, R32 ;  /* 0x0000000404207825 */ /* 0x000fc600078e0220 */
[----:B------:R-:W-:Y:S01]  /*8b20*/  LDGSTS.E [R5+0x1c004], desc[UR34][R154.64], !P1 ;  /* 0x1c0040009a057fae */ /* 0x000fe2000c921862 */
[----:B------:R-:W-:-:S03]  /*8b30*/  IMAD.WIDE R34, R4, 0x4, R34 ;  /* 0x0000000404227825 */ /* 0x000fc600078e0222 */
[----:B------:R-:W-:Y:S01]  /*8b40*/  LDGSTS.E [R5+0x10008], desc[UR34][R150.64], !P2 ;  /* 0x1000800096057fae */ /* 0x000fe2000d121862 */
[----:B------:R-:W-:-:S03]  /*8b50*/  IMAD.WIDE R36, R4, 0x4, R36 ;  /* 0x0000000404247825 */ /* 0x000fc600078e0224 */
[----:B--2---:R-:W5:Y:S01]  /*8b60*/  LDL.LU.64 R22, [R1+0x1460] ;  /* 0x0014600001167983 */ /* 0x004f620000300a00 */
[----:B------:R-:W-:-:S03]  /*8b70*/  IMAD.WIDE R38, R4, 0x4, R38 ;  /* 0x0000000404267825 */ /* 0x000fc600078e0226 */
[----:B----4-:R-:W5:Y:S01]  /*8b80*/  LDL.LU.64 R154, [R1+0x1458] ;  /* 0x00145800019a7983 */ /* 0x010f620000300a00 */
[----:B------:R-:W-:-:S03]  /*8b90*/  IMAD.WIDE R40, R4, 0x4, R40 ;  /* 0x0000000404287825 */ /* 0x000fc600078e0228 */
[----:B------:R-:W-:Y:S04]  /*8ba0*/  LDGSTS.E [R5+0x14008], desc[UR34][R148.64], !P2 ;  /* 0x1400800094057fae */ /* 0x000fe8000d121862 */
[----:B------:R-:W-:Y:S01]  /*8bb0*/  STL [R1+0xc00], RZ ;  /* 0x000c00ff01007387 */ /* 0x000fe20000100800 */
[----:B------:R-:W-:-:S03]  /*8bc0*/  IMAD.WIDE R42, R4, 0x4, R42 ;  /* 0x00000004042a7825 */ /* 0x000fc600078e022a */
[----:B------:R-:W-:Y:S04]  /*8bd0*/  LDGSTS.E [R5+0x18008], desc[UR34][R146.64], !P2 ;  /* 0x1800800092057fae */ /* 0x000fe8000d121862 */
[----:B------:R-:W-:Y:S01]  /*8be0*/  STL [R1+0xc04], RZ ;  /* 0x000c04ff01007387 */ /* 0x000fe20000100800 */
[----:B------:R-:W-:-:S03]  /*8bf0*/  IMAD.WIDE R44, R4, 0x4, R44 ;  /* 0x00000004042c7825 */ /* 0x000fc600078e022c */
        /* <DEDUP_REMOVED lines=10> */
[----:B------:R-:W0:Y:S01]  /*8ca0*/  LDGDEPBAR ;  /* 0x00000000000079af */ /* 0x000e220000000000 */
        /* <DEDUP_REMOVED lines=20> */
[----:B---3--:R-:W-:-:S05]  /*8df0*/  IMAD.WIDE R28, R4, 0x4, R28 ;  /* 0x00000004041c7825 */ /* 0x008fca00078e021c */
[----:B------:R-:W-:Y:S04]  /*8e00*/  STL.64 [R1+0x1248], R28 ;  /* 0x0012481c01007387 */ /* 0x000fe80000100a00 */
[----:B------:R-:W-:Y:S04]  /*8e10*/  STL.64 [R1+0x1330], R30 ;  /* 0x0013301e01007387 */ /* 0x000fe80000100a00 */
[----:B------:R-:W-:Y:S04]  /*8e20*/  STL.64 [R1+0x1338], R32 ;  /* 0x0013382001007387 */ /* 0x000fe80000100a00 */
[----:B------:R-:W-:Y:S04]  /*8e30*/  STL.64 [R1+0x1340], R34 ;  /* 0x0013402201007387 */ /* 0x000fe80000100a00 */
[----:B------:R-:W-:Y:S04]  /*8e40*/  STL.64 [R1+0x1348], R36 ;  /* 0x0013482401007387 */ /* 0x000fe80000100a00 */
[----:B------:R-:W-:Y:S04]  /*8e50*/  STL.64 [R1+0x1350], R38 ;  /* 0x0013502601007387 */ /* 0x000fe80000100a00 */
[----:B------:R-:W-:Y:S04]  /*8e60*/  STL.64 [R1+0x1358], R40 ;  /* 0x0013582801007387 */ /* 0x000fe80000100a00 */
[----:B------:R-:W-:Y:S04]  /*8e70*/  LDGSTS.E [R0+0x38000], desc[UR34][R28.64], P3 ;  /* 0x380000001c007fae */ /* 0x000fe80009921862 */
        /* <DEDUP_REMOVED lines=24> */
[----:B------:R1:W-:Y:S04]  /*9000*/  STL.64 [R1+0x13c8], R66 ;  /* 0x0013c84201007387 */ /* 0x0003e80000100a00 */
[----:B------:R-:W-:Y:S04]  /*9010*/  LDGSTS.E [R0+0x3b400], desc[UR34][R54.64], P3 ;  /* 0x3b40000036007fae */ /* 0x000fe80009921862 */
[----:B------:R2:W-:Y:S04]  /*9020*/  STL.64 [R1+0x13d0], R68 ;  /* 0x0013d04401007387 */ /* 0x0005e80000100a00 */
[----:B------:R-:W-:Y:S04]  /*9030*/  LDGSTS.E [R0+0x3b800], desc[UR34][R56.64], P3 ;  /* 0x3b80000038007fae */ /* 0x000fe80009921862 */
[----:B------:R3:W-:Y:S04]  /*9040*/  STL.64 [R1+0x13d8], R70 ;  /* 0x0013d84601007387 */ /* 0x0007e80000100a00 */
[----:B------:R-:W-:Y:S04]  /*9050*/  LDGSTS.E [R0+0x3bc00], desc[UR34][R58.64], P3 ;  /* 0x3bc000003a007fae */ /* 0x000fe80009921862 */
[----:B------:R4:W-:Y:S04]  /*9060*/  STL.64 [R1+0x13e0], R72 ;  /* 0x0013e04801007387 */ /* 0x0009e80000100a00 */
[----:B------:R-:W-:Y:S04]  /*9070*/  LDGSTS.E [R0+0x3c000], desc[UR34][R60.64], P3 ;  /* 0x3c0000003c007fae */ /* 0x000fe80009921862 */
[----:B------:R-:W-:Y:S04]  /*9080*/  STL.64 [R1+0x13e8], R74 ;  /* 0x0013e84a01007387 */ /* 0x000fe80000100a00 */
[----:B------:R-:W-:Y:S04]  /*9090*/  LDGSTS.E [R0+0x3c400], desc[UR34][R62.64], P3 ;  /* 0x3c4000003e007fae */ /* 0x000fe80009921862 */
[----:B------:R-:W-:Y:S04]  /*90a0*/  STL.64 [R1+0x13f0], R76 ;  /* 0x0013f04c01007387 */ /* 0x000fe80000100a00 */
[----:B------:R-:W-:Y:S04]  /*90b0*/  LDGSTS.E [R0+0x3c800], desc[UR34][R64.64], P3 ;  /* 0x3c80000040007fae */ /* 0x000fe80009921862 */
[----:B------:R-:W-:Y:S04]  /*90c0*/  STL.64 [R1+0x13f8], R78 ;  /* 0x0013f84e01007387 */ /* 0x000fe80000100a00 */
[----:B------:R1:W-:Y:S04]  /*90d0*/  LDGSTS.E [R0+0x3cc00], desc[UR34][R66.64], P3 ;  /* 0x3cc0000042007fae */ /* 0x0003e80009921862 */
[----:B------:R-:W-:Y:S04]  /*90e0*/  STL.64 [R1+0x1400], R80 ;  /* 0x0014005001007387 */ /* 0x000fe80000100a00 */
[----:B------:R2:W-:Y:S04]  /*90f0*/  LDGSTS.E [R0+0x3d000], desc[UR34][R68.64], P3 ;  /* 0x3d00000044007fae */ /* 0x0005e80009921862 */
[----:B------:R-:W-:Y:S01]  /*9100*/  STL.64 [R1+0x1408], R82 ;  /* 0x0014085201007387 */ /* 0x000fe20000100a00 */
[----:B-1----:R-:W-:-:S03]  /*9110*/  IMAD.WIDE R66, R4, 0x4, R96 ;  /* 0x0000000404427825 */ /* 0x002fc600078e0260 */
[----:B------:R3:W-:Y:S01]  /*9120*/  LDGSTS.E [R0+0x3d400], desc[UR34][R70.64], P3 ;  /* 0x3d40000046007fae */ /* 0x0007e20009921862 */
[----:B------:R-:W-:-:S03]  /*9130*/  IMAD.WIDE R64, R4, 0x4, R98 ;  /* 0x0000000404407825 */ /* 0x000fc600078e0262 */
[----:B------:R-:W-:Y:S01]  /*9140*/  STL.64 [R1+0x1410], R84 ;  /* 0x0014105401007387 */ /* 0x000fe20000100a00 */
[----:B--2---:R-:W-:-:S03]  /*9150*/  IMAD.WIDE R68, R4, 0x4, R94 ;  /* 0x0000000404447825 */ /* 0x004fc600078e025e */
[----:B------:R-:W-:Y:S01]  /*9160*/  STL.64 [R1+0x1418], R86 ;  /* 0x0014185601007387 */ /* 0x000fe20000100a00 */
[----:B---3--:R-:W-:-:S03]  /*9170*/  IMAD.WIDE R70, R4, 0x4, R92 ;  /* 0x0000000404467825 */ /* 0x008fc600078e025c */
[----:B------:R-:W-:Y:S01]  /*9180*/  STL.64 [R1+0x1420], R88 ;  /* 0x0014205801007387 */ /* 0x000fe20000100a00 */
[----:B------:R-:W-:-:S03]  /*9190*/  IMAD.WIDE R62, R4, 0x4, R100 ;  /* 0x00000004043e7825 */ /* 0x000fc600078e0264 */
        /* <DEDUP_REMOVED lines=34> */
[----:B------:R-:W-:Y:S04]  /*93c0*/  STL.64 [R1+0x12e0], R40 ;  /* 0x0012e02801007387 */ /* 0x000fe80000100a00 */
[----:B------:R-:W-:Y:S04]  /*93d0*/  STL.64 [R1+0x12e8], R38 ;  /* 0x0012e82601007387 */ /* 0x000fe80000100a00 */
[----:B------:R-:W-:Y:S04]  /*93e0*/  STL.64 [R1+0x12f0], R36 ;  /* 0x0012f02401007387 */ /* 0x000fe80000100a00 */
[----:B------:R-:W-:Y:S04]  /*93f0*/  STL.64 [R1+0x12f8], R34 ;  /* 0x0012f82201007387 */ /* 0x000fe80000100a00 */
[----:B------:R-:W-:Y:S04]  /*9400*/  STL.64 [R1+0x1300], R32 ;  /* 0x0013002001007387 */ /* 0x000fe80000100a00 */
[----:B------:R4:W-:Y:S04]  /*9410*/  LDGSTS.E [R0+0x3d800], desc[UR34][R72.64], P3 ;  /* 0x3d80000048007fae */ /* 0x0009e80009921862 */
[----:B------:R-:W-:Y:S04]  /*9420*/  STL.64 [R1+0x1308], R30 ;  /* 0x0013081e01007387 */ /* 0x000fe80000100a00 */
[----:B------:R-:W-:Y:S01]  /*9430*/  STL.64 [R1+0x1310], R28 ;  /* 0x0013101c01007387 */ /* 0x000fe20000100a00 */
[----:B----4-:R-:W-:-:S03]  /*9440*/  IMAD.WIDE R72, R4, 0x4, R18 ;  /* 0x0000000404487825 */ /* 0x010fc600078e0212 */
[----:B------:R1:W-:Y:S04]  /*9450*/  STL.64 [R1+0x1318], R24 ;  /* 0x0013181801007387 */ /* 0x0003e80000100a00 */
[----:B------:R-:W2:Y:S04]  /*9460*/  LDL.64 R18, [R1+0x1318] ;  /* 0x0013180001127983 */ /* 0x000ea80000100a00 */
[----:B------:R-:W-:Y:S01]  /*9470*/  STL.64 [R1+0x1320], R72 ;  /* 0x0013204801007387 */ /* 0x000fe20000100a00 */
[----:B-1----:R-:W-:-:S03]  /*9480*/  IMAD.WIDE R24, R4, 0x4, R10 ;  /* 0x0000000404187825 */ /* 0x002fc600078e020a */
[----:B------:R-:W-:Y:S04]  /*9490*/  LDGSTS.E [R0+0x3dc00], desc[UR34][R74.64], P3 ;  /* 0x3dc000004a007fae */ /* 0x000fe80009921862 */
[----:B------:R-:W3:Y:S04]  /*94a0*/  LDL.64 R10, [R1+0x1320] ;  /* 0x00132000010a7983 */ /* 0x000ee80000100a00 */
[----:B------:R1:W-:Y:S04]  /*94b0*/  STL.64 [R1+0x1328], R24 ;  /* 0x0013281801007387 */ /* 0x0003e80000100a00 */
[----:B------:R4:W-:Y:S04]  /*94c0*/  STL [R1+0xc08], RZ ;  /* 0x000c08ff01007387 */ /* 0x0009e80000100800 */
        /* <DEDUP_REMOVED lines=765> */
[----:B------:R4:W-:Y:S04]  /*c4a0*/  STL [R1], RZ ;  /* 0x000000ff01007387 */ /* 0x0009e80000100800 */
        /* <DEDUP_REMOVED lines=127> */
[----:B------:R-:W4:Y:S04]  /*cca0*/  LDL R5, [R1+0x12b8] ;  /* 0x0012b80001057983 */ /* 0x000f280000100800 */
        /* <DEDUP_REMOVED lines=8> */
[----:B------:R1:W-:Y:S04]  /*cd30*/  LDGSTS.E [R3+0x38200], desc[UR34][R26.64], P3 ;  /* 0x382000001a037fae */ /* 0x0003e80009921862 */
        /* <DEDUP_REMOVED lines=13> */
[----:B------:R-:W-:Y:S01]  /*ce10*/  LDGSTS.E [R3+0x3ba00], desc[UR34][R44.64], P3 ;  /* 0x3ba000002c037fae */ /* 0x000fe20009921862 */
[----:B------:R-:W-:-:S03]  /*ce20*/  IMAD.WIDE R6, R4, 0x4, R6 ;  /* 0x0000000404067825 */ /* 0x000fc600078e0206 */
[----:B------:R-:W-:Y:S01]  /*ce30*/  LDGSTS.E [R3+0x3be00], desc[UR34][R42.64], P3 ;  /* 0x3be000002a037fae */ /* 0x000fe20009921862 */
[----:B------:R-:W-:-:S03]  /*ce40*/  IMAD.WIDE R14, R4, 0x4, R14 ;  /* 0x00000004040e7825 */ /* 0x000fc600078e020e */
[----:B------:R-:W-:Y:S01]  /*ce50*/  LDGSTS.E [R3+0x3c200], desc[UR34][R40.64], P3 ;  /* 0x3c20000028037fae */ /* 0x000fe20009921862 */
[----:B------:R-:W-:-:S03]  /*ce60*/  IMAD.WIDE R20, R4, 0x4, R20 ;  /* 0x0000000404147825 */ /* 0x000fc600078e0214 */
[----:B------:R-:W-:Y:S01]  /*ce70*/  LDGSTS.E [R3+0x3c600], desc[UR34][R38.64], P3 ;  /* 0x3c60000026037fae */ /* 0x000fe20009921862 */
[----:B------:R-:W-:-:S03]  /*ce80*/  IMAD.WIDE R16, R4, 0x4, R16 ;  /* 0x0000000404107825 */ /* 0x000fc600078e0210 */
[----:B------:R-:W-:Y:S04]  /*ce90*/  LDGSTS.E [R3+0x3ca00], desc[UR34][R36.64], P3 ;  /* 0x3ca0000024037fae */ /* 0x000fe80009921862 */
[----:B------:R-:W-:Y:S01]  /*cea0*/  LDGSTS.E [R3+0x3ce00], desc[UR34][R34.64], P3 ;  /* 0x3ce0000022037fae */ /* 0x000fe20009921862 */
[----:B------:R-:W-:-:S03]  /*ceb0*/  IMAD.WIDE R8, R4, 0x4, R8 ;  /* 0x0000000404087825 */ /* 0x000fc600078e0208 */
[----:B------:R-:W-:Y:S01]  /*cec0*/  LDGSTS.E [R3+0x3d200], desc[UR34][R32.64], P3 ;  /* 0x3d20000020037fae */ /* 0x000fe20009921862 */
[----:B------:R-:W-:-:S03]  /*ced0*/  IMAD.WIDE R12, R4, 0x4, R12 ;  /* 0x00000004040c7825 */ /* 0x000fc600078e020c */
[----:B------:R-:W-:Y:S04]  /*cee0*/  LDGSTS.E [R3+0x3d600], desc[UR34][R30.64], P3 ;  /* 0x3d6000001e037fae */ /* 0x000fe80009921862 */
[----:B------:R1:W-:Y:S04]  /*cef0*/  LDGSTS.E [R3+0x3da00], desc[UR34][R28.64], P3 ;  /* 0x3da000001c037fae */ /* 0x0003e80009921862 */
[----:B------:R-:W-:Y:S04]  /*cf00*/  LDGSTS.E [R3+0x3de00], desc[UR34][R6.64], P3 ;  /* 0x3de0000006037fae */ /* 0x000fe80009921862 */
[----:B------:R-:W-:Y:S04]  /*cf10*/  LDGSTS.E [R3+0x3e200], desc[UR34][R14.64], P3 ;  /* 0x3e2000000e037fae */ /* 0x000fe80009921862 */
[----:B------:R-:W-:Y:S04]  /*cf20*/  LDGSTS.E [R3+0x3e600], desc[UR34][R20.64], P3 ;  /* 0x3e60000014037fae */ /* 0x000fe80009921862 */
[----:B------:R-:W-:Y:S04]  /*cf30*/  LDGSTS.E [R3+0x3ea00], desc[UR34][R16.64], P3 ;  /* 0x3ea0000010037fae */ /* 0x000fe80009921862 */
[----:B--2---:R-:W-:Y:S04]  /*cf40*/  LDGSTS.E [R3+0x3ee00], desc[UR34][R18.64], P3 ;  /* 0x3ee0000012037fae */ /* 0x004fe80009921862 */
[----:B------:R-:W-:Y:S04]  /*cf50*/  LDGSTS.E [R3+0x3f200], desc[UR34][R8.64], P3 ;  /* 0x3f20000008037fae */ /* 0x000fe80009921862 */
[----:B------:R-:W-:Y:S04]  /*cf60*/  LDGSTS.E [R3+0x3f600], desc[UR34][R12.64], P3 ;  /* 0x3f6000000c037fae */ /* 0x000fe80009921862 */
[----:B---3--:R-:W-:Y:S04]  /*cf70*/  LDGSTS.E [R3+0x3fa00], desc[UR34][R10.64], P3 ;  /* 0x3fa000000a037fae */ /* 0x008fe80009921862 */
[----:B------:R2:W-:Y:S01]  /*cf80*/  LDGSTS.E [R3+0x3fe00], desc[UR34][R24.64], P3 ;  /* 0x3fe0000018037fae */ /* 0x0005e20009921862 */
[----:B-1----:R-:W-:-:S03]  /*cf90*/  CS2R R26, SRZ ;  /* 0x00000000001a7805 */ /* 0x002fc6000001ff00 */
[----:B------:R-:W0:Y:S01]  /*cfa0*/  LDGDEPBAR ;  /* 0x00000000000079af */ /* 0x000e220000000000 */
[----:B------:R-:W-:Y:S02]  /*cfb0*/  CS2R R28, SRZ ;  /* 0x00000000001c7805 */ /* 0x000fe4000001ff00 */
[----:B------:R-:W-:Y:S02]  /*cfc0*/  CS2R R30, SRZ ;  /* 0x00000000001e7805 */ /* 0x000fe4000001ff00 */
[----:B------:R-:W-:Y:S02]  /*cfd0*/  CS2R R32, SRZ ;  /* 0x0000000000207805 */ /* 0x000fe4000001ff00 */
[----:B------:R-:W-:Y:S02]  /*cfe0*/  CS2R R34, SRZ ;  /* 0x0000000000227805 */ /* 0x000fe4000001ff00 */
[----:B------:R-:W-:Y:S02]  /*cff0*/  CS2R R36, SRZ ;  /* 0x0000000000247805 */ /* 0x000fe4000001ff00 */
[----:B------:R-:W-:-:S02]  /*d000*/  CS2R R38, SRZ ;  /* 0x0000000000267805 */ /* 0x000fc4000001ff00 */
[----:B------:R-:W-:Y:S02]  /*d010*/  CS2R R40, SRZ ;  /* 0x0000000000287805 */ /* 0x000fe4000001ff00 */
[----:B--2---:R-:W-:Y:S02]  /*d020*/  CS2R R24, SRZ ;  /* 0x0000000000187805 */ /* 0x004fe4000001ff00 */
[----:B------:R-:W-:Y:S02]  /*d030*/  CS2R R42, SRZ ;  /* 0x00000000002a7805 */ /* 0x000fe4000001ff00 */
[----:B------:R-:W-:Y:S02]  /*d040*/  CS2R R44, SRZ ;  /* 0x00000000002c7805 */ /* 0x000fe4000001ff00 */
[----:B------:R-:W-:Y:S02]  /*d050*/  CS2R R46, SRZ ;  /* 0x00000000002e7805 */ /* 0x000fe4000001ff00 */
[----:B------:R-:W-:-:S02]  /*d060*/  CS2R R48, SRZ ;  /* 0x0000000000307805 */ /* 0x000fc4000001ff00 */
[----:B------:R-:W-:Y:S02]  /*d070*/  CS2R R50, SRZ ;  /* 0x0000000000327805 */ /* 0x000fe4000001ff00 */
[----:B------:R-:W-:Y:S02]  /*d080*/  CS2R R52, SRZ ;  /* 0x0000000000347805 */ /* 0x000fe4000001ff00 */
        /* <DEDUP_REMOVED lines=49> */
[----:B----4-:R-:W-:-:S13]  /*d3a0*/  ISETP.GE.AND P0, PT, R5, 0x20, PT ;  /* 0x000000200500780c */ /* 0x010fda0003f06270 */
[----:B------:R-:W-:Y:S05]  /*d3b0*/  @!P0 BRA `(.L_x_0) ;  /* 0x0000013000988947 */ /* 0x000fea0003800000 */
[----:B------:R-:W2:Y:S04]  /*d3c0*/  LDL.LU.64 R148, [R1+0xe50] ;  /* 0x000e500001947983 */ /* 0x000ea80000300a00 */
[----:B------:R-:W3:Y:S04]  /*d3d0*/  LDL.LU.64 R150, [R1+0xe58] ;  /* 0x000e580001967983 */ /* 0x000ee80000300a00 */
        /* <DEDUP_REMOVED lines=8> */
[----:B------:R-:W4:Y:S01]  /*d460*/  LDL.LU.64 R140, [R1+0xe28] ;  /* 0x000e2800018c7983 */ /* 0x000f220000300a00 */
[----:B--2---:R-:W-:-:S02]  /*d470*/  IMAD.MOV.U32 R157, RZ, RZ, R148 ;  /* 0x000000ffff9d7224 */ /* 0x004fc400078e0094 */
[----:B------:R-:W-:Y:S02]  /*d480*/  IMAD.MOV.U32 R153, RZ, RZ, R149 ;  /* 0x000000ffff997224 */ /* 0x000fe400078e0095 */
[----:B------:R-:W2:Y:S01]  /*d490*/  LDL.LU.64 R148, [R1+0xe30] ;  /* 0x000e300001947983 */ /* 0x000ea20000300a00 */
[----:B---3--:R-:W-:-:S03]  /*d4a0*/  IMAD.MOV.U32 R252, RZ, RZ, R151 ;  /* 0x000000fffffc7224 */ /* 0x008fc600078e0097 */
[----:B------:R1:W-:Y:S01]  /*d4b0*/  STL [R1+0xe50], R150 ;  /* 0x000e509601007387 */ /* 0x0003e20000100800 */
[----:B----4-:R-:W-:-:S03]  /*d4c0*/  IMAD.MOV.U32 R0, RZ, RZ, R133 ;  /* 0x000000ffff007224 */ /* 0x010fc600078e0085 */
[----:B-1----:R-:W3:Y:S04]  /*d4d0*/  LDL.LU.64 R150, [R1+0xea8] ;  /* 0x000ea80001967983 */ /* 0x002ee80000300a00 */
[----:B------:R-:W-:Y:S04]  /*d4e0*/  STL [R1+0xe58], R132 ;  /* 0x000e588401007387 */ /* 0x000fe80000100800 */
[----:B------:R-:W4:Y:S04]  /*d4f0*/  LDL.LU.64 R130, [R1+0xe48] ;  /* 0x000e480001827983 */ /* 0x000f280000300a00 */
[----:B------:R1:W-:Y:S04]  /*d500*/  STL [R1+0xe54], R0 ;  /* 0x000e540001007387 */ /* 0x0003e80000100800 */
[----:B------:R1:W-:Y:S02]  /*d510*/  STL [R1+0xe60], R142 ;  /* 0x000e608e01007387 */ /* 0x0003e40000100800 */
[----:B-1----:R-:W-:-:S02]  /*d520*/  IMAD.MOV.U32 R0, RZ, RZ, R143 ;  /* 0x000000ffff007224 */ /* 0x002fc400078e008f */
[----:B------:R-:W4:Y:S04]  /*d530*/  LDL.LU.64 R142, [R1+0xeb8] ;  /* 0x000eb800018e7983 */ /* 0x000f280000300a00 */
[----:B------:R1:W-:Y:S04]  /*d540*/  STL [R1+0xe5c], R0 ;  /* 0x000e5c0001007387 */ /* 0x0003e80000100800 */
[----:B------:R1:W-:Y:S02]  /*d550*/  STL [R1+0xe68], R144 ;  /* 0x000e689001007387 */ /* 0x0003e40000100800 */
[----:B-1----:R-:W-:-:S02]  /*d560*/  IMAD.MOV.U32 R0, RZ, RZ, R145 ;  /* 0x000000ffff007224 */ /* 0x002fc400078e0091 */
[----:B------:R-:W4:Y:S04]  /*d570*/  LDL.LU.64 R144, [R1+0xec0] ;  /* 0x000ec00001907983 */ /* 0x000f280000300a00 */
[----:B------:R1:W-:Y:S04]  /*d580*/  STL [R1+0xe64], R0 ;  /* 0x000e640001007387 */ /* 0x0003e80000100800 */
[----:B------:R1:W-:Y:S04]  /*d590*/  STL [R1+0xe70], R134 ;  /* 0x000e708601007387 */ /* 0x0003e80000100800 */
[----:B------:R-:W4:Y:S01]  /*d5a0*/  LDL.LU.64 R132, [R1+0xec8] ;  /* 0x000ec80001847983 */ /* 0x000f220000300a00 */
[----:B-1----:R-:W-:-:S05]  /*d5b0*/  IMAD.MOV.U32 R0, RZ, RZ, R135 ;  /* 0x000000ffff007224 */ /* 0x002fca00078e0087 */
        /* <DEDUP_REMOVED lines=11> */
[----:B-1----:R-:W-:-:S03]  /*d670*/  IMAD.MOV.U32 R0, RZ, RZ, R139 ;  /* 0x000000ffff007224 */ /* 0x002fc600078e008b */
[----:B------:R-:W-:Y:S04]  /*d680*/  STL [R1+0xe90], R128 ;  /* 0x000e908001007387 */ /* 0x000fe80000100800 */
[----:B------:R1:W-:Y:S04]  /*d690*/  STL [R1+0xe84], R0 ;  /* 0x000e840001007387 */ /* 0x0003e80000100800 */
[----:B------:R-:W4:Y:S01]  /*d6a0*/  LDL.LU.64 R138, [R1+0xee8] ;  /* 0x000ee800018a7983 */ /* 0x000f220000300a00 */
[----:B-1----:R-:W-:-:S03]  /*d6b0*/  IMAD.MOV.U32 R0, RZ, RZ, R129 ;  /* 0x000000ffff007224 */ /* 0x002fc600078e0081 */
[----:B------:R-:W-:Y:S04]  /*d6c0*/  STL [R1+0xe98], R140 ;  /* 0x000e988c01007387 */ /* 0x000fe80000100800 */
[----:B------:R1:W-:Y:S02]  /*d6d0*/  STL [R1+0xe8c], R0 ;  /* 0x000e8c0001007387 */ /* 0x0003e40000100800 */
[----:B-1----:R-:W-:Y:S02]  /*d6e0*/  IMAD.MOV.U32 R0, RZ, RZ, R141 ;  /* 0x000000ffff007224 */ /* 0x002fe400078e008d */
[----:B------:R-:W4:Y:S04]  /*d6f0*/  LDL.LU.64 R140, [R1+0xef0] ;  /* 0x000ef000018c7983 */ /* 0x000f280000300a00 */
[----:B------:R2:W-:Y:S02]  /*d700*/  STL [R1+0xe94], R0 ;  /* 0x000e940001007387 */ /* 0x0005e40000100800 */
[----:B--2---:R-:W-:-:S02]  /*d710*/  IMAD.MOV.U32 R0, RZ, RZ, R149 ;  /* 0x000000ffff007224 */ /* 0x004fc400078e0095 */
[----:B------:R1:W-:Y:S04]  /*d720*/  STL [R1+0xea0], R148 ;  /* 0x000ea09401007387 */ /* 0x0003e80000100800 */
[----:B-1----:R-:W2:Y:S04]  /*d730*/  LDL.LU.64 R148, [R1+0xef8] ;  /* 0x000ef80001947983 */ /* 0x002ea80000300a00 */
[----:B------:R1:W-:Y:S04]  /*d740*/  STL [R1+0xe9c], R0 ;  /* 0x000e9c0001007387 */ /* 0x0003e80000100800 */
[----:B---3--:R3:W-:Y:S01]  /*d750*/  STL [R1+0xea8], R150 ;  /* 0x000ea89601007387 */ /* 0x0087e20000100800 */
[----:B-1----:R-:W-:-:S03]  /*d760*/  IMAD.MOV.U32 R0, RZ, RZ, R151 ;  /* 0x000000ffff007224 */ /* 0x002fc600078e0097 */
[----:B---3--:R-:W3:Y:S04]  /*d770*/  LDL.LU.64 R150, [R1+0xf00] ;  /* 0x000f000001967983 */ /* 0x008ee80000300a00 */
[----:B------:R1:W-:Y:S04]  /*d780*/  STL [R1+0xea4], R0 ;  /* 0x000ea40001007387 */ /* 0x0003e80000100800 */
[----:B----4-:R4:W-:Y:S01]  /*d790*/  STL [R1+0xeb0], R130 ;  /* 0x000eb08201007387 */ /* 0x0109e20000100800 */
[----:B-1----:R-:W-:-:S03]  /*d7a0*/  IMAD.MOV.U32 R0, RZ, RZ, R131 ;  /* 0x000000ffff007224 */ /* 0x002fc600078e0083 */
[----:B----4-:R-:W4:Y:S04]  /*d7b0*/  LDL.LU.64 R130, [R1+0xf08] ;  /* 0x000f080001827983 */ /* 0x010f280000300a00 */
        /* <DEDUP_REMOVED lines=19> */
[----:B------:R-:W-:Y:S04]  /*d8f0*/  STL [R1+0xee0], R146 ;  /* 0x000ee09201007387 */ /* 0x000fe80000100800 */
[----:B------:R1:W-:Y:S04]  /*d900*/  STL [R1+0xed4], R0 ;  /* 0x000ed40001007387 */ /* 0x0003e80000100800 */
[----:B------:R-:W4:Y:S01]  /*d910*/  LDL.LU.64 R136, [R1+0xf30] ;  /* 0x000f300001887983 */ /* 0x000f220000300a00 */
[----:B-1----:R-:W-:-:S03]  /*d920*/  IMAD.MOV.U32 R0, RZ, RZ, R147 ;  /* 0x000000ffff007224 */ /* 0x002fc600078e0093 */
[----:B------:R-:W-:Y:S04]  /*d930*/  STL [R1+0xee8], R138 ;  /* 0x000ee88a01007387 */ /* 0x000fe80000100800 */
[----:B------:R1:W-:Y:S04]  /*d940*/  STL [R1+0xedc], R0 ;  /* 0x000edc0001007387 */ /* 0x0003e80000100800 */
[----:B------:R-:W4:Y:S04]  /*d950*/  LDL.LU.64 R146, [R1+0xf38] ;  /* 0x000f380001927983 */ /* 0x000f280000300a00 */
[----:B------:R-:W4:Y:S01]  /*d960*/  LDL.LU.64 R128, [R1+0xf40] ;  /* 0x000f400001807983 */ /* 0x000f220000300a00 */
[----:B-1----:R-:W-:-:S05]  /*d970*/  IMAD.MOV.U32 R0, RZ, RZ, R139 ;  /* 0x000000ffff007224 */ /* 0x002fca00078e008b */
[----:B------:R1:W-:Y:S04]  /*d980*/  STL [R1+0xee4], R0 ;  /* 0x000ee40001007387 */ /* 0x0003e80000100800 */
[----:B------:R-:W-:Y:S04]  /*d990*/  STL [R1+0xef0], R140 ;  /* 0x000ef08c01007387 */ /* 0x000fe80000100800 */
[----:B------:R-:W4:Y:S01]  /*d9a0*/  LDL.LU.64 R138, [R1+0xf48] ;  /* 0x000f4800018a7983 */ /* 0x000f220000300a00 */
[----:B-1----:R-:W-:-:S05]  /*d9b0*/  IMAD.MOV.U32 R0, RZ, RZ, R141 ;  /* 0x000000ffff007224 */ /* 0x002fca00078e008d */
[----:B------:R2:W-:Y:S02]  /*d9c0*/  STL [R1+0xeec], R0 ;  /* 0x000eec0001007387 */ /* 0x0005e40000100800 */
[----:B--2---:R-:W-:Y:S02]  /*d9d0*/  IMAD.MOV.U32 R0, RZ, RZ, R149 ;  /* 0x000000ffff007224 */ /* 0x004fe400078e0095 */
[----:B------:R1:W-:Y:S04]  /*d9e0*/  STL [R1+0xef8], R148 ;  /* 0x000ef89401007387 */ /* 0x0003e80000100800 */
[----:B-1----:R-:W2:Y:S04]  /*d9f0*/  LDL.LU.64 R148, [R1+0xf50] ;  /* 0x000f500001947983 */ /* 0x002ea80000300a00 */
[----:B------:R1:W-:Y:S04]  /*da00*/  STL [R1+0xef4], R0 ;  /* 0x000ef40001007387 */ /* 0x0003e80000100800 */
[----:B---3--:R-:W-:Y:S04]  /*da10*/  STL [R1+0xf00], R150 ;  /* 0x000f009601007387 */ /* 0x008fe80000100800 */
[----:B------:R-:W3:Y:S01]  /*da20*/  LDL.LU.64 R140, [R1+0xf58] ;  /* 0x000f5800018c7983 */ /* 0x000ee20000300a00 */
[----:B-1----:R-:W-:-:S05]  /*da30*/  IMAD.MOV.U32 R0, RZ, RZ, R151 ;  /* 0x000000ffff007224 */ /* 0x002fca00078e0097 */
[----:B------:R1:W-:Y:S04]  /*da40*/  STL [R1+0xefc], R0 ;  /* 0x000efc0001007387 */ /* 0x0003e80000100800 */
[----:B----4-:R4:W-:Y:S01]  /*da50*/  STL [R1+0xf08], R130 ;  /* 0x000f088201007387 */ /* 0x0109e20000100800 */
[----:B-1----:R-:W-:-:S03]  /*da60*/  IMAD.MOV.U32 R0, RZ, RZ, R131 ;  /* 0x000000ffff007224 */ /* 0x002fc600078e0083 */
[----:B------:R-:W3:Y:S04]  /*da70*/  LDL.LU.64 R150, [R1+0xf60] ;  /* 0x000f600001967983 */ /* 0x000ee80000300a00 */
[----:B------:R-:W-:Y:S04]  /*da80*/  STL [R1+0xf10], R142 ;  /* 0x000f108e01007387 */ /* 0x000fe80000100800 */
[----:B------:R1:W-:Y:S04]  /*da90*/  STL [R1+0xf04], R0 ;  /* 0x000f040001007387 */ /* 0x0003e80000100800 */
[----:B----4-:R-:W4:Y:S01]  /*daa0*/  LDL.LU.64 R130, [R1+0xf68] ;  /* 0x000f680001827983 */ /* 0x010f220000300a00 */
[----:B-1----:R-:W-:-:S03]  /*dab0*/  IMAD.MOV.U32 R0, RZ, RZ, R143 ;  /* 0x000000ffff007224 */ /* 0x002fc600078e008f */
[----:B------:R-:W-:Y:S04]  /*dac0*/  STL [R1+0xf18], R144 ;  /* 0x000f189001007387 */ /* 0x000fe80000100800 */
        /* <DEDUP_REMOVED lines=27> */
[----:B------:R1:W-:Y:S04]  /*dc80*/  STL [R1+0xf44], R0 ;  /* 0x000f440001007387 */ /* 0x0003e80000100800 */
[----:B--2---:R2:W-:Y:S01]  /*dc90*/  STL [R1+0xf50], R148 ;  /* 0x000f509401007387 */ /* 0x0045e20000100800 */
[----:B-1----:R-:W-:-:S03]  /*dca0*/  IMAD.MOV.U32 R0, RZ, RZ, R149 ;  /* 0x000000ffff007224 */ /* 0x002fc600078e0095 */
[----:B--2---:R-:W2:Y:S04]  /*dcb0*/  LDL.LU.64 R148, [R1+0xfa8] ;  /* 0x000fa80001947983 */ /* 0x004ea80000300a00 */
[----:B------:R1:W-:Y:S04]  /*dcc0*/  STL [R1+0xf4c], R0 ;  /* 0x000f4c0001007387 */ /* 0x0003e80000100800 */
[----:B---3--:R3:W-:Y:S01]  /*dcd0*/  STL [R1+0xf58], R140 ;  /* 0x000f588c01007387 */ /* 0x0087e20000100800 */
[----:B-1----:R-:W-:-:S03]  /*dce0*/  IMAD.MOV.U32 R0, RZ, RZ, R141 ;  /* 0x000000ffff007224 */ /* 0x002fc600078e008d */
[----:B------:R-:W-:Y:S04]  /*dcf0*/  STL [R1+0xf60], R150 ;  /* 0x000f609601007387 */ /* 0x000fe80000100800 */
[----:B------:R1:W-:Y:S04]  /*dd00*/  STL [R1+0xf54], R0 ;  /* 0x000f540001007387 */ /* 0x0003e80000100800 */
[----:B---3--:R-:W3:Y:S01]  /*dd10*/  LDL.LU.64 R140, [R1+0xfb0] ;  /* 0x000fb000018c7983 */ /* 0x008ee20000300a00 */
[----:B-1----:R-:W-:-:S03]  /*dd20*/  IMAD.MOV.U32 R0, RZ, RZ, R151 ;  /* 0x000000ffff007224 */ /* 0x002fc600078e0097 */
[----:B----4-:R-:W-:Y:S04]  /*dd30*/  STL [R1+0xf68], R130 ;  /* 0x000f688201007387 */ /* 0x010fe80000100800 */
        /* <DEDUP_REMOVED lines=8> */
[----:B------:R1:W-:Y:S02]  /*ddc0*/  STL [R1+0xf78], R144 ;  /* 0x000f789001007387 */ /* 0x0003e40000100800 */
[----:B-1----:R-:W-:-:S02]  /*ddd0*/  IMAD.MOV.U32 R0, RZ, RZ, R145 ;  /* 0x000000ffff007224 */ /* 0x002fc400078e0091 */
[----:B------:R-:W4:Y:S04]  /*dde0*/  LDL.LU.64 R144, [R1+0xfc8] ;  /* 0x000fc80001907983 */ /* 0x000f280000300a00 */
[----:B------:R1:W-:Y:S04]  /*ddf0*/  STL [R1+0xf74], R0 ;  /* 0x000f740001007387 */ /* 0x0003e80000100800 */
[----:B------:R-:W-:Y:S01]  /*de00*/  STL [R1+0xf80], R132 ;  /* 0x000f808401007387 */ /* 0x000fe20000100800 */
[----:B-1----:R-:W-:-:S03]  /*de10*/  IMAD.MOV.U32 R0, RZ, RZ, R133 ;  /* 0x000000ffff007224 */ /* 0x002fc600078e0085 */
        /* <DEDUP_REMOVED lines=10> */
[----:B------:R1:W-:Y:S04]  /*dec0*/  STL [R1+0xf98], R146 ;  /* 0x000f989201007387 */ /* 0x0003e80000100800 */
[----:B------:R-:W4:Y:S01]  /*ded0*/  LDL.LU.64 R128, [R1+0xfe8] ;  /* 0x000fe80001807983 */ /* 0x000f220000300a00 */
[----:B-1----:R-:W-:-:S03]  /*dee0*/  IMAD.MOV.U32 R0, RZ, RZ, R147 ;  /* 0x000000ffff007224 */ /* 0x002fc600078e0093 */
[----:B------:R-:W4:Y:S04]  /*def0*/  LDL.LU.64 R146, [R1+0xff0] ;  /* 0x000ff00001927983 */ /* 0x000f280000300a00 */
[----:B------:R1:W-:Y:S04]  /*df00*/  STL [R1+0xf94], R0 ;  /* 0x000f940001007387 */ /* 0x0003e80000100800 */
[----:B------:R-:W-:Y:S01]  /*df10*/  STL [R1+0xfa0], R138 ;  /* 0x000fa08a01007387 */ /* 0x000fe20000100800 */
[----:B-1----:R-:W-:-:S03]  /*df20*/  IMAD.MOV.U32 R0, RZ, RZ, R139 ;  /* 0x000000ffff007224 */ /* 0x002fc600078e008b */
[----:B------:R-:W4:Y:S04]  /*df30*/  LDL.LU.64 R130, [R1+0xff8] ;  /* 0x000ff80001827983 */ /* 0x000f280000300a00 */
[----:B------:R1:W-:Y:S04]  /*df40*/  STL [R1+0xf9c], R0 ;  /* 0x000f9c0001007387 */ /* 0x0003e80000100800 */
[----:B--2---:R2:W-:Y:S04]  /*df50*/  STL [R1+0xfa8], R148 ;  /* 0x000fa89401007387 */ /* 0x0045e80000100800 */
[----:B------:R-:W4:Y:S01]  /*df60*/  LDL.LU.64 R132, [R1+0x1000] ;  /* 0x0010000001847983 */ /* 0x000f220000300a00 */
[----:B-1----:R-:W-:-:S03]  /*df70*/  IMAD.MOV.U32 R0, RZ, RZ, R149 ;  /* 0x000000ffff007224 */ /* 0x002fc600078e0095 */
[----:B--2---:R-:W2:Y:S04]  /*df80*/  LDL.LU.64 R148, [R1+0x1008] ;  /* 0x0010080001947983 */ /* 0x004ea80000300a00 */
[----:B------:R1:W-:Y:S04]  /*df90*/  STL [R1+0xfa4], R0 ;  /* 0x000fa40001007387 */ /* 0x0003e80000100800 */
[----:B---3--:R-:W-:Y:S01]  /*dfa0*/  STL [R1+0xfb0], R140 ;  /* 0x000fb08c01007387 */ /* 0x008fe20000100800 */
[----:B-1----:R-:W-:-:S03]  /*dfb0*/  IMAD.MOV.U32 R0, RZ, RZ, R141 ;  /* 0x000000ffff007224 */ /* 0x002fc600078e008d */
[----:B------:R-:W3:Y:S04]  /*dfc0*/  LDL.LU.64 R134, [R1+0x1010] ;  /* 0x0010100001867983 */ /* 0x000ee80000300a00 */
[----:B----4-:R-:W-:Y:S04]  /*dfd0*/  STL [R1+0xfb8], R150 ;  /* 0x000fb89601007387 */ /* 0x010fe80000100800 */
        /* <DEDUP_REMOVED lines=16> */
[----:B-1----:R-:W-:-:S03]  /*e0e0*/  IMAD.MOV.U32 R0, RZ, RZ, R123 ;  /* 0x000000ffff007224 */ /* 0x002fc600078e007b */
[----:B------:R-:W-:Y:S04]  /*e0f0*/  STL [R1+0xfd8], R124 ;  /* 0x000fd87c01007387 */ /* 0x000fe80000100800 */
[----:B------:R1:W-:Y:S04]  /*e100*/  STL [R1+0xfcc], R0 ;  /* 0x000fcc0001007387 */ /* 0x0003e80000100800 */
[----:B------:R-:W-:Y:S01]  /*e110*/  STL [R1+0xfe0], R126 ;  /* 0x000fe07e01007387 */ /* 0x000fe20000100800 */
[----:B-1----:R-:W-:-:S05]  /*e120*/  IMAD.MOV.U32 R0, RZ, RZ, R125 ;  /* 0x000000ffff007224 */ /* 0x002fca00078e007d */
[----:B------:R1:W-:Y:S04]  /*e130*/  STL [R1+0xfd4], R0 ;  /* 0x000fd40001007387 */ /* 0x0003e80000100800 */
[----:B------:R-:W-:Y:S01]  /*e140*/  STL [R1+0xfe8], R128 ;  /* 0x000fe88001007387 */ /* 0x000fe20000100800 */
[----:B-1----:R-:W-:-:S05]  /*e150*/  IMAD.MOV.U32 R0, RZ, RZ, R127 ;  /* 0x000000ffff007224 */ /* 0x002fca00078e007f */
[----:B------:R1:W-:Y:S04]  /*e160*/  STL [R1+0xfdc], R0 ;  /* 0x000fdc0001007387 */ /* 0x0003e80000100800 */
[----:B------:R-:W-:Y:S01]  /*e170*/  STL [R1+0xff0], R146 ;  /* 0x000ff09201007387 */ /* 0x000fe20000100800 */
[----:B-1----:R-:W-:-:S05]  /*e180*/  IMAD.MOV.U32 R0, RZ, RZ, R129 ;  /* 0x000000ffff007224 */ /* 0x002fca00078e0081 */
[----:B------:R1:W-:Y:S02]  /*e190*/  STL [R1+0xfe4], R0 ;  /* 0x000fe40001007387 */ /* 0x0003e40000100800 */
[----:B-1----:R-:W-:Y:S02]  /*e1a0*/  IMAD.MOV.U32 R0, RZ, RZ, R147 ;  /* 0x000000ffff007224 */ /* 0x002fe400078e0093 */
[----:B------:R-:W4:Y:S04]  /*e1b0*/  LDL.LU.64 R146, [R1+0x1068] ;  /* 0x0010680001927983 */ /* 0x000f280000300a00 */
[----:B------:R1:W-:Y:S04]  /*e1c0*/  STL [R1+0xfec], R0 ;  /* 0x000fec0001007387 */ /* 0x0003e80000100800 */
[----:B------:R-:W-:Y:S01]  /*e1d0*/  STL [R1+0xff8], R130 ;  /* 0x000ff88201007387 */ /* 0x000fe20000100800 */
[----:B-1----:R-:W-:-:S03]  /*e1e0*/  IMAD.MOV.U32 R0, RZ, RZ, R131 ;  /* 0x000000ffff007224 */ /* 0x002fc600078e0083 */
[----:B------:R-:W-:Y:S04]  /*e1f0*/  STL [R1+0x1000], R132 ;  /* 0x0010008401007387 */ /* 0x000fe80000100800 */
[----:B------:R1:W-:Y:S04]  /*e200*/  STL [R1+0xff4], R0 ;  /* 0x000ff40001007387 */ /* 0x0003e80000100800 */
[----:B--2---:R-:W-:Y:S01]  /*e210*/  STL [R1+0x1008], R148 ;  /* 0x0010089401007387 */ /* 0x004fe20000100800 */
[----:B-1----:R-:W-:-:S05]  /*e220*/  IMAD.MOV.U32 R0, RZ, RZ, R133 ;  /* 0x000000ffff007224 */ /* 0x002fca00078e0085 */
[----:B------:R1:W-:Y:S02]  /*e230*/  STL [R1+0xffc], R0 ;  /* 0x000ffc0001007387 */ /* 0x0003e40000100800 */
[----:B-1----:R-:W-:Y:S02]  /*e240*/  IMAD.MOV.U32 R0, RZ, RZ, R149 ;  /* 0x000000ffff007224 */ /* 0x002fe400078e0095 */
[----:B---3--:R-:W-:Y:S04]  /*e250*/  STL [R1+0x1010], R134 ;  /* 0x0010108601007387 */ /* 0x008fe80000100800 */
[----:B------:R1:W-:Y:S04]  /*e260*/  STL [R1+0x1004], R0 ;  /* 0x0010040001007387 */ /* 0x0003e80000100800 */
[----:B------:R-:W2:Y:S01]  /*e270*/  LDL.LU.64 R148, [R1+0x1088] ;  /* 0x0010880001947983 */ /* 0x000ea20000300a00 */
[----:B-1----:R-:W-:-:S03]  /*e280*/  IMAD.MOV.U32 R0, RZ, RZ, R135 ;  /* 0x000000ffff007224 */ /* 0x002fc600078e0087 */
[----:B----4-:R-:W-:Y:S04]  /*e290*/  STL [R1+0x1018], R136 ;  /* 0x0010188801007387 */ /* 0x010fe80000100800 */
        /* <DEDUP_REMOVED lines=8> */
[----:B------:R-:W3:Y:S04]  /*e320*/  LDL.LU.64 R150, [R1+0x10a8] ;  /* 0x0010a80001967983 */ /* 0x000ee80000300a00 */
[----:B------:R1:W-:Y:S04]  /*e330*/  STL [R1+0x1024], R0 ;  /* 0x0010240001007387 */ /* 0x0003e80000100800 */
[----:B------:R-:W-:Y:S01]  /*e340*/  STL [R1+0x1030], R140 ;  /* 0x0010308c01007387 */ /* 0x000fe20000100800 */
        /* <DEDUP_REMOVED lines=9> */
[----:B------:R-:W-:Y:S04]  /*e3e0*/  STL [R1+0x1044], R251 ;  /* 0x001044fb01007387 */ /* 0x000fe80000100800 */
[----:B------:R-:W-:Y:S04]  /*e3f0*/  STL [R1+0x1050], R248 ;  /* 0x001050f801007387 */ /* 0x000fe80000100800 */
[----:B------:R-:W-:Y:S04]  /*e400*/  STL [R1+0x104c], R249 ;  /* 0x00104cf901007387 */ /* 0x000fe80000100800 */
[----:B------:R-:W-:Y:S04]  /*e410*/  STL [R1+0x1058], R246 ;  /* 0x001058f601007387 */ /* 0x000fe80000100800 */
[----:B------:R-:W-:Y:S04]  /*e420*/  STL [R1+0x1054], R247 ;  /* 0x001054f701007387 */ /* 0x000fe80000100800 */
[----:B------:R-:W-:Y:S04]  /*e430*/  STL [R1+0x1060], R162 ;  /* 0x001060a201007387 */ /* 0x000fe80000100800 */
[----:B------:R-:W-:Y:S01]  /*e440*/  STL [R1+0x105c], R163 ;  /* 0x00105ca301007387 */ /* 0x000fe20000100800 */
[----:B-1----:R-:W-:-:S03]  /*e450*/  IMAD.MOV.U32 R0, RZ, RZ, R147 ;  /* 0x000000ffff007224 */ /* 0x002fc600078e0093 */
[----:B------:R-:W-:Y:S04]  /*e460*/  STL [R1+0x1068], R146 ;  /* 0x0010689201007387 */ /* 0x000fe80000100800 */
[----:B------:R-:W-:Y:S04]  /*e470*/  STL [R1+0x1070], R170 ;  /* 0x001070aa01007387 */ /* 0x000fe80000100800 */
[----:B------:R2:W-:Y:S04]  /*e480*/  STL [R1+0x1064], R0 ;  /* 0x0010640001007387 */ /* 0x0005e80000100800 */
[----:B------:R-:W-:Y:S04]  /*e490*/  STL [R1+0x106c], R171 ;  /* 0x00106cab01007387 */ /* 0x000fe80000100800 */
[----:B------:R-:W-:Y:S04]  /*e4a0*/  STL [R1+0x1078], R158 ;  /* 0x0010789e01007387 */ /* 0x000fe80000100800 */
[----:B------:R-:W-:Y:S04]  /*e4b0*/  STL [R1+0x1074], R159 ;  /* 0x0010749f01007387 */ /* 0x000fe80000100800 */
[----:B------:R-:W-:Y:S04]  /*e4c0*/  STL [R1+0x1080], R160 ;  /* 0x001080a001007387 */ /* 0x000fe80000100800 */
[----:B------:R-:W-:Y:S01]  /*e4d0*/  STL [R1+0x107c], R161 ;  /* 0x00107ca101007387 */ /* 0x000fe20000100800 */
[----:B--2---:R-:W-:-:S03]  /*e4e0*/  IMAD.MOV.U32 R0, RZ, RZ, R149 ;  /* 0x000000ffff007224 */ /* 0x004fc600078e0095 */
        /* <DEDUP_REMOVED lines=8> */
[----:B---3--:R-:W-:-:S03]  /*e570*/  IMAD.MOV.U32 R0, RZ, RZ, R151 ;  /* 0x000000ffff007224 */ /* 0x008fc600078e0097 */
[----:B------:R1:W-:Y:S04]  /*e580*/  STL [R1+0x10a8], R150 ;  /* 0x0010a89601007387 */ /* 0x0003e80000100800 */
[----:B------:R-:W-:Y:S04]  /*e590*/  STL [R1+0x10b0], R172 ;  /* 0x0010b0ac01007387 */ /* 0x000fe80000100800 */
[----:B------:R2:W-:Y:S04]  /*e5a0*/  STL [R1+0x10a4], R0 ;  /* 0x0010a40001007387 */ /* 0x0005e80000100800 */
[----:B------:R-:W-:Y:S04]  /*e5b0*/  STL [R1+0x10ac], R173 ;  /* 0x0010acad01007387 */ /* 0x000fe80000100800 */
        /* <DEDUP_REMOVED lines=24> */
[----:B------:R-:W3:Y:S04]  /*e740*/  LDL.LU.64 R124, [R1+0x1258] ;  /* 0x00125800017c7983 */ /* 0x000ee80000300a00 */
[----:B------:R-:W4:Y:S04]  /*e750*/  LDL.LU.64 R126, [R1+0x1260] ;  /* 0x00126000017e7983 */ /* 0x000f280000300a00 */
[----:B------:R-:W-:Y:S04]  /*e760*/  STL [R1+0x1118], R198 ;  /* 0x001118c601007387 */ /* 0x000fe80000100800 */
[----:B------:R-:W4:Y:S04]  /*e770*/  LDL.LU.64 R130, [R1+0x1270] ;  /* 0x0012700001827983 */ /* 0x000f280000300a00 */
[----:B------:R-:W4:Y:S04]  /*e780*/  LDL.LU.64 R128, [R1+0x1268] ;  /* 0x0012680001807983 */ /* 0x000f280000300a00 */
[----:B------:R-:W-:Y:S04]  /*e790*/  STL [R1+0x1114], R199 ;  /* 0x001114c701007387 */ /* 0x000fe80000100800 */
[----:B------:R-:W-:Y:S04]  /*e7a0*/  STL [R1+0x1120], R200 ;  /* 0x001120c801007387 */ /* 0x000fe80000100800 */
[----:B------:R-:W-:Y:S04]  /*e7b0*/  STL [R1+0x111c], R201 ;  /* 0x00111cc901007387 */ /* 0x000fe80000100800 */
[----:B------:R-:W4:Y:S04]  /*e7c0*/  LDL.LU.64 R132, [R1+0x1278] ;  /* 0x0012780001847983 */ /* 0x000f280000300a00 */
[----:B------:R-:W4:Y:S04]  /*e7d0*/  LDL.LU.64 R134, [R1+0x1280] ;  /* 0x0012800001867983 */ /* 0x000f280000300a00 */
[----:B------:R-:W-:Y:S04]  /*e7e0*/  STL [R1+0x1128], R202 ;  /* 0x001128ca01007387 */ /* 0x000fe80000100800 */
[----:B------:R-:W-:Y:S04]  /*e7f0*/  STL [R1+0x1124], R203 ;  /* 0x001124cb01007387 */ /* 0x000fe80000100800 */
[----:B------:R-:W4:Y:S04]  /*e800*/  LDL.LU.64 R136, [R1+0x1288] ;  /* 0x0012880001887983 */ /* 0x000f280000300a00 */
[----:B------:R-:W4:Y:S04]  /*e810*/  LDL.LU.64 R140, [R1+0x1298] ;  /* 0x00129800018c7983 */ /* 0x000f280000300a00 */
[----:B------:R-:W4:Y:S04]  /*e820*/  LDL.LU.64 R138, [R1+0x1290] ;  /* 0x00129000018a7983 */ /* 0x000f280000300a00 */
[----:B------:R-:W-:Y:S04]  /*e830*/  STL [R1+0x1130], R204 ;  /* 0x001130cc01007387 */ /* 0x000fe80000100800 */
[----:B------:R-:W-:Y:S04]  /*e840*/  STL [R1+0x112c], R205 ;  /* 0x00112ccd01007387 */ /* 0x000fe80000100800 */
[----:B------:R-:W-:Y:S04]  /*e850*/  STL [R1+0x1138], R206 ;  /* 0x001138ce01007387 */ /* 0x000fe80000100800 */
[----:B------:R-:W4:Y:S04]  /*e860*/  LDL.LU.64 R142, [R1+0x12a0] ;  /* 0x0012a000018e7983 */ /* 0x000f280000300a00 */
[----:B------:R-:W4:Y:S04]  /*e870*/  LDL.LU.64 R146, [R1+0x12b0] ;  /* 0x0012b00001927983 */ /* 0x000f280000300a00 */
[----:B------:R-:W4:Y:S04]  /*e880*/  LDL.LU.64 R144, [R1+0x12a8] ;  /* 0x0012a80001907983 */ /* 0x000f280000300a00 */
[----:B------:R-:W-:Y:S04]  /*e890*/  STL [R1+0x1134], R207 ;  /* 0x001134cf01007387 */ /* 0x000fe80000100800 */
[----:B------:R-:W-:Y:S04]  /*e8a0*/  STL [R1+0x1140], R208 ;  /* 0x001140d001007387 */ /* 0x000fe80000100800 */
[----:B------:R-:W4:Y:S04]  /*e8b0*/  LDL.LU.64 R148, [R1+0x12c8] ;  /* 0x0012c80001947983 */ /* 0x000f280000300a00 */
[----:B------:R-:W-:Y:S04]  /*e8c0*/  STL [R1+0x113c], R209 ;  /* 0x00113cd101007387 */ /* 0x000fe80000100800 */
[----:B------:R-:W-:Y:S04]  /*e8d0*/  STL [R1+0x1148], R210 ;  /* 0x001148d201007387 */ /* 0x000fe80000100800 */
[----:B-1----:R-:W4:Y:S04]  /*e8e0*/  LDL.LU.64 R150, [R1+0x12d0] ;  /* 0x0012d00001967983 */ /* 0x002f280000300a00 */
[----:B------:R-:W3:Y:S04]  /*e8f0*/  LDL.LU.64 R122, [R1+0x1250] ;  /* 0x00125000017a7983 */ /* 0x000ee80000300a00 */
[----:B------:R-:W2:Y:S04]  /*e900*/  LDL.LU.64 R116, [R1+0x1188] ;  /* 0x0011880001747983 */ /* 0x000ea80000300a00 */
        /* <DEDUP_REMOVED lines=9> */
[----:B------:R-:W4:Y:S04]  /*e9a0*/  LDL.LU.64 R118, [R1+0x11a8] ;  /* 0x0011a80001767983 */ /* 0x000f280000300a00 */
[----:B------:R-:W-:Y:S04]  /*e9b0*/  STL [R1+0x1170], R220 ;  /* 0x001170dc01007387 */ /* 0x000fe80000100800 */
[----:B------:R-:W-:Y:S04]  /*e9c0*/  STL [R1+0x116c], R221 ;  /* 0x00116cdd01007387 */ /* 0x000fe80000100800 */
[----:B------:R-:W-:Y:S04]  /*e9d0*/  STL [R1+0x1178], R222 ;  /* 0x001178de01007387 */ /* 0x000fe80000100800 */
[----:B------:R-:W-:Y:S04]  /*e9e0*/  STL [R1+0x1174], R223 ;  /* 0x001174df01007387 */ /* 0x000fe80000100800 */
[----:B------:R-:W-:Y:S04]  /*e9f0*/  STL [R1+0x1180], R224 ;  /* 0x001180e001007387 */ /* 0x000fe80000100800 */
[----:B------:R-:W-:Y:S04]  /*ea00*/  STL [R1+0x117c], R225 ;  /* 0x00117ce101007387 */ /* 0x000fe80000100800 */
[----:B------:R-:W3:Y:S01]  /*ea10*/  LDL.LU.64 R120, [R1+0x11c0] ;  /* 0x0011c00001787983 */ /* 0x000ee20000300a00 */
[----:B--2---:R-:W-:-:S03]  /*ea20*/  IMAD.MOV.U32 R0, RZ, RZ, R117 ;  /* 0x000000ffff007224 */ /* 0x004fc600078e0075 */
[----:B------:R-:W-:Y:S04]  /*ea30*/  STL [R1+0x1188], R116 ;  /* 0x0011887401007387 */ /* 0x000fe80000100800 */
[----:B------:R4:W-:Y:S04]  /*ea40*/  STL [R1+0x1184], R0 ;  /* 0x0011840001007387 */ /* 0x0009e80000100800 */
[----:B------:R-:W-:Y:S04]  /*ea50*/  STL [R1+0x1190], R228 ;  /* 0x001190e401007387 */ /* 0x000fe80000100800 */
[----:B------:R-:W-:Y:S04]  /*ea60*/  STL [R1+0x118c], R229 ;  /* 0x00118ce501007387 */ /* 0x000fe80000100800 */
[----:B------:R-:W-:Y:S04]  /*ea70*/  STL [R1+0x1198], R230 ;  /* 0x001198e601007387 */ /* 0x000fe80000100800 */
[----:B------:R-:W-:Y:S04]  /*ea80*/  STL [R1+0x1194], R231 ;  /* 0x001194e701007387 */ /* 0x000fe80000100800 */
[----:B------:R-:W-:Y:S04]  /*ea90*/  STL [R1+0x11a0], R232 ;  /* 0x0011a0e801007387 */ /* 0x000fe80000100800 */
[----:B------:R-:W-:Y:S01]  /*eaa0*/  STL [R1+0x119c], R233 ;  /* 0x00119ce901007387 */ /* 0x000fe20000100800 */
[----:B----4-:R-:W-:-:S03]  /*eab0*/  IMAD.MOV.U32 R0, RZ, RZ, R119 ;  /* 0x000000ffff007224 */ /* 0x010fc600078e0077 */
[----:B------:R-:W-:Y:S04]  /*eac0*/  STL [R1+0x11a8], R118 ;  /* 0x0011a87601007387 */ /* 0x000fe80000100800 */
[----:B------:R3:W-:Y:S04]  /*ead0*/  STL [R1+0x11a4], R0 ;  /* 0x0011a40001007387 */ /* 0x0007e80000100800 */
[----:B------:R-:W-:Y:S04]  /*eae0*/  STL [R1+0x11b0], R236 ;  /* 0x0011b0ec01007387 */ /* 0x000fe80000100800 */
[----:B------:R-:W-:Y:S04]  /*eaf0*/  STL [R1+0x11ac], R237 ;  /* 0x0011aced01007387 */ /* 0x000fe80000100800 */
[----:B------:R-:W2:Y:S04]  /*eb00*/  LDL.LU.64 R116, [R1+0x11e8] ;  /* 0x0011e80001747983 */ /* 0x000ea80000300a00 */
[----:B------:R-:W-:Y:S04]  /*eb10*/  STL [R1+0x11b8], R242 ;  /* 0x0011b8f201007387 */ /* 0x000fe80000100800 */
[----:B------:R-:W-:Y:S01]  /*eb20*/  STL [R1+0x11b4], R243 ;  /* 0x0011b4f301007387 */ /* 0x000fe20000100800 */
[----:B---3--:R-:W-:-:S03]  /*eb30*/  IMAD.MOV.U32 R0, RZ, RZ, R121 ;  /* 0x000000ffff007224 */ /* 0x008fc600078e0079 */
[----:B------:R1:W-:Y:S04]  /*eb40*/  STL [R1+0x11c0], R120 ;  /* 0x0011c07801007387 */ /* 0x0003e80000100800 */
[----:B------:R3:W-:Y:S04]  /*eb50*/  STL [R1+0x11bc], R0 ;  /* 0x0011bc0001007387 */ /* 0x0007e80000100800 */
[----:B------:R-:W-:Y:S04]  /*eb60*/  STL [R1+0x11c8], R240 ;  /* 0x0011c8f001007387 */ /* 0x000fe80000100800 */
[----:B------:R-:W4:Y:S04]  /*eb70*/  LDL.LU.64 R118, [R1+0x11f8] ;  /* 0x0011f80001767983 */ /* 0x000f280000300a00 */
[----:B------:R-:W-:Y:S04]  /*eb80*/  STL [R1+0x11c4], R241 ;  /* 0x0011c4f101007387 */ /* 0x000fe80000100800 */
[----:B------:R-:W-:Y:S04]  /*eb90*/  STL [R1+0x11d0], R226 ;  /* 0x0011d0e201007387 */ /* 0x000fe80000100800 */
[----:B------:R-:W-:Y:S04]  /*eba0*/  STL [R1+0x11cc], R227 ;  /* 0x0011cce301007387 */ /* 0x000fe80000100800 */
[----:B------:R-:W-:Y:S04]  /*ebb0*/  STL [R1+0x11d8], R234 ;  /* 0x0011d8ea01007387 */ /* 0x000fe80000100800 */
[----:B------:R-:W-:Y:S04]  /*ebc0*/  STL [R1+0x11d4], R235 ;  /* 0x0011d4eb01007387 */ /* 0x000fe80000100800 */
[----:B-1----:R-:W4:Y:S04]  /*ebd0*/  LDL.LU.64 R120, [R1+0x1200] ;  /* 0x0012000001787983 */ /* 0x002f280000300a00 */
[----:B------:R-:W-:Y:S04]  /*ebe0*/  STL [R1+0x11e0], R238 ;  /* 0x0011e0ee01007387 */ /* 0x000fe80000100800 */
[----:B------:R-:W4:Y:S04]  /*ebf0*/  LDL.LU.64 R104, [R1+0x1208] ;  /* 0x0012080001687983 */ /* 0x000f280000300a00 */
[----:B------:R-:W-:Y:S04]  /*ec00*/  STL [R1+0x11dc], R239 ;  /* 0x0011dcef01007387 */ /* 0x000fe80000100800 */
[----:B--2---:R-:W-:Y:S01]  /*ec10*/  STL [R1+0x11e8], R116 ;  /* 0x0011e87401007387 */ /* 0x004fe20000100800 */
[----:B---3--:R-:W-:-:S03]  /*ec20*/  IMAD.MOV.U32 R0, RZ, RZ, R117 ;  /* 0x000000ffff007224 */ /* 0x008fc600078e0075 */
[----:B------:R-:W2:Y:S04]  /*ec30*/  LDL.LU.64 R106, [R1+0x1210] ;  /* 0x00121000016a7983 */ /* 0x000ea80000300a00 */
[----:B------:R4:W-:Y:S04]  /*ec40*/  STL [R1+0x11e4], R0 ;  /* 0x0011e40001007387 */ /* 0x0009e80000100800 */
[----:B------:R-:W3:Y:S04]  /*ec50*/  LDL.LU.64 R108, [R1+0x1218] ;  /* 0x00121800016c7983 */ /* 0x000ee80000300a00 */
[----:B------:R-:W-:Y:S04]  /*ec60*/  STL [R1+0x11f0], R244 ;  /* 0x0011f0f401007387 */ /* 0x000fe80000100800 */
[----:B------:R-:W3:Y:S04]  /*ec70*/  LDL.LU.64 R110, [R1+0x1220] ;  /* 0x00122000016e7983 */ /* 0x000ee80000300a00 */
[----:B------:R-:W-:Y:S04]  /*ec80*/  STL [R1+0x11ec], R245 ;  /* 0x0011ecf501007387 */ /* 0x000fe80000100800 */
[----:B------:R-:W3:Y:S01]  /*ec90*/  LDL.LU.64 R112, [R1+0x1228] ;  /* 0x0012280001707983 */ /* 0x000ee20000300a00 */
[----:B----4-:R-:W-:-:S03]  /*eca0*/  IMAD.MOV.U32 R0, RZ, RZ, R119 ;  /* 0x000000ffff007224 */ /* 0x010fc600078e0077 */
[----:B------:R1:W-:Y:S04]  /*ecb0*/  STL [R1+0x11f8], R118 ;  /* 0x0011f87601007387 */ /* 0x0003e80000100800 */
[----:B------:R-:W4:Y:S04]  /*ecc0*/  LDL.LU.64 R114, [R1+0x1230] ;  /* 0x0012300001727983 */ /* 0x000f280000300a00 */
[----:B------:R1:W-:Y:S04]  /*ecd0*/  STL [R1+0x11f4], R0 ;  /* 0x0011f40001007387 */ /* 0x0003e80000100800 */
[----:B------:R-:W4:Y:S04]  /*ece0*/  LDL.LU.64 R116, [R1+0x1238] ;  /* 0x0012380001747983 */ /* 0x000f280000300a00 */
[----:B-1----:R-:W4:Y:S01]  /*ecf0*/  LDL.LU.64 R118, [R1+0x1240] ;  /* 0x0012400001767983 */ /* 0x002f220000300a00 */
[----:B------:R-:W-:-:S03]  /*ed00*/  IMAD.MOV.U32 R0, RZ, RZ, R121 ;  /* 0x000000ffff007224 */ /* 0x000fc600078e0079 */
[----:B------:R1:W-:Y:S04]  /*ed10*/  STL [R1+0x1200], R120 ;  /* 0x0012007801007387 */ /* 0x0003e80000100800 */
[----:B------:R1:W-:Y:S04]  /*ed20*/  STL [R1+0x11fc], R0 ;  /* 0x0011fc0001007387 */ /* 0x0003e80000100800 */
[----:B------:R-:W-:Y:S04]  /*ed30*/  STL [R1+0x1208], R104 ;  /* 0x0012086801007387 */ /* 0x000fe80000100800 */
[----:B-1----:R-:W4:Y:S01]  /*ed40*/  LDL.LU.64 R120, [R1+0x1248] ;  /* 0x0012480001787983 */ /* 0x002f220000300a00 */
[----:B------:R-:W-:-:S05]  /*ed50*/  IMAD.MOV.U32 R0, RZ, RZ, R105 ;  /* 0x000000ffff007224 */ /* 0x000fca00078e0069 */
[----:B------:R2:W-:Y:S01]  /*ed60*/  STL [R1+0x1204], R0 ;  /* 0x0012040001007387 */ /* 0x0005e20000100800 */
[----:B------:R-:W-:Y:S02]  /*ed70*/  IMAD.MOV.U32 R24, RZ, RZ, R122 ;  /* 0x000000ffff187224 */ /* 0x000fe400078e007a */
[----:B------:R-:W-:Y:S02]  /*ed80*/  IMAD.MOV.U32 R25, RZ, RZ, R123 ;  /* 0x000000ffff197224 */ /* 0x000fe400078e007b */
[----:B--2---:R-:W-:Y:S01]  /*ed90*/  IMAD.MOV.U32 R0, RZ, RZ, R107 ;  /* 0x000000ffff007224 */ /* 0x004fe200078e006b */
[----:B------:R-:W-:Y:S04]  /*eda0*/  STL [R1+0x1210], R106 ;  /* 0x0012106a01007387 */ /* 0x000fe80000100800 */
[----:B------:R1:W-:Y:S04]  /*edb0*/  STL [R1+0x120c], R0 ;  /* 0x00120c0001007387 */ /* 0x0003e80000100800 */
[----:B---3--:R-:W-:Y:S01]  /*edc0*/  STL [R1+0x1218], R108 ;  /* 0x0012186c01007387 */ /* 0x008fe20000100800 */
[----:B-1----:R-:W-:-:S05]  /*edd0*/  IMAD.MOV.U32 R0, RZ, RZ, R109 ;  /* 0x000000ffff007224 */ /* 0x002fca00078e006d */
[----:B------:R1:W-:Y:S04]  /*ede0*/  STL [R1+0x1214], R0 ;  /* 0x0012140001007387 */ /* 0x0003e80000100800 */
[----:B------:R-:W-:Y:S01]  /*edf0*/  STL [R1+0x1220], R110 ;  /* 0x0012206e01007387 */ /* 0x000fe20000100800 */
[----:B-1----:R-:W-:-:S05]  /*ee00*/  IMAD.MOV.U32 R0, RZ, RZ, R111 ;  /* 0x000000ffff007224 */ /* 0x002fca00078e006f */
[----:B------:R1:W-:Y:S04]  /*ee10*/  STL [R1+0x121c], R0 ;  /* 0x00121c0001007387 */ /* 0x0003e80000100800 */
[----:B------:R-:W-:Y:S01]  /*ee20*/  STL [R1+0x1228], R112 ;  /* 0x0012287001007387 */ /* 0x000fe20000100800 */
[----:B-1----:R-:W-:-:S05]  /*ee30*/  IMAD.MOV.U32 R0, RZ, RZ, R113 ;  /* 0x000000ffff007224 */ /* 0x002fca00078e0071 */
[----:B------:R1:W-:Y:S04]  /*ee40*/  STL [R1+0x1224], R0 ;  /* 0x0012240001007387 */ /* 0x0003e80000100800 */
[----:B----4-:R-:W-:Y:S01]  /*ee50*/  STL [R1+0x1230], R114 ;  /* 0x0012307201007387 */ /* 0x010fe20000100800 */
[----:B-1----:R-:W-:Y:S02]  /*ee60*/  IMAD.MOV.U32 R0, RZ, RZ, R115 ;  /* 0x000000ffff007224 */ /* 0x002fe400078e0073 */
[----:B------:R-:W-:-:S03]  /*ee70*/  IMAD.MOV.U32 R3, RZ, RZ, R119 ;  /* 0x000000ffff037224 */ /* 0x000fc600078e0077 */
[----:B------:R1:W-:Y:S04]  /*ee80*/  STL [R1+0x122c], R0 ;  /* 0x00122c0001007387 */ /* 0x0003e80000100800 */
[----:B------:R-:W-:Y:S01]  /*ee90*/  STL [R1+0x1238], R116 ;  /* 0x0012387401007387 */ /* 0x000fe20000100800 */
[----:B-1----:R-:W-:-:S05]  /*eea0*/  IMAD.MOV.U32 R0, RZ, RZ, R117 ;  /* 0x000000ffff007224 */ /* 0x002fca00078e0075 */
[----:B------:R-:W-:Y:S04]  /*eeb0*/  STL [R1+0x1234], R0 ;  /* 0x0012340001007387 */ /* 0x000fe80000100800 */
[----:B------:R-:W-:Y:S04]  /*eec0*/  STL [R1+0x1240], R118 ;  /* 0x0012407601007387 */ /* 0x000fe80000100800 */
[----:B------:R1:W-:Y:S04]  /*eed0*/  STL [R1+0x123c], R3 ;  /* 0x00123c0301007387 */ /* 0x0003e80000100800 */
[----:B------:R-:W-:Y:S01]  /*eee0*/  STL [R1+0x1248], R120 ;  /* 0x0012487801007387 */ /* 0x000fe20000100800 */
[----:B-1----:R-:W-:-:S05]  /*eef0*/  IMAD.MOV.U32 R3, RZ, RZ, R121 ;  /* 0x000000ffff037224 */ /* 0x002fca00078e0079 */
[----:B------:R-:W-:Y:S04]  /*ef00*/  STL [R1+0x1244], R3 ;  /* 0x0012440301007387 */ /* 0x000fe80000100800 */
[----:B------:R-:W2:Y:S04]  /*ef10*/  LDL.LU.64 R28, [R1+0x1330] ;  /* 0x00133000011c7983 */ /* 0x000ea80000300a00 */
[----:B------:R1:W-:Y:S04]  /*ef20*/  STL.64 [R1+0xe40], R24 ;  /* 0x000e401801007387 */ /* 0x0003e80000100a00 */
[----:B------:R-:W3:Y:S01]  /*ef30*/  LDL.LU.64 R26, [R1+0x1338] ;  /* 0x00133800011a7983 */ /* 0x000ee20000300a00 */
[----:B-1----:R-:W-:-:S02]  /*ef40*/  IMAD.MOV.U32 R24, RZ, RZ, R124 ;  /* 0x000000ffff187224 */ /* 0x002fc400078e007c */
[----:B------:R-:W-:Y:S01]  /*ef50*/  IMAD.MOV.U32 R25, RZ, RZ, R125 ;  /* 0x000000ffff197224 */ /* 0x000fe200078e007d */
[----:B--2---:R1:W-:Y:S04]  /*ef60*/  STL.64 [R1+0xe38], R28 ;  /* 0x000e381c01007387 */ /* 0x0043e80000100a00 */
[----:B------:R2:W-:Y:S04]  /*ef70*/  STL.64 [R1+0xe30], R24 ;  /* 0x000e301801007387 */ /* 0x0005e80000100a00 */
[----:B-1----:R-:W4:Y:S01]  /*ef80*/  LDL.LU.64 R28, [R1+0x1340] ;  /* 0x00134000011c7983 */ /* 0x002f220000300a00 */
[----:B--2---:R-:W-:-:S02]  /*ef90*/  IMAD.MOV.U32 R24, RZ, RZ, R126 ;  /* 0x000000ffff187224 */ /* 0x004fc400078e007e */
[----:B------:R-:W-:Y:S01]  /*efa0*/  IMAD.MOV.U32 R25, RZ, RZ, R127 ;  /* 0x000000ffff197224 */ /* 0x000fe200078e007f */
[----:B---3--:R1:W-:Y:S04]  /*efb0*/  STL.64 [R1+0xe28], R26 ;  /* 0x000e281a01007387 */ /* 0x0083e80000100a00 */
[----:B------:R2:W-:Y:S04]  /*efc0*/  STL.64 [R1+0xe20], R24 ;  /* 0x000e201801007387 */ /* 0x0005e80000100a00 */
[----:B-1----:R-:W3:Y:S01]  /*efd0*/  LDL.LU.64 R26, [R1+0x1348] ;  /* 0x00134800011a7983 */ /* 0x002ee20000300a00 */
[----:B--2---:R-:W-:-:S02]  /*efe0*/  IMAD.MOV.U32 R24, RZ, RZ, R128 ;  /* 0x000000ffff187224 */ /* 0x004fc400078e0080 */
[----:B------:R-:W-:Y:S02]  /*eff0*/  IMAD.MOV.U32 R25, RZ, RZ, R129 ;  /* 0x000000ffff197224 */ /* 0x000fe400078e0081 */
[----:B------:R-:W-:Y:S02]  /*f000*/  IMAD.MOV.U32 R164, RZ, RZ, R16 ;  /* 0x000000ffffa47224 */ /* 0x000fe400078e0010 */
[----:B------:R-:W-:Y:S02]  /*f010*/  IMAD.MOV.U32 R165, RZ, RZ, R17 ;  /* 0x000000ffffa57224 */ /* 0x000fe400078e0011 */
[----:B------:R-:W-:Y:S02]  /*f020*/  IMAD.MOV.U32 R160, RZ, RZ, R18 ;  /* 0x000000ffffa07224 */ /* 0x000fe400078e0012 */
[----:B------:R-:W-:Y:S02]  /*f030*/  IMAD.MOV.U32 R161, RZ, RZ, R19 ;  /* 0x000000ffffa17224 */ /* 0x000fe400078e0013 */
[----:B------:R-:W-:-:S02]  /*f040*/  IMAD.MOV.U32 R172, RZ, RZ, R14 ;  /* 0x000000ffffac7224 */ /* 0x000fc400078e000e */
        /* <DEDUP_REMOVED lines=8> */
[----:B------:R-:W-:Y:S01]  /*f0d0*/  IMAD.MOV.U32 R21, RZ, RZ, R9 ;  /* 0x000000ffff157224 */ /* 0x000fe200078e0009 */
[----:B----4-:R-:W-:Y:S04]  /*f0e0*/  STL.64 [R1+0xe18], R28 ;  /* 0x000e181c01007387 */ /* 0x010fe80000100a00 */
[----:B------:R1:W-:Y:S04]  /*f0f0*/  STL.64 [R1+0xe10], R24 ;  /* 0x000e101801007387 */ /* 0x0003e80000100a00 */
[----:B------:R2:W5:Y:S01]  /*f100*/  LDL.LU.64 R250, [R1+0x1350] ;  /* 0x0013500001fa7983 */ /* 0x0005620000300a00 */
[----:B-1----:R-:W-:-:S02]  /*f110*/  IMAD.MOV.U32 R24, RZ, RZ, R130 ;  /* 0x000000ffff187224 */ /* 0x002fc400078e0082 */
[----:B------:R-:W-:Y:S01]  /*f120*/  IMAD.MOV.U32 R25, RZ, RZ, R131 ;  /* 0x000000ffff197224 */ /* 0x000fe200078e0083 */
[----:B---3--:R-:W-:Y:S04]  /*f130*/  STL.64 [R1+0xe08], R26 ;  /* 0x000e081a01007387 */ /* 0x008fe80000100a00 */
[----:B------:R-:W-:Y:S04]  /*f140*/  STL.64 [R1+0xe00], R24 ;  /* 0x000e001801007387 */ /* 0x000fe80000100a00 */
[----:B------:R2:W5:Y:S04]  /*f150*/  LDL.LU.64 R246, [R1+0x1358] ;  /* 0x0013580001f67983 */ /* 0x0005680000300a00 */
        /* <DEDUP_REMOVED lines=34> */
[----:B------:R-:W-:Y:S04]  /*f380*/  STL [R1+0xc00], RZ ;  /* 0x000c00ff01007387 */ /* 0x000fe80000100800 */
        /* <DEDUP_REMOVED lines=767> */
[----:B------:R-:W-:Y:S04]  /*12380*/  STL [R1], RZ ;  /* 0x000000ff01007387 */ /* 0x000fe80000100800 */
        /* <DEDUP_REMOVED lines=110> */
[----:B------:R-:W-:Y:S01]  /*12a70*/  STL [R1+0x1bc], RZ ;  /* 0x0001bcff01007387 */ /* 0x000fe20000100800 */
[----:B------:R-:W-:-:S03]  /*12a80*/  SHF.R.S32.HI R0, RZ, 0x1f, R5 ;  /* 0x0000001fff007819 */ /* 0x000fc60000011405 */
[----:B------:R-:W-:Y:S04]  /*12a90*/  STL [R1+0x1c0], RZ ;  /* 0x0001c0ff01007387 */ /* 0x000fe80000100800 */
[----:B------:R-:W-:Y:S04]  /*12aa0*/  STL [R1+0x1c4], RZ ;  /* 0x0001c4ff01007387 */ /* 0x000fe80000100800 */
[----:B------:R-:W-:Y:S04]  /*12ab0*/  STL [R1+0x1c8], RZ ;  /* 0x0001c8ff01007387 */ /* 0x000fe80000100800 */
[----:B------:R-:W-:Y:S01]  /*12ac0*/  STL [R1+0x1cc], RZ ;  /* 0x0001ccff01007387 */ /* 0x000fe20000100800 */
[----:B------:R-:W-:-:S03]  /*12ad0*/  LEA.HI R5, R0, R5, RZ, 0x5 ;  /* 0x0000000500057211 */ /* 0x000fc600078f28ff */
        /* <DEDUP_REMOVED lines=13> */
[----:B------:R1:W-:Y:S02]  /*12bb0*/  STL [R1+0x12c0], R5 ;  /* 0x0012c00501007387 */ /* 0x0003e40000100800 */
[----:B-1----:R-:W-:-:S05]  /*12bc0*/  VIADD R5, R5, 0xfffffffe ;  /* 0xfffffffe05057836 */ /* 0x002fca0000000000 */
[----:B------:R2:W-:Y:S01]  /*12bd0*/  STL [R1+0x12c8], R5 ;  /* 0x0012c80501007387 */ /* 0x0005e20000100800 */
[----:B------:R-:W-:Y:S02]  /*12be0*/  SHF.R.S32.HI R0, RZ, 0x1f, R2 ;  /* 0x0000001fff007819 */ /* 0x000fe40000011402 */
[----:B------:R-:W-:Y:S01]  /*12bf0*/  SHF.R.S32.HI R3, RZ, 0x1f, R4 ;  /* 0x0000001fff037819 */ /* 0x000fe20000011404 */
[----:B------:R-:W-:Y:S01]  /*12c00*/  IMAD.MOV.U32 R248, RZ, RZ, R132 ;  /* 0x000000fffff87224 */ /* 0x000fe200078e0084 */
[----:B------:R-:W-:Y:S01]  /*12c10*/  SHF.L.U64.HI R0, R2, 0x2, R0 ;  /* 0x0000000202007819 */ /* 0x000fe20000010200 */
[----:B------:R-:W-:Y:S01]  /*12c20*/  IMAD.MOV.U32 R249, RZ, RZ, R133 ;  /* 0x000000fffff97224 */ /* 0x000fe200078e0085 */
[----:B------:R-:W-:Y:S01]  /*12c30*/  SHF.L.U64.HI R3, R4, 0x2, R3 ;  /* 0x0000000204037819 */ /* 0x000fe20000010203 */
[----:B------:R-:W-:Y:S01]  /*12c40*/  IMAD.MOV.U32 R244, RZ, RZ, R134 ;  /* 0x000000fffff47224 */ /* 0x000fe200078e0086 */
[----:B------:R-:W-:Y:S01]  /*12c50*/  CS2R R24, SRZ ;  /* 0x0000000000187805 */ /* 0x000fe2000001ff00 */
        /* <DEDUP_REMOVED lines=38> */
[----:B------:R-:W-:Y:S01]  /*12ec0*/  IMAD.SHL.U32 R2, R2, 0x4, RZ ;  /* 0x0000000402027824 */ /* 0x000fe200078e00ff */
[----:B------:R-:W-:Y:S01]  /*12ed0*/  CS2R R64, SRZ ;  /* 0x0000000000407805 */ /* 0x000fe2000001ff00 */
[----:B------:R-:W-:Y:S01]  /*12ee0*/  IMAD.SHL.U32 R4, R4, 0x4, RZ ;  /* 0x0000000404047824 */ /* 0x000fe200078e00ff */
[----:B------:R-:W-:Y:S01]  /*12ef0*/  CS2R R66, SRZ ;  /* 0x0000000000427805 */ /* 0x000fe2000001ff00 */
[----:B------:R-:W-:Y:S01]  /*12f00*/  IMAD.MOV.U32 R7, RZ, RZ, RZ ;  /* 0x000000ffff077224 */ /* 0x000fe200078e00ff */
        /* <DEDUP_REMOVED lines=41> */
[----:B------:R-:W-:Y:S01]  /*131a0*/  CS2R R150, SRZ ;  /* 0x0000000000967805 */ /* 0x000fe2000001ff00 */
[----:B------:R-:W-:Y:S01]  /*131b0*/  UMOV UR10, 0x1 ;  /* 0x00000001000a7882 */ /* 0x000fe20000000000 */
[----:B--2---:R-:W-:-:S05]  /*131c0*/  UMOV UR9, 0xffffffff ;  /* 0xffffffff00097882 */ /* 0x004fca0000000000 */
.L_x_1:
[----:B-----5:R-:W-:Y:S01]  /*131d0*/  STL.64 [R1+0x1698], R150 ;  /* 0x0016989601007387 */ /* 0x020fe20000100a00 */
[----:B------:R-:W-:Y:S01]  /*131e0*/  UIADD3 UR9, UR9, 0x1, URZ ;  /* 0x0000000109097890 */ /* 0x000fe2000fffe03f */
[----:B------:R-:W-:-:S04]  /*131f0*/  DEPBAR.LE SB0, 0x2 ;  /* 0x000080800000791a */ /* 0x000fc80000000000 */
[----:B------:R-:W-:Y:S01]  /*13200*/  STL.64 [R1+0x1690], R148 ;  /* 0x0016909401007387 */ /* 0x000fe20000100a00 */
[----:B------:R-:W-:Y:S01]  /*13210*/  UMOV UR7, 0x40000040 ;  /* 0x4000004000077882 */ /* 0x000fe20000000000 */
[----:B------:R-:W1:Y:S02]  /*13220*/  LDC R6, c[0x0][0x230] ;  /* 0x00008c00ff067b82 */ /* 0x000e640000000800 */
[----:B------:R-:W-:Y:S04]  /*13230*/  STL.64 [R1+0x1688], R146 ;  /* 0x0016889201007387 */ /* 0x000fe80000100a00 */
        /* <DEDUP_REMOVED lines=60> */
[----:B------:R2:W-:Y:S04]  /*13600*/  STL.64 [R1+0x14a0], R24 ;  /* 0x0014a01801007387 */ /* 0x0005e80000100a00 */
[----:B--2---:R-:W2:Y:S04]  /*13610*/  LDL.LU.64 R24, [R1+0xa00] ;  /* 0x000a000001187983 */ /* 0x004ea80000300a00 */
[----:B------:R-:W3:Y:S04]  /*13620*/  LDL.LU.64 R26, [R1+0xa08] ;  /* 0x000a0800011a7983 */ /* 0x000ee80000300a00 */
[----:B------:R-:W4:Y:S04]  /*13630*/  LDL.LU.64 R28, [R1+0xa10] ;  /* 0x000a1000011c7983 */ /* 0x000f280000300a00 */
[----:B------:R-:W2:Y:S04]  /*13640*/  LDL.LU.64 R30, [R1+0xa18] ;  /* 0x000a1800011e7983 */ /* 0x000ea80000300a00 */
        /* <DEDUP_REMOVED lines=59> */
[----:B------:R-:W2:Y:S01]  /*13a00*/  LDL.LU.64 R150, [R1+0xbf8] ;  /* 0x000bf80001967983 */ /* 0x000ea20000300a00 */
[----:B------:R-:W-:Y:S01]  /*13a10*/  UISETP.GT.AND UP0, UPT, UR9, 0x2, UPT ;  /* 0x000000020900788c */ /* 0x000fe2000bf04270 */
[----:B------:R-:W-:Y:S06]  /*13a20*/  BAR.SYNC.DEFER_BLOCKING 0x0 ;  /* 0x0000000000007b1d */ /* 0x000fec0000010000 */
[----:B--2---:R-:W-:Y:S04]  /*13a30*/  STL.64 [R1+0x1e98], R150 ;  /* 0x001e989601007387 */ /* 0x004fe80000100a00 */
[----:B----4-:R-:W-:Y:S04]  /*13a40*/  STL.64 [R1+0x1e90], R148 ;  /* 0x001e909401007387 */ /* 0x010fe80000100a00 */
[----:B---3--:R-:W-:Y:S04]  /*13a50*/  STL.64 [R1+0x1e88], R146 ;  /* 0x001e889201007387 */ /* 0x008fe80000100a00 */
        /* <DEDUP_REMOVED lines=62> */
[----:B------:R-:W2:Y:S04]  /*13e40*/  LDL.LU.64 R26, [R1+0xc08] ;  /* 0x000c0800011a7983 */ /* 0x000ea80000300a00 */
        /* <DEDUP_REMOVED lines=61> */
[----:B------:R-:W2:Y:S01]  /*14220*/  LDL.LU.64 R150, [R1+0xdf8] ;  /* 0x000df80001967983 */ /* 0x000ea20000300a00 */
[----:B------:R-:W-:-:S03]  /*14230*/  USEL UR9, UR9, URZ, !UP0 ;  /* 0x0000003f09097287 */ /* 0x000fc6000c000000 */
[----:B------:R-:W-:Y:S01]  /*14240*/  STL [R1+0x1484], R156 ;  /* 0x0014849c01007387 */ /* 0x000fe20000100800 */
[----:B------:R-:W-:Y:S02]  /*14250*/  ULEA UR5, UR9, UR8, 0xf ;  /* 0x0000000809057291 */ /* 0x000fe4000f8e783f */
[----:B------:R-:W-:Y:S01]  /*14260*/  ULEA UR4, UR9, UR8, 0x10 ;  /* 0x0000000809047291 */ /* 0x000fe2000f8e803f */
[----:B------:R-:W-:Y:S01]  /*14270*/  STL [R1+0x1480], R152 ;  /* 0x0014809801007387 */ /* 0x000fe20000100800 */
[----:B------:R-:W-:Y:S02]  /*14280*/  UIADD3 UR5, UR5, 0x30000, URZ ;  /* 0x0003000005057890 */ /* 0x000fe4000fffe03f */
[----:B------:R-:W-:Y:S01]  /*14290*/  USHF.R.U32.HI UR4, URZ, 0x4, UR4 ;  /* 0x000000043f047899 */ /* 0x000fe20008011604 */
[----:B-----5:R-:W-:Y:S01]  /*142a0*/  STL.64 [R1+0x1458], R154 ;  /* 0x0014589a01007387 */ /* 0x020fe20000100a00 */
[----:B------:R-:W-:Y:S02]  /*142b0*/  USHF.R.U32.HI UR5, URZ, 0x4, UR5 ;  /* 0x000000043f057899 */ /* 0x000fe40008011605 */
[----:B------:R-:W-:-:S02]  /*142c0*/  USGXT.U32 UR4, UR4, 0xe ;  /* 0x0000000e0404789a */ /* 0x000fc40008000000 */
[----:B------:R-:W-:Y:S02]  /*142d0*/  USGXT.U32 UR6, UR5, 0xe ;  /* 0x0000000e0506789a */ /* 0x000fe40008000000 */
[----:B------:R-:W-:Y:S01]  /*142e0*/  UIADD3 UR12, UP0, UR4, 0x2, URZ ;  /* 0x00000002040c7890 */ /* 0x000fe2000ff1e03f */
[----:B------:R-:W-:Y:S01]  /*142f0*/  UMOV UR5, 0x40000040 ;  /* 0x4000004000057882 */ /* 0x000fe20000000000 */
[----:B------:R-:W-:Y:S01]  /*14300*/  UIADD3 UR14, UP1, UR6, 0x2, URZ ;  /* 0x00000002060e7890 */ /* 0x000fe2000ff3e03f */
[----:B--2---:R-:W-:-:S06]  /*14310*/  WARPGROUP.ARRIVE ;  /* 0x00000000000079c5 */ /* 0x004fcc0000000000 */
[----:B------:R-:W-:Y:S01]  /*14320*/  HGMMA.64x256x8.F32.TF32 R24, gdesc[UR4], R24, gsb0 ;  /* 0x07e00000041879f0 */ /* 0x000fe20008002818 */
[----:B------:R-:W-:Y:S01]  /*14330*/  UMOV UR4, URZ ;  /* 0x0000003f00047c82 */ /* 0x000fe20008000000 */
[----:B------:R-:W-:Y:S01]  /*14340*/  UMOV UR5, URZ ;  /* 0x0000003f00057c82 */ /* 0x000fe20008000000 */
[----:B------:R-:W-:Y:S02]  /*14350*/  UIADD3.X UR13, UR4, 0x40000040, URZ, UP0, !UPT ;  /* 0x40000040040d7890 */ /* 0x000fe400087fe43f */
[----:B------:R-:W-:Y:S02]  /*14360*/  UIADD3.X UR15, UR5, 0x40000040, URZ, UP1, !UPT ;  /* 0x40000040050f7890 */ /* 0x000fe40008ffe43f */
[----:B------:R-:W-:Y:S02]  /*14370*/  UIADD3.64 UR20, UR12, 0x2, URZ ;  /* 0x000000020c147897 */ /* 0x000fe4000fffe03f */
[----:B------:R-:W-:Y:S02]  /*14380*/  UIADD3.64 UR22, UR14, 0x2, URZ ;  /* 0x000000020e167897 */ /* 0x000fe4000fffe03f */
[----:B------:R-:W-:-:S02]  /*14390*/  UIADD3.64 UR16, UR12, 0x4, URZ ;  /* 0x000000040c107897 */ /* 0x000fc4000fffe03f */
[----:B------:R-:W-:Y:S01]  /*143a0*/  UIADD3.64 UR18, UR14, 0x4, URZ ;  /* 0x000000040e127897 */ /* 0x000fe2000fffe03f */
[----:B------:R-:W-:Y:S02]  /*143b0*/  WARPGROUP.DEPBAR.LE gsb0, 0x0 ;  /* 0x00008000000079c5 */ /* 0x000fe40000010000 */
[----:B------:R-:W-:-:S12]  /*143c0*/  WARPGROUP.ARRIVE ;  /* 0x00000000000079c5 */ /* 0x000fd80000000000 */
[----:B------:R-:W-:Y:S03]  /*143d0*/  HGMMA.64x256x8.F32.TF32 R24, gdesc[UR12], R24, gsb0 ;  /* 0x07e000000c1879f0 */ /* 0x000fe60008002818 */
[----:B------:R-:W-:Y:S02]  /*143e0*/  WARPGROUP.DEPBAR.LE gsb0, 0x0 ;  /* 0x00008000000079c5 */ /* 0x000fe40000010000 */
[----:B------:R-:W-:-:S15]  /*143f0*/  WARPGROUP.ARRIVE ;  /* 0x00000000000079c5 */ /* 0x000fde0000000000 */
[----:B------:R-:W-:-:S08]  /*14400*/  NOP ;  /* 0x0000000000007918 */ /* 0x000fd00000000000 */
[----:B------:R-:W-:Y:S03]  /*14410*/  HGMMA.64x256x8.F32.TF32 R24, gdesc[UR20], R24, gsb0 ;  /* 0x07e00000141879f0 */ /* 0x000fe60008002818 */
[----:B------:R-:W-:Y:S02]  /*14420*/  WARPGROUP.DEPBAR.LE gsb0, 0x0 ;  /* 0x00008000000079c5 */ /* 0x000fe40000010000 */
[----:B------:R-:W-:-:S15]  /*14430*/  WARPGROUP.ARRIVE ;  /* 0x00000000000079c5 */ /* 0x000fde0000000000 */
[----:B------:R-:W-:-:S08]  /*14440*/  NOP ;  /* 0x0000000000007918 */ /* 0x000fd00000000000 */
[----:B------:R-:W-:Y:S03]  /*14450*/  HGMMA.64x256x8.F32.TF32 R24, gdesc[UR16], R24, gsb0 ;  /* 0x07e00000101879f0 */ /* 0x000fe60008002818 */
[----:B------:R-:W-:Y:S02]  /*14460*/  WARPGROUP.DEPBAR.LE gsb0, 0x0 ;  /* 0x00008000000079c5 */ /* 0x000fe40000010000 */
        /* <DEDUP_REMOVED lines=128> */
[----:B------:R-:W-:-:S02]  /*14c70*/  UIADD3.64 UR4, UR12, 0x1fe, URZ ;  /* 0x000001fe0c047897 */ /* 0x000fc4000fffe03f */
[----:B------:R-:W-:Y:S01]  /*14c80*/  UIADD3.64 UR24, UR12, 0x200, URZ ;  /* 0x000002000c187897 */ /* 0x000fe2000fffe03f */
[----:B------:R-:W-:Y:S01]  /*14c90*/  UMOV UR26, UR14 ;  /* 0x0000000e001a7c82 */ /* 0x000fe20008000000 */
[----:B------:R-:W-:Y:S01]  /*14ca0*/  UMOV UR27, UR15 ;  /* 0x0000000f001b7c82 */ /* 0x000fe20008000000 */
[----:B------:R-:W-:Y:S02]  /*14cb0*/  UIADD3.64 UR20, UR12, 0x202, URZ ;  /* 0x000002020c147897 */ /* 0x000fe4000fffe03f */
[----:B------:R-:W-:Y:S01]  /*14cc0*/  UIADD3.64 UR16, UR12, 0x204, URZ ;  /* 0x000002040c107897 */ /* 0x000fe2000fffe03f */
[----:B--2---:R-:W-:-:S06]  /*14cd0*/  WARPGROUP.ARRIVE ;  /* 0x00000000000079c5 */ /* 0x004fcc0000000000 */
        /* <DEDUP_REMOVED lines=14> */
[----:B------:R2:W-:Y:S04]  /*14dc0*/  STL.64 [R1+0xa00], R24 ;  /* 0x000a001801007387 */ /* 0x0005e80000100a00 */
        /* <DEDUP_REMOVED lines=63> */
[----:B--2---:R-:W2:Y:S04]  /*151c0*/  LDL.LU.64 R24, [R1+0x400] ;  /* 0x0004000001187983 */ /* 0x004ea80000300a00 */
[----:B---3--:R-:W3:Y:S04]  /*151d0*/  LDL.LU.64 R26, [R1+0x408] ;  /* 0x00040800011a7983 */ /* 0x008ee80000300a00 */
[----:B----4-:R-:W4:Y:S04]  /*151e0*/  LDL.LU.64 R28, [R1+0x410] ;  /* 0x00041000011c7983 */ /* 0x010f280000300a00 */
[----:B-1----:R-:W2:Y:S04]  /*151f0*/  LDL.LU.64 R30, [R1+0x418] ;  /* 0x00041800011e7983 */ /* 0x002ea80000300a00 */
        /* <DEDUP_REMOVED lines=699> */
[----:B-1----:R-:W4:Y:S04]  /*17db0*/  LDL.LU.64 R24, [R1] ;  /* 0x0000000001187983 */ /* 0x002f280000300a00 */
[----:B--2---:R-:W2:Y:S04]  /*17dc0*/  LDL.LU.64 R26, [R1+0x8] ;  /* 0x00000800011a7983 */ /* 0x004ea80000300a00 */
[----:B---3--:R-:W3:Y:S04]  /*17dd0*/  LDL.LU.64 R28, [R1+0x10] ;  /* 0x00001000011c7983 */ /* 0x008ee80000300a00 */
[----:B----4-:R-:W4:Y:S04]  /*17de0*/  LDL.LU.64 R30, [R1+0x18] ;  /* 0x00001800011e7983 */ /* 0x010f280000300a00 */
        /* <DEDUP_REMOVED lines=60> */
[----:B----4-:R-:W-:Y:S04]  /*181b0*/  STL.64 [R1+0x1898], R150 ;  /* 0x0018989601007387 */ /* 0x010fe80000100a00 */
[----:B---3--:R-:W-:Y:S04]  /*181c0*/  STL.64 [R1+0x1890], R148 ;  /* 0x0018909401007387 */ /* 0x008fe80000100a00 */
[----:B--2---:R-:W-:Y:S04]  /*181d0*/  STL.64 [R1+0x1888], R146 ;  /* 0x0018889201007387 */ /* 0x004fe80000100a00 */
        /* <DEDUP_REMOVED lines=276> */
[----:B------:R-:W3:Y:S01]  /*19320*/  LDL R5, [R1+0x12c8] ;  /* 0x0012c80001057983 */ /* 0x000ee20000100800 */
        /* <DEDUP_REMOVED lines=19> */
[----:B------:R-:W-:Y:S04]  /*19460*/  STL.64 [R1], R24 ;  /* 0x0000001801007387 */ /* 0x000fe80000100a00 */
        /* <DEDUP_REMOVED lines=127> */
[----:B------:R-:W-:Y:S01]  /*19c60*/  UIADD3.64 UR4, UR12, 0xdfe, URZ ;  /* 0x00000dfe0c047897 */ /* 0x000fe2000fffe03f */
[----:B------:R-:W-:Y:S01]  /*19c70*/  VIADD R6, R6, 0xffffffc0 ;  /* 0xffffffc006067836 */ /* 0x000fe20000000000 */
[----:B------:R-:W-:Y:S01]  /*19c80*/  UIADD3.64 UR20, UR12, 0xe02, URZ ;  /* 0x00000e020c147897 */ /* 0x000fe2000fffe03f */
[----:B------:R-:W4:Y:S01]  /*19c90*/  LDL.LU R155, [R1+0xe50] ;  /* 0x000e5000019b7983 */ /* 0x000f220000300800 */
[----:B------:R-:W-:Y:S01]  /*19ca0*/  UIADD3 UR10, UR10, 0x1, URZ ;  /* 0x000000010a0a7890 */ /* 0x000fe2000fffe03f */
[C---:B------:R-:W-:Y:S01]  /*19cb0*/  IMAD R6, R7.reuse, -0x20, R6 ;  /* 0xffffffe007067824 */ /* 0x040fe200078e0206 */
[----:B---3--:R-:W-:Y:S01]  /*19cc0*/  ISETP.GE.AND P0, PT, R7, R5, PT ;  /* 0x000000050700720c */ /* 0x008fe20003f06270 */
[----:B------:R-:W3:Y:S03]  /*19cd0*/  LDL.LU R154, [R1+0xe54] ;  /* 0x000e5400019a7983 */ /* 0x000ee60000300800 */
[----:B------:R-:W-:Y:S01]  /*19ce0*/  ISETP.GT.AND P1, PT, R6, RZ, PT ;  /* 0x000000ff0600720c */ /* 0x000fe20003f24270 */
[----:B------:R-:W3:Y:S01]  /*19cf0*/  LDL.LU R152, [R1+0xe58] ;  /* 0x000e580001987983 */ /* 0x000ee20000300800 */
[----:B--2---:R-:W-:-:S06]  /*19d00*/  WARPGROUP.ARRIVE ;  /* 0x00000000000079c5 */ /* 0x004fcc0000000000 */
[----:B------:R-:W-:Y:S01]  /*19d10*/  HGMMA.64x256x8.F32.TF32 R24, gdesc[UR4], R24, gsb0 ;  /* 0x07e00000041879f0 */ /* 0x000fe20008002818 */
[----:B------:R-:W-:Y:S01]  /*19d20*/  UIADD3.64 UR4, UR12, 0xe00, URZ ;  /* 0x00000e000c047897 */ /* 0x000fe2000fffe03f */
[----:B------:R-:W-:Y:S01]  /*19d30*/  UMOV UR6, UR14 ;  /* 0x0000000e00067c82 */ /* 0x000fe20008000000 */
[----:B------:R-:W-:Y:S01]  /*19d40*/  UMOV UR7, UR15 ;  /* 0x0000000f00077c82 */ /* 0x000fe20008000000 */
[----:B------:R-:W-:Y:S02]  /*19d50*/  WARPGROUP.DEPBAR.LE gsb0, 0x0 ;  /* 0x00008000000079c5 */ /* 0x000fe40000010000 */
[----:B------:R-:W-:-:S15]  /*19d60*/  WARPGROUP.ARRIVE ;  /* 0x00000000000079c5 */ /* 0x000fde0000000000 */
[----:B------:R-:W-:-:S07]  /*19d70*/  NOP ;  /* 0x0000000000007918 */ /* 0x000fce0000000000 */
        /* <DEDUP_REMOVED lines=8> */
[----:B------:R-:W-:Y:S01]  /*19e00*/  STL [R1+0x1488], R7 ;  /* 0x0014880701007387 */ /* 0x000fe20000100800 */
[----:B------:R-:W-:Y:S01]  /*19e10*/  SEL R5, RZ, 0x4, !P1 ;  /* 0x00000004ff057807 */ /* 0x000fe20004800000 */
[----:B------:R-:W-:Y:S02]  /*19e20*/  UISETP.GT.AND UP0, UPT, UR10, 0x2, UPT ;  /* 0x000000020a00788c */ /* 0x000fe4000bf04270 */
[----:B------:R1:W-:Y:S01]  /*19e30*/  STL.64 [R1+0x1460], R22 ;  /* 0x0014601601007387 */ /* 0x0003e20000100a00 */
[----:B------:R-:W-:Y:S01]  /*19e40*/  SEL R5, R5, RZ, !P0 ;  /* 0x000000ff05057207 */ /* 0x000fe20004000000 */
[----:B------:R-:W-:Y:S01]  /*19e50*/  USEL UR10, UR10, URZ, !UP0 ;  /* 0x0000003f0a0a7287 */ /* 0x000fe2000c000000 */
[----:B------:R-:W-:Y:S02]  /*19e60*/  IADD3 R157, P2, R157, R2, RZ ;  /* 0x000000029d9d7210 */ /* 0x000fe40007f5e0ff */
[----:B------:R-:W-:Y:S01]  /*19e70*/  ISETP.NE.U32.AND P1, PT, R5, RZ, PT ;  /* 0x000000ff0500720c */ /* 0x000fe20003f25070 */
[----:B------:R-:W-:-:S02]  /*19e80*/  ULEA UR4, UR10, UR8, 0x10 ;  /* 0x000000080a047291 */ /* 0x000fc4000f8e803f */
[----:B------:R-:W-:Y:S01]  /*19e90*/  IMAD.X R153, R153, 0x1, R0, P2 ;  /* 0x0000000199997824 */ /* 0x000fe200010e0600 */
[----:B----4-:R-:W-:-:S03]  /*19ea0*/  IADD3 R155, P2, R155, R2, RZ ;  /* 0x000000029b9b7210 */ /* 0x010fc60007f5e0ff */
[----:B------:R-:W-:Y:S02]  /*19eb0*/  VIADD R5, R22, UR4 ;  /* 0x0000000416057c36 */ /* 0x000fe40008000000 */
[----:B-1----:R-:W-:Y:S02]  /*19ec0*/  IMAD.MOV.U32 R22, RZ, RZ, R157 ;  /* 0x000000ffff167224 */ /* 0x002fe400078e009d */
[----:B------:R-:W-:Y:S01]  /*19ed0*/  IMAD.MOV.U32 R23, RZ, RZ, R153 ;  /* 0x000000ffff177224 */ /* 0x000fe200078e0099 */
[----:B---3--:R-:W-:Y:S01]  /*19ee0*/  IADD3 R152, P3, R152, R2, RZ ;  /* 0x0000000298987210 */ /* 0x008fe20007f7e0ff */
[----:B------:R-:W-:-:S04]  /*19ef0*/  IMAD.X R252, R252, 0x1, R0, P2 ;  /* 0x00000001fcfc7824 */ /* 0x000fc800010e0600 */
[----:B------:R-:W-:Y:S01]  /*19f00*/  IMAD.X R154, R154, 0x1, R0, P3 ;  /* 0x000000019a9a7824 */ /* 0x000fe200018e0600 */
[----:B------:R-:W-:Y:S01]  /*19f10*/  ISETP.GT.AND P2, PT, R6, 0x1, PT ;  /* 0x000000010600780c */ /* 0x000fe20003f44270 */
[----:B------:R-:W-:Y:S02]  /*19f20*/  WARPGROUP.DEPBAR.LE gsb0, 0x0 ;  /* 0x00008000000079c5 */ /* 0x000fe40000010000 */
[----:B------:R-:W-:-:S06]  /*19f30*/  WARPGROUP.ARRIVE ;  /* 0x00000000000079c5 */ /* 0x000fcc0000000000 */
[----:B------:R-:W-:Y:S03]  /*19f40*/  HGMMA.64x256x8.F32.TF32 R24, gdesc[UR12], R24, gsb0 ;  /* 0x07e000000c1879f0 */ /* 0x000fe60008002818 */
[----:B------:R-:W-:Y:S02]  /*19f50*/  WARPGROUP.DEPBAR.LE gsb0, 0x0 ;  /* 0x00008000000079c5 */ /* 0x000fe40000010000 */
[----:B------:R-:W-:Y:S06]  /*19f60*/  BAR.SYNC.DEFER_BLOCKING 0x0 ;  /* 0x0000000000007b1d */ /* 0x000fec0000010000 */
[----:B------:R-:W-:Y:S04]  /*19f70*/  STL [R1+0x149c], R141 ;  /* 0x00149c8d01007387 */ /* 0x000fe80000100800 */
[----:B------:R-:W-:Y:S04]  /*19f80*/  STL [R1+0x1498], R142 ;  /* 0x0014988e01007387 */ /* 0x000fe80000100800 */
[----:B------:R-:W-:Y:S04]  /*19f90*/  STL [R1+0x1494], R143 ;  /* 0x0014948f01007387 */ /* 0x000fe80000100800 */
[----:B------:R-:W-:Y:S04]  /*19fa0*/  STL [R1+0x1490], R144 ;  /* 0x0014909001007387 */ /* 0x000fe80000100800 */
[----:B------:R1:W-:Y:S04]  /*19fb0*/  STL [R1+0x148c], R145 ;  /* 0x00148c9101007387 */ /* 0x0003e80000100800 */
[----:B------:R-:W-:Y:S04]  /*19fc0*/  STL.64 [R1+0x1478], R146 ;  /* 0x0014789201007387 */ /* 0x000fe80000100a00 */
[----:B------:R-:W-:Y:S04]  /*19fd0*/  STL.64 [R1+0x1470], R148 ;  /* 0x0014709401007387 */ /* 0x000fe80000100a00 */
[----:B------:R-:W-:Y:S04]  /*19fe0*/  STL.64 [R1+0x1468], R150 ;  /* 0x0014689601007387 */ /* 0x000fe80000100a00 */
[----:B-1----:R-:W2:Y:S04]  /*19ff0*/  LDL.LU R145, [R1+0xe5c] ;  /* 0x000e5c0001917983 */ /* 0x002ea80000300800 */
[----:B------:R-:W3:Y:S04]  /*1a000*/  LDL.LU R144, [R1+0xe60] ;  /* 0x000e600001907983 */ /* 0x000ee80000300800 */
[----:B------:R-:W4:Y:S04]  /*1a010*/  LDL.LU R143, [R1+0xe64] ;  /* 0x000e6400018f7983 */ /* 0x000f280000300800 */
[----:B------:R-:W4:Y:S04]  /*1a020*/  LDL.LU R142, [R1+0xe68] ;  /* 0x000e6800018e7983 */ /* 0x000f280000300800 */
[----:B------:R-:W-:Y:S01]  /*1a030*/  @!PT LDS RZ, [RZ] ;  /* 0x00000000fffff984 */ /* 0x000fe20000000800 */
[----:B------:R-:W-:Y:S01]  /*1a040*/  @!PT LDS RZ, [RZ] ;  /* 0x00000000fffff984 */ /* 0x000fe20000000800 */
[----:B------:R-:W-:Y:S01]  /*1a050*/  @!PT LDS RZ, [RZ] ;  /* 0x00000000fffff984 */ /* 0x000fe20000000800 */
[----:B------:R1:W-:Y:S02]  /*1a060*/  LDGSTS.E [R5], desc[UR34][R22.64], P1 ;  /* 0x0000000016057fae */ /* 0x0003e40008921862 */
[----:B-1----:R-:W-:-:S02]  /*1a070*/  IMAD.MOV.U32 R22, RZ, RZ, R155 ;  /* 0x000000ffff167224 */ /* 0x002fc400078e009b */
[----:B------:R-:W-:-:S05]  /*1a080*/  IMAD.MOV.U32 R23, RZ, RZ, R252 ;  /* 0x000000ffff177224 */ /* 0x000fca00078e00fc */
[----:B------:R1:W-:Y:S04]  /*1a090*/  LDGSTS.E [R5+0x4000], desc[UR34][R22.64], P1 ;  /* 0x0400000016057fae */ /* 0x0003e80008921862 */
[----:B------:R-:W-:Y:S01]  /*1a0a0*/  STL [R1+0xe50], R155 ;  /* 0x000e509b01007387 */ /* 0x000fe20000100800 */
[----:B-1----:R-:W-:Y:S02]  /*1a0b0*/  IMAD.MOV.U32 R22, RZ, RZ, R152 ;  /* 0x000000ffff167224 */ /* 0x002fe400078e0098 */
[----:B------:R-:W-:Y:S01]  /*1a0c0*/  IMAD.MOV.U32 R23, RZ, RZ, R154 ;  /* 0x000000ffff177224 */ /* 0x000fe200078e009a */
[----:B------:R-:W-:Y:S04]  /*1a0d0*/  STL [R1+0xe58], R152 ;  /* 0x000e589801007387 */ /* 0x000fe80000100800 */
[----:B------:R1:W-:Y:S04]  /*1a0e0*/  LDGSTS.E [R5+0x8000], desc[UR34][R22.64], P1 ;  /* 0x0800000016057fae */ /* 0x0003e80008921862 */
[----:B------:R-:W-:Y:S04]  /*1a0f0*/  STL [R1+0xe54], R154 ;  /* 0x000e549a01007387 */ /* 0x000fe80000100800 */
[----:B------:R-:W4:Y:S01]  /*1a100*/  LDL.LU R141, [R1+0xe6c] ;  /* 0x000e6c00018d7983 */ /* 0x000f220000300800 */
[----:B-1----:R-:W-:-:S03]  /*1a110*/  SEL R22, RZ, 0x4, !P2 ;  /* 0x00000004ff167807 */ /* 0x002fc60005000000 */
[----:B------:R-:W4:Y:S01]  /*1a120*/  LDL.LU R23, [R1+0xe70] ;  /* 0x000e700001177983 */ /* 0x000f220000300800 */
[----:B------:R-:W-:-:S03]  /*1a130*/  SEL R22, R22, RZ, !P0 ;  /* 0x000000ff16167207 */ /* 0x000fc60004000000 */
[----:B------:R-:W4:Y:S01]  /*1a140*/  LDL.LU R7, [R1+0xe78] ;  /* 0x000e780001077983 */ /* 0x000f220000300800 */
[----:B------:R-:W-:-:S03]  /*1a150*/  ISETP.NE.U32.AND P2, PT, R22, RZ, PT ;  /* 0x000000ff1600720c */ /* 0x000fc60003f45070 */
[----:B------:R-:W4:Y:S01]  /*1a160*/  LDL.LU R22, [R1+0xe74] ;  /* 0x000e740001167983 */ /* 0x000f220000300800 */
[----:B---3--:R-:W-:-:S05]  /*1a170*/  IADD3 R144, P3, R144, R2, RZ ;  /* 0x0000000290907210 */ /* 0x008fca0007f7e0ff */
[--C-:B--2---:R-:W-:Y:S01]  /*1a180*/  IMAD.X R145, R145, 0x1, R0.reuse, P3 ;  /* 0x0000000191917824 */ /* 0x104fe200018e0600 */
[-C--:B----4-:R-:W-:Y:S01]  /*1a190*/  IADD3 R142, P4, R142, R2.reuse, RZ ;  /* 0x000000028e8e7210 */ /* 0x090fe20007f9e0ff */
[----:B------:R-:W-:Y:S04]  /*1a1a0*/  STL [R1+0xe60], R144 ;  /* 0x000e609001007387 */ /* 0x000fe80000100800 */
[----:B------:R-:W-:Y:S01]  /*1a1b0*/  IMAD.X R143, R143, 0x1, R0, P4 ;  /* 0x000000018f8f7824 */ /* 0x000fe200020e0600 */
[----:B------:R1:W-:Y:S04]  /*1a1c0*/  STL [R1+0xe5c], R145 ;  /* 0x000e5c9101007387 */ /* 0x0003e80000100800 */
[----:B------:R-:W-:Y:S04]  /*1a1d0*/  STL [R1+0xe68], R142 ;  /* 0x000e688e01007387 */ /* 0x000fe80000100800 */
[----:B------:R-:W-:Y:S04]  /*1a1e0*/  LDGSTS.E [R5+0xc000], desc[UR34][R144.64], P1 ;  /* 0x0c00000090057fae */ /* 0x000fe80008921862 */
[----:B------:R2:W-:Y:S04]  /*1a1f0*/  STL [R1+0xe64], R143 ;  /* 0x000e648f01007387 */ /* 0x0005e80000100800 */
[----:B------:R-:W-:Y:S04]  /*1a200*/  LDGSTS.E [R5+0x4], desc[UR34][R142.64], P2 ;  /* 0x000040008e057fae */ /* 0x000fe80009121862 */
[----:B-1----:R-:W3:Y:S04]  /*1a210*/  LDL.LU R145, [R1+0xe7c] ;  /* 0x000e7c0001917983 */ /* 0x002ee80000300800 */
[----:B------:R-:W4:Y:S04]  /*1a220*/  LDL.LU R144, [R1+0xe80] ;  /* 0x000e800001907983 */ /* 0x000f280000300800 */
[----:B--2---:R-:W2:Y:S04]  /*1a230*/  LDL.LU R143, [R1+0xe84] ;  /* 0x000e8400018f7983 */ /* 0x004ea80000300800 */
[----:B------:R-:W2:Y:S01]  /*1a240*/  LDL.LU R142, [R1+0xe88] ;  /* 0x000e8800018e7983 */ /* 0x000ea20000300800 */
[----:B------:R-:W-:-:S02]  /*1a250*/  IADD3 R23, P1, R23, R2, RZ ;  /* 0x0000000217177210 */ /* 0x000fc40007f3e0ff */
[----:B------:R-:W-:-:S03]  /*1a260*/  IADD3 R7, P3, R7, R2, RZ ;  /* 0x0000000207077210 */ /* 0x000fc60007f7e0ff */
[--C-:B------:R-:W-:Y:S01]  /*1a270*/  IMAD.X R141, R141, 0x1, R0.reuse, P1 ;  /* 0x000000018d8d7824 */ /* 0x100fe200008e0600 */
[----:B------:R-:W-:Y:S01]  /*1a280*/  STL [R1+0xe70], R23 ;  /* 0x000e701701007387 */ /* 0x000fe20000100800 */
[----:B------:R-:W-:Y:S02]  /*1a290*/  IMAD.MOV.U32 R146, RZ, RZ, R23 ;  /* 0x000000ffff927224 */ /* 0x000fe400078e0017 */
[----:B------:R-:W-:Y:S02]  /*1a2a0*/  IMAD.X R22, R22, 0x1, R0, P3 ;  /* 0x0000000116167824 */ /* 0x000fe400018e0600 */
[----:B------:R-:W-:Y:S01]  /*1a2b0*/  IMAD.MOV.U32 R147, RZ, RZ, R141 ;  /* 0x000000ffff937224 */ /* 0x000fe200078e008d */
[----:B------:R1:W-:Y:S04]  /*1a2c0*/  STL [R1+0xe6c], R141 ;  /* 0x000e6c8d01007387 */ /* 0x0003e80000100800 */
[----:B------:R-:W-:Y:S04]  /*1a2d0*/  STL [R1+0xe78], R7 ;  /* 0x000e780701007387 */ /* 0x000fe80000100800 */
[----:B------:R1:W-:Y:S04]  /*1a2e0*/  STL [R1+0xe74], R22 ;  /* 0x000e741601007387 */ /* 0x0003e80000100800 */
[----:B------:R1:W-:Y:S04]  /*1a2f0*/  LDGSTS.E [R5+0x4004], desc[UR34][R146.64], P2 ;  /* 0x0400400092057fae */ /* 0x0003e80009121862 */
[----:B-1----:R-:W2:Y:S04]  /*1a300*/  LDL.LU R141, [R1+0xe8c] ;  /* 0x000e8c00018d7983 */ /* 0x002ea80000300800 */
[----:B------:R-:W2:Y:S01]  /*1a310*/  LDL.LU R23, [R1+0xe90] ;  /* 0x000e900001177983 */ /* 0x000ea20000300800 */
[----:B------:R-:W-:-:S02]  /*1a320*/  IMAD.MOV.U32 R147, RZ, RZ, R22 ;  /* 0x000000ffff937224 */ /* 0x000fc400078e0016 */
[----:B------:R-:W-:Y:S01]  /*1a330*/  IMAD.MOV.U32 R146, RZ, RZ, R7 ;  /* 0x000000ffff927224 */ /* 0x000fe200078e0007 */
[----:B------:R-:W2:Y:S04]  /*1a340*/  LDL.LU R22, [R1+0xe94] ;  /* 0x000e940001167983 */ /* 0x000ea80000300800 */
[----:B------:R-:W2:Y:S01]  /*1a350*/  LDL.LU R7, [R1+0xe98] ;  /* 0x000e980001077983 */ /* 0x000ea20000300800 */
[----:B------:R-:W-:-:S03]  /*1a360*/  ISETP.GT.AND P1, PT, R6, 0x2, PT ;  /* 0x000000020600780c */ /* 0x000fc60003f24270 */
[----:B------:R1:W-:Y:S02]  /*1a370*/  LDGSTS.E [R5+0x8004], desc[UR34][R146.64], P2 ;  /* 0x0800400092057fae */ /* 0x0003e40009121862 */
[----:B-1----:R-:W-:-:S04]  /*1a380*/  SEL R146, RZ, 0x4, !P1 ;  /* 0x00000004ff927807 */ /* 0x002fc80004800000 */
[----:B------:R-:W-:-:S04]  /*1a390*/  SEL R146, R146, RZ, !P0 ;  /* 0x000000ff92927207 */ /* 0x000fc80004000000 */
[----:B------:R-:W-:Y:S02]  /*1a3a0*/  ISETP.NE.U32.AND P1, PT, R146, RZ, PT ;  /* 0x000000ff9200720c */ /* 0x000fe40003f25070 */
[----:B----4-:R-:W-:-:S05]  /*1a3b0*/  IADD3 R144, P3, R144, R2, RZ ;  /* 0x0000000290907210 */ /* 0x010fca0007f7e0ff */
[--C-:B---3--:R-:W-:Y:S01]  /*1a3c0*/  IMAD.X R145, R145, 0x1, R0.reuse, P3 ;  /* 0x0000000191917824 */ /* 0x108fe200018e0600 */
[-C--:B--2---:R-:W-:Y:S01]  /*1a3d0*/  IADD3 R142, P4, R142, R2.reuse, RZ ;  /* 0x000000028e8e7210 */ /* 0x084fe20007f9e0ff */
[----:B------:R-:W-:Y:S04]  /*1a3e0*/  STL [R1+0xe80], R144 ;  /* 0x000e809001007387 */ /* 0x000fe80000100800 */
[----:B------:R-:W-:Y:S01]  /*1a3f0*/  IMAD.X R143, R143, 0x1, R0, P4 ;  /* 0x000000018f8f7824 */ /* 0x000fe200020e0600 */
[----:B------:R-:W-:Y:S04]  /*1a400*/  STL [R1+0xe7c], R145 ;  /* 0x000e7c9101007387 */ /* 0x000fe80000100800 */
[----:B------:R1:W-:Y:S04]  /*1a410*/  STL [R1+0xe88], R142 ;  /* 0x000e888e01007387 */ /* 0x0003e80000100800 */
[----:B------:R2:W-:Y:S04]  /*1a420*/  STL [R1+0xe84], R143 ;  /* 0x000e848f01007387 */ /* 0x0005e80000100800 */
[----:B------:R-:W3:Y:S04]  /*1a430*/  LDL.LU R147, [R1+0xe9c] ;  /* 0x000e9c0001937983 */ /* 0x000ee80000300800 */
[----:B------:R-:W4:Y:S04]  /*1a440*/  LDL.LU R146, [R1+0xea0] ;  /* 0x000ea00001927983 */ /* 0x000f280000300800 */
[----:B------:R-:W-:Y:S04]  /*1a450*/  LDGSTS.E [R5+0xc004], desc[UR34][R144.64], P2 ;  /* 0x0c00400090057fae */ /* 0x000fe80009121862 */
[----:B------:R1:W-:Y:S01]  /*1a460*/  LDGSTS.E [R5+0x8], desc[UR34][R142.64], P1 ;  /* 0x000080008e057fae */ /* 0x0003e20008921862 */
[----:B------:R-:W-:-:S05]  /*1a470*/  IADD3 R23, P2, R23, R2, RZ ;  /* 0x0000000217177210 */ /* 0x000fca0007f5e0ff */
[----:B------:R-:W-:Y:S01]  /*1a480*/  IMAD.X R141, R141, 0x1, R0, P2 ;  /* 0x000000018d8d7824 */ /* 0x000fe200010e0600 */
[----:B------:R-:W-:Y:S01]  /*1a490*/  IADD3 R7, P3, R7, R2, RZ ;  /* 0x0000000207077210 */ /* 0x000fe20007f7e0ff */
[----:B------:R2:W-:Y:S01]  /*1a4a0*/  STL [R1+0xe90], R23 ;  /* 0x000e901701007387 */ /* 0x0005e20000100800 */
[----:B-1----:R-:W-:-:S03]  /*1a4b0*/  IMAD.MOV.U32 R142, RZ, RZ, R23 ;  /* 0x000000ffff8e7224 */ /* 0x002fc600078e0017 */
[----:B------:R-:W-:Y:S01]  /*1a4c0*/  IMAD.X R22, R22, 0x1, R0, P3 ;  /* 0x0000000116167824 */ /* 0x000fe200018e0600 */
[----:B------:R-:W-:Y:S01]  /*1a4d0*/  STL [R1+0xe8c], R141 ;  /* 0x000e8c8d01007387 */ /* 0x000fe20000100800 */
[----:B--2---:R-:W-:-:S03]  /*1a4e0*/  IMAD.MOV.U32 R143, RZ, RZ, R141 ;  /* 0x000000ffff8f7224 */ /* 0x004fc600078e008d */
[----:B------:R-:W-:Y:S04]  /*1a4f0*/  STL [R1+0xe98], R7 ;  /* 0x000e980701007387 */ /* 0x000fe80000100800 */
[----:B------:R1:W-:Y:S04]  /*1a500*/  STL [R1+0xe94], R22 ;  /* 0x000e941601007387 */ /* 0x0003e80000100800 */
[----:B------:R-:W2:Y:S04]  /*1a510*/  LDL.LU R144, [R1+0xea8] ;  /* 0x000ea80001907983 */ /* 0x000ea80000300800 */
[----:B------:R-:W-:Y:S04]  /*1a520*/  LDGSTS.E [R5+0x4008], desc[UR34][R142.64], P1 ;  /* 0x040080008e057fae */ /* 0x000fe80008921862 */
[----:B------:R-:W2:Y:S04]  /*1a530*/  LDL.LU R142, [R1+0xeb0] ;  /* 0x000eb000018e7983 */ /* 0x000ea80000300800 */
[----:B------:R-:W2:Y:S04]  /*1a540*/  LDL.LU R145, [R1+0xea4] ;  /* 0x000ea40001917983 */ /* 0x000ea80000300800 */
[----:B------:R-:W2:Y:S01]  /*1a550*/  LDL.LU R143, [R1+0xeac] ;  /* 0x000eac00018f7983 */ /* 0x000ea20000300800 */
[----:B------:R-:W-:-:S02]  /*1a560*/  IMAD.MOV.U32 R23, RZ, RZ, R22 ;  /* 0x000000ffff177224 */ /* 0x000fc400078e0016 */
[----:B-1----:R-:W-:Y:S01]  /*1a570*/  IMAD.MOV.U32 R22, RZ, RZ, R7 ;  /* 0x000000ffff167224 */ /* 0x002fe200078e0007 */
[----:B------:R-:W-:-:S04]  /*1a580*/  ISETP.GT.AND P2, PT, R6, 0x3, PT ;  /* 0x000000030600780c */ /* 0x000fc80003f44270 */
[----:B------:R1:W-:Y:S02]  /*1a590*/  LDGSTS.E [R5+0x8008], desc[UR34][R22.64], P1 ;  /* 0x0800800016057fae */ /* 0x0003e40008921862 */
[----:B-1----:R-:W-:Y:S02]  /*1a5a0*/  SEL R22, RZ, 0x4, !P2 ;  /* 0x00000004ff167807 */ /* 0x002fe40005000000 */
[----:B------:R-:W2:Y:S02]  /*1a5b0*/  LDL.LU R23, [R1+0xeb8] ;  /* 0x000eb80001177983 */ /* 0x000ea40000300800 */
[----:B------:R-:W-:Y:S02]  /*1a5c0*/  SEL R22, R22, RZ, !P0 ;  /* 0x000000ff16167207 */ /* 0x000fe40004000000 */
[----:B------:R-:W2:Y:S02]  /*1a5d0*/  LDL.LU R7, [R1+0xec0] ;  /* 0x000ec00001077983 */ /* 0x000ea40000300800 */
[----:B------:R-:W-:-:S02]  /*1a5e0*/  ISETP.NE.U32.AND P2, PT, R22, RZ, PT ;  /* 0x000000ff1600720c */ /* 0x000fc40003f45070 */
[----:B----4-:R-:W-:-:S05]  /*1a5f0*/  IADD3 R146, P3, R146, R2, RZ ;  /* 0x0000000292927210 */ /* 0x010fca0007f7e0ff */
[----:B---3--:R-:W-:Y:S01]  /*1a600*/  IMAD.X R147, R147, 0x1, R0, P3 ;  /* 0x0000000193937824 */ /* 0x008fe200018e0600 */
[----:B------:R-:W-:Y:S04]  /*1a610*/  STL [R1+0xea0], R146 ;  /* 0x000ea09201007387 */ /* 0x000fe80000100800 */
[----:B------:R-:W-:Y:S04]  /*1a620*/  STL [R1+0xe9c], R147 ;  /* 0x000e9c9301007387 */ /* 0x000fe80000100800 */
[----:B------:R-:W3:Y:S04]  /*1a630*/  LDL.LU R141, [R1+0xeb4] ;  /* 0x000eb400018d7983 */ /* 0x000ee80000300800 */
[----:B------:R-:W4:Y:S04]  /*1a640*/  LDL.LU R22, [R1+0xebc] ;  /* 0x000ebc0001167983 */ /* 0x000f280000300800 */
[----:B------:R-:W-:Y:S01]  /*1a650*/  LDGSTS.E [R5+0xc008], desc[UR34][R146.64], P1 ;  /* 0x0c00800092057fae */ /* 0x000fe20008921862 */
[----:B--2---:R-:W-:-:S05]  /*1a660*/  IADD3 R144, P1, R144, R2, RZ ;  /* 0x0000000290907210 */ /* 0x004fca0007f3e0ff */
[----:B------:R-:W-:Y:S01]  /*1a670*/  STL [R1+0xea8], R144 ;  /* 0x000ea89001007387 */ /* 0x000fe20000100800 */
[----:B------:R-:W-:Y:S01]  /*1a680*/  IADD3 R142, P3, R142, R2, RZ ;  /* 0x000000028e8e7210 */ /* 0x000fe20007f7e0ff */
[----:B------:R-:W-:-:S04]  /*1a690*/  IMAD.X R145, R145, 0x1, R0, P1 ;  /* 0x0000000191917824 */ /* 0x000fc800008e0600 */
[----:B------:R-:W-:Y:S01]  /*1a6a0*/  IMAD.X R143, R143, 0x1, R0, P3 ;  /* 0x000000018f8f7824 */ /* 0x000fe200018e0600 */
[----:B------:R1:W-:Y:S04]  /*1a6b0*/  STL [R1+0xea4], R145 ;  /* 0x000ea49101007387 */ /* 0x0003e80000100800 */
[----:B------:R-:W-:Y:S04]  /*1a6c0*/  STL [R1+0xeb0], R142 ;  /* 0x000eb08e01007387 */ /* 0x000fe80000100800 */
[----:B------:R1:W-:Y:S04]  /*1a6d0*/  LDGSTS.E [R5+0xc], desc[UR34][R144.64], P2 ;  /* 0x0000c00090057fae */ /* 0x0003e80009121862 */
[----:B------:R2:W-:Y:S01]  /*1a6e0*/  STL [R1+0xeac], R143 ;  /* 0x000eac8f01007387 */ /* 0x0005e20000100800 */
[----:B-1----:R-:W-:-:S02]  /*1a6f0*/  IMAD.MOV.U32 R145, RZ, RZ, R143 ;  /* 0x000000ffff917224 */ /* 0x002fc400078e008f */
[----:B------:R-:W-:Y:S01]  /*1a700*/  IMAD.MOV.U32 R144, RZ, RZ, R142 ;  /* 0x000000ffff907224 */ /* 0x000fe200078e008e */
[----:B--2---:R-:W2:Y:S04]  /*1a710*/  LDL.LU R143, [R1+0xec4] ;  /* 0x000ec400018f7983 */ /* 0x004ea80000300800 */
[----:B------:R-:W2:Y:S01]  /*1a720*/  LDL.LU R142, [R1+0xec8] ;  /* 0x000ec800018e7983 */ /* 0x000ea20000300800 */
[----:B------:R-:W1:Y:S01]  /*1a730*/  S2R R156, SR_TID.X ;  /* 0x00000000009c7919 */ /* 0x000e620000002100 */
[-C--:B------:R-:W-:Y:S02]  /*1a740*/  IADD3 R23, P1, R23, R2.reuse, RZ ;  /* 0x0000000217177210 */ /* 0x080fe40007f3e0ff */
[----:B------:R-:W-:Y:S01]  /*1a750*/  IADD3 R7, P3, R7, R2, RZ ;  /* 0x0000000207077210 */ /* 0x000fe20007f7e0ff */
[----:B------:R1:W-:Y:S04]  /*1a760*/  LDGSTS.E [R5+0x400c], desc[UR34][R144.64], P2 ;  /* 0x0400c00090057fae */ /* 0x0003e80009121862 */
[----:B------:R-:W-:Y:S01]  /*1a770*/  STL [R1+0xeb8], R23 ;  /* 0x000eb81701007387 */ /* 0x000fe20000100800 */
[----:B-1----:R-:W-:-:S02]  /*1a780*/  IMAD.MOV.U32 R144, RZ, RZ, R23 ;  /* 0x000000ffff907224 */ /* 0x002fc400078e0017 */
[C---:B------:R-:W-:Y:S01]  /*1a790*/  IMAD.SHL.U32 R152, R156.reuse, 0x10, RZ ;  /* 0x000000109c987824 */ /* 0x040fe200078e00ff */
[----:B------:R-:W-:Y:S01]  /*1a7a0*/  LOP3.LUT R156, R156, 0x7f, RZ, 0xc0, !PT ;  /* 0x0000007f9c9c7812 */ /* 0x000fe200078ec0ff */
[--C-:B---3--:R-:W-:Y:S02]  /*1a7b0*/  IMAD.X R141, R141, 0x1, R0.reuse, P1 ;  /* 0x000000018d8d7824 */ /* 0x108fe400008e0600 */
[----:B----4-:R-:W-:Y:S02]  /*1a7c0*/  IMAD.X R22, R22, 0x1, R0, P3 ;  /* 0x0000000116167824 */ /* 0x010fe400018e0600 */
[----:B------:R-:W-:Y:S01]  /*1a7d0*/  IMAD.MOV.U32 R145, RZ, RZ, R141 ;  /* 0x000000ffff917224 */ /* 0x000fe200078e008d */
[----:B------:R1:W-:Y:S04]  /*1a7e0*/  STL [R1+0xeb4], R141 ;  /* 0x000eb48d01007387 */ /* 0x0003e80000100800 */
[----:B------:R-:W-:Y:S04]  /*1a7f0*/  STL [R1+0xec0], R7 ;  /* 0x000ec00701007387 */ /* 0x000fe80000100800 */
[----:B------:R3:W-:Y:S04]  /*1a800*/  STL [R1+0xebc], R22 ;  /* 0x000ebc1601007387 */ /* 0x0007e80000100800 */
[----:B------:R4:W-:Y:S04]  /*1a810*/  LDGSTS.E [R5+0x800c], desc[UR34][R144.64], P2 ;  /* 0x0800c00090057fae */ /* 0x0009e80009121862 */
[----:B-1----:R-:W2:Y:S04]  /*1a820*/  LDL.LU R141, [R1+0xecc] ;  /* 0x000ecc00018d7983 */ /* 0x002ea80000300800 */
[----:B------:R-:W2:Y:S01]  /*1a830*/  LDL.LU R23, [R1+0xed0] ;  /* 0x000ed00001177983 */ /* 0x000ea20000300800 */
[----:B----4-:R-:W-:-:S02]  /*1a840*/  IMAD.MOV.U32 R145, RZ, RZ, R22 ;  /* 0x000000ffff917224 */ /* 0x010fc400078e0016 */
[----:B------:R-:W-:Y:S01]  /*1a850*/  IMAD.MOV.U32 R144, RZ, RZ, R7 ;  /* 0x000000ffff907224 */ /* 0x000fe200078e0007 */
[----:B---3--:R-:W3:Y:S01]  /*1a860*/  LDL.LU R22, [R1+0xed4] ;  /* 0x000ed40001167983 */ /* 0x008ee20000300800 */
[----:B------:R-:W-:-:S03]  /*1a870*/  ISETP.GT.AND P1, PT, R6, 0x4, PT ;  /* 0x000000040600780c */ /* 0x000fc60003f24270 */
[----:B------:R-:W4:Y:S04]  /*1a880*/  LDL.LU R7, [R1+0xed8] ;  /* 0x000ed80001077983 */ /* 0x000f280000300800 */
[----:B------:R1:W-:Y:S02]  /*1a890*/  LDGSTS.E [R5+0xc00c], desc[UR34][R144.64], P2 ;  /* 0x0c00c00090057fae */ /* 0x0003e40009121862 */
[----:B-1----:R-:W-:Y:S02]  /*1a8a0*/  SEL R5, RZ, 0x4, !P1 ;  /* 0x00000004ff057807 */ /* 0x002fe40004800000 */
[----:B------:R-:W-:Y:S02]  /*1a8b0*/  LOP3.LUT R144, R152, 0x70, RZ, 0xc0, !PT ;  /* 0x0000007098907812 */ /* 0x000fe400078ec0ff */
[----:B------:R-:W-:-:S03]  /*1a8c0*/  SEL R5, R5, RZ, !P0 ;  /* 0x000000ff05057207 */ /* 0x000fc60004000000 */
[----:B------:R-:W-:Y:S01]  /*1a8d0*/  IMAD R144, R156, 0x80, R144 ;  /* 0x000000809c907824 */ /* 0x000fe200078e0290 */
[----:B------:R-:W-:-:S04]  /*1a8e0*/  ISETP.NE.U32.AND P1, PT, R5, RZ, PT ;  /* 0x000000ff0500720c */ /* 0x000fc80003f25070 */
[----:B------:R-:W-:-:S05]  /*1a8f0*/  LOP3.LUT R144, R144, 0x10, RZ, 0x3c, !PT ;  /* 0x0000001090907812 */ /* 0x000fca00078e3cff */
[----:B------:R-:W-:Y:S01]  /*1a900*/  VIADD R5, R144, UR4 ;  /* 0x0000000490057c36 */ /* 0x000fe20008000000 */
[----:B--2---:R-:W-:-:S05]  /*1a910*/  IADD3 R142, P2, R142, R2, RZ ;  /* 0x000000028e8e7210 */ /* 0x004fca0007f5e0ff */
[----:B------:R-:W-:Y:S01]  /*1a920*/  IMAD.X R143, R143, 0x1, R0, P2 ;  /* 0x000000018f8f7824 */ /* 0x000fe200010e0600 */
[----:B------:R-:W-:Y:S04]  /*1a930*/  STL [R1+0xec8], R142 ;  /* 0x000ec88e01007387 */ /* 0x000fe80000100800 */
[----:B------:R1:W-:Y:S04]  /*1a940*/  STL [R1+0xec4], R143 ;  /* 0x000ec48f01007387 */ /* 0x0003e80000100800 */
[----:B------:R-:W2:Y:S04]  /*1a950*/  LDL.LU R145, [R1+0xedc] ;  /* 0x000edc0001917983 */ /* 0x000ea80000300800 */
[----:B------:R-:W-:Y:S04]  /*1a960*/  LDGSTS.E [R5], desc[UR34][R142.64], P1 ;  /* 0x000000008e057fae */ /* 0x000fe80008921862 */
[----:B------:R-:W2:Y:S04]  /*1a970*/  LDL.LU R144, [R1+0xee0] ;  /* 0x000ee00001907983 */ /* 0x000ea80000300800 */
[----:B-1----:R-:W2:Y:S04]  /*1a980*/  LDL.LU R143, [R1+0xee4] ;  /* 0x000ee400018f7983 */ /* 0x002ea80000300800 */
[----:B------:R-:W2:Y:S01]  /*1a990*/  LDL.LU R142, [R1+0xee8] ;  /* 0x000ee800018e7983 */ /* 0x000ea20000300800 */
[----:B------:R-:W-:-:S05]  /*1a9a0*/  IADD3 R23, P2, R23, R2, RZ ;  /* 0x0000000217177210 */ /* 0x000fca0007f5e0ff */
[--C-:B------:R-:W-:Y:S01]  /*1a9b0*/  IMAD.X R141, R141, 0x1, R0.reuse, P2 ;  /* 0x000000018d8d7824 */ /* 0x100fe200010e0600 */
[----:B----4-:R-:W-:Y:S01]  /*1a9c0*/  IADD3 R7, P3, R7, R2, RZ ;  /* 0x0000000207077210 */ /* 0x010fe20007f7e0ff */
[----:B------:R1:W-:Y:S04]  /*1a9d0*/  STL [R1+0xed0], R23 ;  /* 0x000ed01701007387 */ /* 0x0003e80000100800 */
[----:B---3--:R-:W-:Y:S01]  /*1a9e0*/  IMAD.X R22, R22, 0x1, R0, P3 ;  /* 0x0000000116167824 */ /* 0x008fe200018e0600 */
[----:B------:R3:W-:Y:S01]  /*1a9f0*/  STL [R1+0xecc], R141 ;  /* 0x000ecc8d01007387 */ /* 0x0007e20000100800 */
[----:B------:R-:W-:Y:S02]  /*1aa00*/  IMAD.MOV.U32 R146, RZ, RZ, R23 ;  /* 0x000000ffff927224 */ /* 0x000fe400078e0017 */
[----:B------:R-:W-:Y:S01]  /*1aa10*/  IMAD.MOV.U32 R147, RZ, RZ, R141 ;  /* 0x000000ffff937224 */ /* 0x000fe200078e008d */
[----:B------:R-:W-:Y:S01]  /*1aa20*/  STL [R1+0xed8], R7 ;  /* 0x000ed80701007387 */ /* 0x000fe20000100800 */
[----:B-1----:R-:W-:-:S03]  /*1aa30*/  IMAD.MOV.U32 R23, RZ, RZ, R22 ;  /* 0x000000ffff177224 */ /* 0x002fc600078e0016 */
[----:B------:R1:W-:Y:S01]  /*1aa40*/  STL [R1+0xed4], R22 ;  /* 0x000ed41601007387 */ /* 0x0003e20000100800 */
[----:B------:R-:W-:-:S03]  /*1aa50*/  ISETP.GT.AND P2, PT, R6, 0x5, PT ;  /* 0x000000050600780c */ /* 0x000fc60003f44270 */
[----:B------:R-:W-:Y:S04]  /*1aa60*/  LDGSTS.E [R5+0x4000], desc[UR34][R146.64], P1 ;  /* 0x0400000092057fae */ /* 0x000fe80008921862 */
[----:B---3--:R-:W3:Y:S01]  /*1aa70*/  LDL.LU R141, [R1+0xeec] ;  /* 0x000eec00018d7983 */ /* 0x008ee20000300800 */
[----:B-1----:R-:W-:-:S05]  /*1aa80*/  IMAD.MOV.U32 R22, RZ, RZ, R7 ;  /* 0x000000ffff167224 */ /* 0x002fca00078e0007 */
[----:B------:R1:W-:Y:S02]  /*1aa90*/  LDGSTS.E [R5+0x8000], desc[UR34][R22.64], P1 ;  /* 0x0800000016057fae */ /* 0x0003e40008921862 */
[----:B-1----:R-:W-:Y:S02]  /*1aaa0*/  SEL R22, RZ, 0x4, !P2 ;  /* 0x00000004ff167807 */ /* 0x002fe40005000000 */
[----:B------:R-:W4:Y:S02]  /*1aab0*/  LDL.LU R23, [R1+0xef0] ;  /* 0x000ef00001177983 */ /* 0x000f240000300800 */
[----:B------:R-:W-:Y:S02]  /*1aac0*/  SEL R22, R22, RZ, !P0 ;  /* 0x000000ff16167207 */ /* 0x000fe40004000000 */
[----:B------:R-:W3:Y:S02]  /*1aad0*/  LDL.LU R7, [R1+0xef8] ;  /* 0x000ef80001077983 */ /* 0x000ee40000300800 */
[----:B------:R-:W-:-:S02]  /*1aae0*/  ISETP.NE.U32.AND P2, PT, R22, RZ, PT ;  /* 0x000000ff1600720c */ /* 0x000fc40003f45070 */
[----:B------:R-:W3:Y:S01]  /*1aaf0*/  LDL.LU R22, [R1+0xef4] ;  /* 0x000ef40001167983 */ /* 0x000ee20000300800 */
[----:B--2---:R-:W-:-:S05]  /*1ab00*/  IADD3 R144, P3, R144, R2, RZ ;  /* 0x0000000290907210 */ /* 0x004fca0007f7e0ff */
[--C-:B------:R-:W-:Y:S01]  /*1ab10*/  IMAD.X R145, R145, 0x1, R0.reuse, P3 ;  /* 0x0000000191917824 */ /* 0x100fe200018e0600 */
[-C--:B------:R-:W-:Y:S01]  /*1ab20*/  IADD3 R142, P4, R142, R2.reuse, RZ ;  /* 0x000000028e8e7210 */ /* 0x080fe20007f9e0ff */
        /* <DEDUP_REMOVED lines=8> */
[----:B------:R-:W3:Y:S04]  /*1abb0*/  LDL.LU R144, [R1+0xf00] ;  /* 0x000f000001907983 */ /* 0x000ee80000300800 */
[----:B--2---:R-:W2:Y:S04]  /*1abc0*/  LDL.LU R143, [R1+0xf04] ;  /* 0x000f0400018f7983 */ /* 0x004ea80000300800 */
[----:B------:R-:W2:Y:S01]  /*1abd0*/  LDL.LU R142, [R1+0xf08] ;  /* 0x000f0800018e7983 */ /* 0x000ea20000300800 */
[----:B----4-:R-:W-:-:S02]  /*1abe0*/  IADD3 R23, P1, R23, R2, RZ ;  /* 0x0000000217177210 */ /* 0x010fc40007f3e0ff */
[----:B---3--:R-:W-:-:S03]  /*1abf0*/  IADD3 R7, P3, R7, R2, RZ ;  /* 0x0000000207077210 */ /* 0x008fc60007f7e0ff */
        /* <DEDUP_REMOVED lines=13> */
[----:B---3--:R-:W3:Y:S04]  /*1acd0*/  LDL.LU R22, [R1+0xf14] ;  /* 0x000f140001167983 */ /* 0x008ee80000300800 */
[----:B------:R-:W4:Y:S01]  /*1ace0*/  LDL.LU R7, [R1+0xf18] ;  /* 0x000f180001077983 */ /* 0x000f220000300800 */
[----:B------:R-:W-:-:S03]  /*1acf0*/  ISETP.GT.AND P1, PT, R6, 0x6, PT ;  /* 0x000000060600780c */ /* 0x000fc60003f24270 */
[----:B------:R1:W-:Y:S02]  /*1ad00*/  LDGSTS.E [R5+0x8004], desc[UR34][R146.64], P2 ;  /* 0x0800400092057fae */ /* 0x0003e40009121862 */
[----:B-1----:R-:W-:-:S04]  /*1ad10*/  SEL R146, RZ, 0x4, !P1 ;  /* 0x00000004ff927807 */ /* 0x002fc80004800000 */
[----:B------:R-:W-:Y:S02]  /*1ad20*/  SEL R146, R146, RZ, !P0 ;  /* 0x000000ff92927207 */ /* 0x000fe40004000000 */
[----:B------:R-:W-:-:S05]  /*1ad30*/  IADD3 R144, P3, R144, R2, RZ ;  /* 0x0000000290907210 */ /* 0x000fca0007f7e0ff */
[--C-:B------:R-:W-:Y:S01]  /*1ad40*/  IMAD.X R145, R145, 0x1, R0.reuse, P3 ;  /* 0x0000000191917824 */ /* 0x100fe200018e0600 */
[----:B--2---:R-:W-:Y:S01]  /*1ad50*/  IADD3 R142, P4, R142, R2, RZ ;  /* 0x000000028e8e7210 */ /* 0x004fe20007f9e0ff */
[----:B------:R-:W-:Y:S04]  /*1ad60*/  STL [R1+0xf00], R144 ;  /* 0x000f009001007387 */ /* 0x000fe80000100800 */
[----:B------:R-:W-:Y:S01]  /*1ad70*/  IMAD.X R143, R143, 0x1, R0, P4 ;  /* 0x000000018f8f7824 */ /* 0x000fe200020e0600 */
[----:B------:R-:W-:Y:S01]  /*1ad80*/  STL [R1+0xefc], R145 ;  /* 0x000efc9101007387 */ /* 0x000fe20000100800 */
[----:B------:R-:W-:-:S03]  /*1ad90*/  ISETP.NE.U32.AND P1, PT, R146, RZ, PT ;  /* 0x000000ff9200720c */ /* 0x000fc60003f25070 */
[----:B------:R1:W-:Y:S04]  /*1ada0*/  STL [R1+0xf08], R142 ;  /* 0x000f088e01007387 */ /* 0x0003e80000100800 */
[----:B------:R2:W-:Y:S04]  /*1adb0*/  STL [R1+0xf04], R143 ;  /* 0x000f048f01007387 */ /* 0x0005e80000100800 */
[----:B------:R-:W2:Y:S04]  /*1adc0*/  LDL.LU R147, [R1+0xf1c] ;  /* 0x000f1c0001937983 */ /* 0x000ea80000300800 */
[----:B------:R-:W2:Y:S04]  /*1add0*/  LDL.LU R146, [R1+0xf20] ;  /* 0x000f200001927983 */ /* 0x000ea80000300800 */
[----:B------:R-:W-:Y:S04]  /*1ade0*/  LDGSTS.E [R5+0xc004], desc[UR34][R144.64], P2 ;  /* 0x0c00400090057fae */ /* 0x000fe80009121862 */
[----:B------:R1:W-:Y:S01]  /*1adf0*/  LDGSTS.E [R5+0x8], desc[UR34][R142.64], P1 ;  /* 0x000080008e057fae */ /* 0x0003e20008921862 */
[----:B------:R-:W-:-:S05]  /*1ae00*/  IADD3 R23, P2, R23, R2, RZ ;  /* 0x0000000217177210 */ /* 0x000fca0007f5e0ff */
[----:B------:R-:W-:Y:S01]  /*1ae10*/  IMAD.X R141, R141, 0x1, R0, P2 ;  /* 0x000000018d8d7824 */ /* 0x000fe200010e0600 */
[----:B----4-:R-:W-:Y:S01]  /*1ae20*/  IADD3 R7, P3, R7, R2, RZ ;  /* 0x0000000207077210 */ /* 0x010fe20007f7e0ff */
[----:B------:R4:W-:Y:S01]  /*1ae30*/  STL [R1+0xf10], R23 ;  /* 0x000f101701007387 */ /* 0x0009e20000100800 */
[----:B-1----:R-:W-:-:S03]  /*1ae40*/  IMAD.MOV.U32 R142, RZ, RZ, R23 ;  /* 0x000000ffff8e7224 */ /* 0x002fc600078e0017 */
[----:B---3--:R-:W-:Y:S01]  /*1ae50*/  IMAD.X R22, R22, 0x1, R0, P3 ;  /* 0x0000000116167824 */ /* 0x008fe200018e0600 */
[----:B------:R-:W-:Y:S01]  /*1ae60*/  STL [R1+0xf0c], R141 ;  /* 0x000f0c8d01007387 */ /* 0x000fe20000100800 */
[----:B--2---:R-:W-:-:S03]  /*1ae70*/  IMAD.MOV.U32 R143, RZ, RZ, R141 ;  /* 0x000000ffff8f7224 */ /* 0x004fc600078e008d */
[----:B------:R-:W-:Y:S04]  /*1ae80*/  STL [R1+0xf18], R7 ;  /* 0x000f180701007387 */ /* 0x000fe80000100800 */
[----:B------:R1:W-:Y:S04]  /*1ae90*/  STL [R1+0xf14], R22 ;  /* 0x000f141601007387 */ /* 0x0003e80000100800 */
[----:B------:R-:W2:Y:S04]  /*1aea0*/  LDL.LU R144, [R1+0xf28] ;  /* 0x000f280001907983 */ /* 0x000ea80000300800 */
[----:B------:R-:W-:Y:S01]  /*1aeb0*/  LDGSTS.E [R5+0x4008], desc[UR34][R142.64], P1 ;  /* 0x040080008e057fae */ /* 0x000fe20008921862 */
[----:B----4-:R-:W-:-:S02]  /*1aec0*/  IMAD.MOV.U32 R23, RZ, RZ, R22 ;  /* 0x000000ffff177224 */ /* 0x010fc400078e0016 */
[----:B-1----:R-:W-:Y:S01]  /*1aed0*/  IMAD.MOV.U32 R22, RZ, RZ, R7 ;  /* 0x000000ffff167224 */ /* 0x002fe200078e0007 */
[----:B------:R-:W-:-:S04]  /*1aee0*/  ISETP.GT.AND P2, PT, R6, 0x7, PT ;  /* 0x000000070600780c */ /* 0x000fc80003f44270 */
[----:B------:R1:W-:Y:S04]  /*1aef0*/  LDGSTS.E [R5+0x8008], desc[UR34][R22.64], P1 ;  /* 0x0800800016057fae */ /* 0x0003e80008921862 */
[----:B------:R-:W3:Y:S04]  /*1af00*/  LDL.LU R142, [R1+0xf30] ;  /* 0x000f3000018e7983 */ /* 0x000ee80000300800 */
[----:B------:R-:W4:Y:S04]  /*1af10*/  LDL.LU R145, [R1+0xf24] ;  /* 0x000f240001917983 */ /* 0x000f280000300800 */
[----:B------:R-:W4:Y:S01]  /*1af20*/  LDL.LU R143, [R1+0xf2c] ;  /* 0x000f2c00018f7983 */ /* 0x000f220000300800 */
[----:B-1----:R-:W-:-:S03]  /*1af30*/  SEL R22, RZ, 0x4, !P2 ;  /* 0x00000004ff167807 */ /* 0x002fc60005000000 */
[----:B------:R-:W4:Y:S01]  /*1af40*/  LDL.LU R23, [R1+0xf38] ;  /* 0x000f380001177983 */ /* 0x000f220000300800 */
[----:B------:R-:W-:-:S03]  /*1af50*/  SEL R22, R22, RZ, !P0 ;  /* 0x000000ff16167207 */ /* 0x000fc60004000000 */
[----:B------:R-:W4:Y:S01]  /*1af60*/  LDL.LU R7, [R1+0xf40] ;  /* 0x000f400001077983 */ /* 0x000f220000300800 */
[----:B------:R-:W-:Y:S02]  /*1af70*/  ISETP.NE.U32.AND P2, PT, R22, RZ, PT ;  /* 0x000000ff1600720c */ /* 0x000fe40003f45070 */
[----:B------:R-:W-:-:S05]  /*1af80*/  IADD3 R146, P3, R146, R2, RZ ;  /* 0x0000000292927210 */ /* 0x000fca0007f7e0ff */
[----:B------:R-:W-:Y:S01]  /*1af90*/  IMAD.X R147, R147, 0x1, R0, P3 ;  /* 0x0000000193937824 */ /* 0x000fe200018e0600 */
[----:B------:R-:W-:Y:S04]  /*1afa0*/  STL [R1+0xf20], R146 ;  /* 0x000f209201007387 */ /* 0x000fe80000100800 */
[----:B------:R-:W-:Y:S04]  /*1afb0*/  STL [R1+0xf1c], R147 ;  /* 0x000f1c9301007387 */ /* 0x000fe80000100800 */
[----:B------:R-:W4:Y:S04]  /*1afc0*/  LDL.LU R141, [R1+0xf34] ;  /* 0x000f3400018d7983 */ /* 0x000f280000300800 */
[----:B------:R-:W4:Y:S04]  /*1afd0*/  LDL.LU R22, [R1+0xf3c] ;  /* 0x000f3c0001167983 */ /* 0x000f280000300800 */
[----:B------:R-:W-:Y:S01]  /*1afe0*/  LDGSTS.E [R5+0xc008], desc[UR34][R146.64], P1 ;  /* 0x0c00800092057fae */ /* 0x000fe20008921862 */
[----:B--2---:R-:W-:-:S05]  /*1aff0*/  IADD3 R144, P1, R144, R2, RZ ;  /* 0x0000000290907210 */ /* 0x004fca0007f3e0ff */
[----:B------:R-:W-:Y:S01]  /*1b000*/  STL [R1+0xf28], R144 ;  /* 0x000f289001007387 */ /* 0x000fe20000100800 */
[----:B---3--:R-:W-:Y:S01]  /*1b010*/  IADD3 R142, P3, R142, R2, RZ ;  /* 0x000000028e8e7210 */ /* 0x008fe20007f7e0ff */
[----:B----4-:R-:W-:-:S04]  /*1b020*/  IMAD.X R145, R145, 0x1, R0, P1 ;  /* 0x0000000191917824 */ /* 0x010fc800008e0600 */
[----:B------:R-:W-:Y:S01]  /*1b030*/  IMAD.X R143, R143, 0x1, R0, P3 ;  /* 0x000000018f8f7824 */ /* 0x000fe200018e0600 */
[----:B------:R1:W-:Y:S04]  /*1b040*/  STL [R1+0xf24], R145 ;  /* 0x000f249101007387 */ /* 0x0003e80000100800 */
[----:B------:R-:W-:Y:S04]  /*1b050*/  STL [R1+0xf30], R142 ;  /* 0x000f308e01007387 */ /* 0x000fe80000100800 */
[----:B------:R1:W-:Y:S01]  /*1b060*/  LDGSTS.E [R5+0xc], desc[UR34][R144.64], P2 ;  /* 0x0000c00090057fae */ /* 0x0003e20009121862 */
[----:B------:R-:W-:-:S03]  /*1b070*/  IADD3 R23, P1, R23, R2, RZ ;  /* 0x0000000217177210 */ /* 0x000fc60007f3e0ff */
[----:B------:R2:W-:Y:S01]  /*1b080*/  STL [R1+0xf2c], R143 ;  /* 0x000f2c8f01007387 */ /* 0x0005e20000100800 */
[----:B------:R-:W-:Y:S01]  /*1b090*/  IADD3 R7, P3, R7, R2, RZ ;  /* 0x0000000207077210 */ /* 0x000fe20007f7e0ff */
[----:B-1----:R-:W-:Y:S02]  /*1b0a0*/  IMAD.MOV.U32 R145, RZ, RZ, R143 ;  /* 0x000000ffff917224 */ /* 0x002fe400078e008f */
[----:B------:R-:W-:Y:S01]  /*1b0b0*/  IMAD.MOV.U32 R144, RZ, RZ, R142 ;  /* 0x000000ffff907224 */ /* 0x000fe200078e008e */
[----:B--2---:R-:W2:Y:S04]  /*1b0c0*/  LDL.LU R143, [R1+0xf44] ;  /* 0x000f4400018f7983 */ /* 0x004ea80000300800 */
[----:B------:R-:W3:Y:S04]  /*1b0d0*/  LDL.LU R142, [R1+0xf48] ;  /* 0x000f4800018e7983 */ /* 0x000ee80000300800 */
[----:B------:R1:W-:Y:S01]  /*1b0e0*/  LDGSTS.E [R5+0x400c], desc[UR34][R144.64], P2 ;  /* 0x0400c00090057fae */ /* 0x0003e20009121862 */
[----:B------:R-:W-:-:S03]  /*1b0f0*/  IMAD.X R141, R141, 0x1, R0, P1 ;  /* 0x000000018d8d7824 */ /* 0x000fc600008e0600 */
[----:B------:R-:W-:Y:S01]  /*1b100*/  STL [R1+0xf38], R23 ;  /* 0x000f381701007387 */ /* 0x000fe20000100800 */
[----:B------:R-:W-:-:S03]  /*1b110*/  IMAD.X R22, R22, 0x1, R0, P3 ;  /* 0x0000000116167824 */ /* 0x000fc600018e0600 */
[----:B------:R4:W-:Y:S01]  /*1b120*/  STL [R1+0xf34], R141 ;  /* 0x000f348d01007387 */ /* 0x0009e20000100800 */
[----:B-1----:R-:W-:Y:S02]  /*1b130*/  IMAD.MOV.U32 R144, RZ, RZ, R23 ;  /* 0x000000ffff907224 */ /* 0x002fe400078e0017 */
[----:B------:R-:W-:Y:S01]  /*1b140*/  IMAD.MOV.U32 R145, RZ, RZ, R141 ;  /* 0x000000ffff917224 */ /* 0x000fe200078e008d */
[----:B------:R-:W-:Y:S04]  /*1b150*/  STL [R1+0xf40], R7 ;  /* 0x000f400701007387 */ /* 0x000fe80000100800 */
[----:B------:R1:W-:Y:S04]  /*1b160*/  STL [R1+0xf3c], R22 ;  /* 0x000f3c1601007387 */ /* 0x0003e80000100800 */
[----:B------:R1:W-:Y:S04]  /*1b170*/  LDGSTS.E [R5+0x800c], desc[UR34][R144.64], P2 ;  /* 0x0800c00090057fae */ /* 0x0003e80009121862 */
[----:B----4-:R-:W4:Y:S04]  /*1b180*/  LDL.LU R141, [R1+0xf4c] ;  /* 0x000f4c00018d7983 */ /* 0x010f280000300800 */
[----:B------:R-:W4:Y:S01]  /*1b190*/  LDL.LU R23, [R1+0xf50] ;  /* 0x000f500001177983 */ /* 0x000f220000300800 */
[----:B-1----:R-:W-:-:S02]  /*1b1a0*/  IMAD.MOV.U32 R145, RZ, RZ, R22 ;  /* 0x000000ffff917224 */ /* 0x002fc400078e0016 */
[----:B------:R-:W-:Y:S01]  /*1b1b0*/  IMAD.MOV.U32 R144, RZ, RZ, R7 ;  /* 0x000000ffff907224 */ /* 0x000fe200078e0007 */
[----:B------:R-:W4:Y:S04]  /*1b1c0*/  LDL.LU R22, [R1+0xf54] ;  /* 0x000f540001167983 */ /* 0x000f280000300800 */
[----:B------:R-:W4:Y:S01]  /*1b1d0*/  LDL.LU R7, [R1+0xf58] ;  /* 0x000f580001077983 */ /* 0x000f220000300800 */
[----:B------:R-:W1:Y:S01]  /*1b1e0*/  S2R R156, SR_TID.X ;  /* 0x00000000009c7919 */ /* 0x000e620000002100 */
[----:B------:R-:W-:Y:S02]  /*1b1f0*/  ISETP.GT.AND P1, PT, R6, 0x8, PT ;  /* 0x000000080600780c */ /* 0x000fe40003f24270 */
[----:B------:R1:W-:Y:S02]  /*1b200*/  LDGSTS.E [R5+0xc00c], desc[UR34][R144.64], P2 ;  /* 0x0c00c00090057fae */ /* 0x0003e40009121862 */
[----:B-1----:R-:W-:-:S04]  /*1b210*/  SEL R5, RZ, 0x4, !P1 ;  /* 0x00000004ff057807 */ /* 0x002fc80004800000 */
[----:B------:R-:W-:Y:S01]  /*1b220*/  SEL R5, R5, RZ, !P0 ;  /* 0x000000ff05057207 */ /* 0x000fe20004000000 */
[C---:B------:R-:W-:Y:S01]  /*1b230*/  IMAD.SHL.U32 R152, R156.reuse, 0x10, RZ ;  /* 0x000000109c987824 */ /* 0x040fe200078e00ff */
[----:B------:R-:W-:-:S04]  /*1b240*/  LOP3.LUT R156, R156, 0x7f, RZ, 0xc0, !PT ;  /* 0x0000007f9c9c7812 */ /* 0x000fc800078ec0ff */
[----:B------:R-:W-:Y:S02]  /*1b250*/  LOP3.LUT R144, R152, 0x70, RZ, 0xc0, !PT ;  /* 0x0000007098907812 */ /* 0x000fe400078ec0ff */
[----:B------:R-:W-:-:S03]  /*1b260*/  ISETP.NE.U32.AND P1, PT, R5, RZ, PT ;  /* 0x000000ff0500720c */ /* 0x000fc60003f25070 */
[----:B------:R-:W-:-:S05]  /*1b270*/  IMAD R144, R156, 0x80, R144 ;  /* 0x000000809c907824 */ /* 0x000fca00078e0290 */
[----:B------:R-:W-:-:S05]  /*1b280*/  LOP3.LUT R144, R144, 0x20, RZ, 0x3c, !PT ;  /* 0x0000002090907812 */ /* 0x000fca00078e3cff */
[----:B------:R-:W-:Y:S01]  /*1b290*/  VIADD R5, R144, UR4 ;  /* 0x0000000490057c36 */ /* 0x000fe20008000000 */
[----:B---3--:R-:W-:-:S05]  /*1b2a0*/  IADD3 R142, P2, R142, R2, RZ ;  /* 0x000000028e8e7210 */ /* 0x008fca0007f5e0ff */
[----:B--2---:R-:W-:Y:S01]  /*1b2b0*/  IMAD.X R143, R143, 0x1, R0, P2 ;  /* 0x000000018f8f7824 */ /* 0x004fe200010e0600 */
[----:B------:R-:W-:Y:S04]  /*1b2c0*/  STL [R1+0xf48], R142 ;  /* 0x000f488e01007387 */ /* 0x000fe80000100800 */
[----:B------:R1:W-:Y:S04]  /*1b2d0*/  STL [R1+0xf44], R143 ;  /* 0x000f448f01007387 */ /* 0x0003e80000100800 */
[----:B------:R-:W2:Y:S04]  /*1b2e0*/  LDL.LU R145, [R1+0xf5c] ;  /* 0x000f5c0001917983 */ /* 0x000ea80000300800 */
[----:B------:R-:W-:Y:S04]  /*1b2f0*/  LDGSTS.E [R5], desc[UR34][R142.64], P1 ;  /* 0x000000008e057fae */ /* 0x000fe80008921862 */
[----:B------:R-:W3:Y:S04]  /*1b300*/  LDL.LU R144, [R1+0xf60] ;  /* 0x000f600001907983 */ /* 0x000ee80000300800 */
[----:B-1----:R-:W2:Y:S04]  /*1b310*/  LDL.LU R143, [R1+0xf64] ;  /* 0x000f6400018f7983 */ /* 0x002ea80000300800 */
[----:B------:R-:W2:Y:S01]  /*1b320*/  LDL.LU R142, [R1+0xf68] ;  /* 0x000f6800018e7983 */ /* 0x000ea20000300800 */
[----:B----4-:R-:W-:-:S05]  /*1b330*/  IADD3 R23, P2, R23, R2, RZ ;  /* 0x0000000217177210 */ /* 0x010fca0007f5e0ff */
[--C-:B------:R-:W-:Y:S01]  /*1b340*/  IMAD.X R141, R141, 0x1, R0.reuse, P2 ;  /* 0x000000018d8d7824 */ /* 0x100fe200010e0600 */
[----:B------:R-:W-:Y:S01]  /*1b350*/  IADD3 R7, P3, R7, R2, RZ ;  /* 0x0000000207077210 */ /* 0x000fe20007f7e0ff */
[----:B------:R1:W-:Y:S04]  /*1b360*/  STL [R1+0xf50], R23 ;  /* 0x000f501701007387 */ /* 0x0003e80000100800 */
[----:B------:R-:W-:Y:S01]  /*1b370*/  IMAD.X R22, R22, 0x1, R0, P3 ;  /* 0x0000000116167824 */ /* 0x000fe200018e0600 */
        /* <DEDUP_REMOVED lines=8> */
[----:B----4-:R-:W4:Y:S01]  /*1b400*/  LDL.LU R141, [R1+0xf6c] ;  /* 0x000f6c00018d7983 */ /* 0x010f220000300800 */
[----:B-1----:R-:W-:-:S05]  /*1b410*/  IMAD.MOV.U32 R22, RZ, RZ, R7 ;  /* 0x000000ffff167224 */ /* 0x002fca00078e0007 */
[----:B------:R1:W-:Y:S02]  /*1b420*/  LDGSTS.E [R5+0x8000], desc[UR34][R22.64], P1 ;  /* 0x0800000016057fae */ /* 0x0003e40008921862 */
[----:B-1----:R-:W-:Y:S02]  /*1b430*/  SEL R22, RZ, 0x4, !P2 ;  /* 0x00000004ff167807 */ /* 0x002fe40005000000 */
[----:B------:R-:W4:Y:S02]  /*1b440*/  LDL.LU R23, [R1+0xf70] ;  /* 0x000f700001177983 */ /* 0x000f240000300800 */
[----:B------:R-:W-:Y:S02]  /*1b450*/  SEL R22, R22, RZ, !P0 ;  /* 0x000000ff16167207 */ /* 0x000fe40004000000 */
[----:B------:R-:W4:Y:S02]  /*1b460*/  LDL.LU R7, [R1+0xf78] ;  /* 0x000f780001077983 */ /* 0x000f240000300800 */
[----:B------:R-:W-:-:S02]  /*1b470*/  ISETP.NE.U32.AND P2, PT, R22, RZ, PT ;  /* 0x000000ff1600720c */ /* 0x000fc40003f45070 */
[----:B------:R-:W4:Y:S01]  /*1b480*/  LDL.LU R22, [R1+0xf74] ;  /* 0x000f740001167983 */ /* 0x000f220000300800 */
[----:B---3--:R-:W-:-:S05]  /*1b490*/  IADD3 R144, P3, R144, R2, RZ ;  /* 0x0000000290907210 */ /* 0x008fca0007f7e0ff */
[--C-:B--2---:R-:W-:Y:S01]  /*1b4a0*/  IMAD.X R145, R145, 0x1, R0.reuse, P3 ;  /* 0x0000000191917824 */ /* 0x104fe200018e0600 */
        /* <DEDUP_REMOVED lines=27> */
[----:B------:R-:W4:Y:S04]  /*1b660*/  LDL.LU R22, [R1+0xf94] ;  /* 0x000f940001167983 */ /* 0x000f280000300800 */
[----:B------:R-:W4:Y:S01]  /*1b670*/  LDL.LU R7, [R1+0xf98] ;  /* 0x000f980001077983 */ /* 0x000f220000300800 */
[----:B------:R-:W-:-:S03]  /*1b680*/  ISETP.GT.AND P1, PT, R6, 0xa, PT ;  /* 0x0000000a0600780c */ /* 0x000fc60003f24270 */
[----:B------:R1:W-:Y:S02]  /*1b690*/  LDGSTS.E [R5+0x8004], desc[UR34][R146.64], P2 ;  /* 0x0800400092057fae */ /* 0x0003e40009121862 */
[----:B-1----:R-:W-:-:S04]  /*1b6a0*/  SEL R146, RZ, 0x4, !P1 ;  /* 0x00000004ff927807 */ /* 0x002fc80004800000 */
[----:B------:R-:W-:-:S04]  /*1b6b0*/  SEL R146, R146, RZ, !P0 ;  /* 0x000000ff92927207 */ /* 0x000fc80004000000 */
[----:B------:R-:W-:Y:S02]  /*1b6c0*/  ISETP.NE.U32.AND P1, PT, R146, RZ, PT ;  /* 0x000000ff9200720c */ /* 0x000fe40003f25070 */
[----:B---3--:R-:W-:-:S05]  /*1b6d0*/  IADD3 R144, P3, R144, R2, RZ ;  /* 0x0000000290907210 */ /* 0x008fca0007f7e0ff */
[--C-:B------:R-:W-:Y:S01]  /*1b6e0*/  IMAD.X R145, R145, 0x1, R0.reuse, P3 ;  /* 0x0000000191917824 */ /* 0x100fe200018e0600 */
[-C--:B--2---:R-:W-:Y:S01]  /*1b6f0*/  IADD3 R142, P4, R142, R2.reuse, RZ ;  /* 0x000000028e8e7210 */ /* 0x084fe20007f9e0ff */
[----:B------:R-:W-:Y:S04]  /*1b700*/  STL [R1+0xf80], R144 ;  /* 0x000f809001007387 */ /* 0x000fe80000100800 */
[----:B------:R-:W-:Y:S01]  /*1b710*/  IMAD.X R143, R143, 0x1, R0, P4 ;  /* 0x000000018f8f7824 */ /* 0x000fe200020e0600 */
[----:B------:R-:W-:Y:S04]  /*1b720*/  STL [R1+0xf7c], R145 ;  /* 0x000f7c9101007387 */ /* 0x000fe80000100800 */
[----:B------:R1:W-:Y:S04]  /*1b730*/  STL [R1+0xf88], R142 ;  /* 0x000f888e01007387 */ /* 0x0003e80000100800 */
[----:B------:R2:W-:Y:S04]  /*1b740*/  STL [R1+0xf84], R143 ;  /* 0x000f848f01007387 */ /* 0x0005e80000100800 */
[----:B------:R-:W3:Y:S04]  /*1b750*/  LDL.LU R147, [R1+0xf9c] ;  /* 0x000f9c0001937983 */ /* 0x000ee80000300800 */
[----:B------:R-:W3:Y:S04]  /*1b760*/  LDL.LU R146, [R1+0xfa0] ;  /* 0x000fa00001927983 */ /* 0x000ee80000300800 */
[----:B------:R-:W-:Y:S04]  /*1b770*/  LDGSTS.E [R5+0xc004], desc[UR34][R144.64], P2 ;  /* 0x0c00400090057fae */ /* 0x000fe80009121862 */
[----:B------:R1:W-:Y:S01]  /*1b780*/  LDGSTS.E [R5+0x8], desc[UR34][R142.64], P1 ;  /* 0x000080008e057fae */ /* 0x0003e20008921862 */
[----:B------:R-:W-:-:S05]  /*1b790*/  IADD3 R23, P2, R23, R2, RZ ;  /* 0x0000000217177210 */ /* 0x000fca0007f5e0ff */
[----:B------:R-:W-:Y:S01]  /*1b7a0*/  IMAD.X R141, R141, 0x1, R0, P2 ;  /* 0x000000018d8d7824 */ /* 0x000fe200010e0600 */
[----:B----4-:R-:W-:Y:S01]  /*1b7b0*/  IADD3 R7, P3, R7, R2, RZ ;  /* 0x0000000207077210 */ /* 0x010fe20007f7e0ff */
        /* <DEDUP_REMOVED lines=12> */
[----:B----4-:R-:W-:-:S02]  /*1b880*/  IMAD.MOV.U32 R23, RZ, RZ, R22 ;  /* 0x000000ffff177224 */ /* 0x010fc400078e0016 */
[----:B-1----:R-:W-:Y:S01]  /*1b890*/  IMAD.MOV.U32 R22, RZ, RZ, R7 ;  /* 0x000000ffff167224 */ /* 0x002fe200078e0007 */
[----:B------:R-:W-:-:S04]  /*1b8a0*/  ISETP.GT.AND P2, PT, R6, 0xb, PT ;  /* 0x0000000b0600780c */ /* 0x000fc80003f44270 */
[----:B------:R1:W-:Y:S02]  /*1b8b0*/  LDGSTS.E [R5+0x8008], desc[UR34][R22.64], P1 ;  /* 0x0800800016057fae */ /* 0x0003e40008921862 */
[----:B-1----:R-:W-:Y:S02]  /*1b8c0*/  SEL R22, RZ, 0x4, !P2 ;  /* 0x00000004ff167807 */ /* 0x002fe40005000000 */
[----:B------:R-:W4:Y:S02]  /*1b8d0*/  LDL.LU R23, [R1+0xfb8] ;  /* 0x000fb80001177983 */ /* 0x000f240000300800 */
[----:B------:R-:W-:Y:S02]  /*1b8e0*/  SEL R22, R22, RZ, !P0 ;  /* 0x000000ff16167207 */ /* 0x000fe40004000000 */
[----:B------:R-:W4:Y:S02]  /*1b8f0*/  LDL.LU R7, [R1+0xfc0] ;  /* 0x000fc00001077983 */ /* 0x000f240000300800 */
[----:B------:R-:W-:-:S02]  /*1b900*/  ISETP.NE.U32.AND P2, PT, R22, RZ, PT ;  /* 0x000000ff1600720c */ /* 0x000fc40003f45070 */
[----:B---3--:R-:W-:-:S05]  /*1b910*/  IADD3 R146, P3, R146, R2, RZ ;  /* 0x0000000292927210 */ /* 0x008fca0007f7e0ff */
[----:B------:R-:W-:Y:S01]  /*1b920*/  IMAD.X R147, R147, 0x1, R0, P3 ;  /* 0x0000000193937824 */ /* 0x000fe200018e0600 */
[----:B------:R-:W-:Y:S04]  /*1b930*/  STL [R1+0xfa0], R146 ;  /* 0x000fa09201007387 */ /* 0x000fe80000100800 */
[----:B------:R-:W-:Y:S04]  /*1b940*/  STL [R1+0xf9c], R147 ;  /* 0x000f9c9301007387 */ /* 0x000fe80000100800 */
[----:B------:R-:W3:Y:S04]  /*1b950*/  LDL.LU R141, [R1+0xfb4] ;  /* 0x000fb400018d7983 */ /* 0x000ee80000300800 */
[----:B------:R-:W3:Y:S04]  /*1b960*/  LDL.LU R22, [R1+0xfbc] ;  /* 0x000fbc0001167983 */ /* 0x000ee80000300800 */
        /* <DEDUP_REMOVED lines=15> */
[-C--:B----4-:R-:W-:Y:S02]  /*1ba60*/  IADD3 R23, P1, R23, R2.reuse, RZ ;  /* 0x0000000217177210 */ /* 0x090fe40007f3e0ff */
[----:B------:R-:W-:Y:S01]  /*1ba70*/  IADD3 R7, P3, R7, R2, RZ ;  /* 0x0000000207077210 */ /* 0x000fe20007f7e0ff */
[----:B------:R4:W-:Y:S04]  /*1ba80*/  LDGSTS.E [R5+0x400c], desc[UR34][R144.64], P2 ;  /* 0x0400c00090057fae */ /* 0x0009e80009121862 */
[----:B------:R-:W-:Y:S01]  /*1ba90*/  STL [R1+0xfb8], R23 ;  /* 0x000fb81701007387 */ /* 0x000fe20000100800 */
[----:B----4-:R-:W-:-:S02]  /*1baa0*/  IMAD.MOV.U32 R144, RZ, RZ, R23 ;  /* 0x000000ffff907224 */ /* 0x010fc400078e0017 */
[C---:B-1----:R-:W-:Y:S01]  /*1bab0*/  IMAD.SHL.U32 R152, R156.reuse, 0x10, RZ ;  /* 0x000000109c987824 */ /* 0x042fe200078e00ff */
[----:B------:R-:W-:Y:S01]  /*1bac0*/  LOP3.LUT R156, R156, 0x7f, RZ, 0xc0, !PT ;  /* 0x0000007f9c9c7812 */ /* 0x000fe200078ec0ff */
[--C-:B---3--:R-:W-:Y:S02]  /*1bad0*/  IMAD.X R141, R141, 0x1, R0.reuse, P1 ;  /* 0x000000018d8d7824 */ /* 0x108fe400008e0600 */
        /* <DEDUP_REMOVED lines=681> */
[----:B------:R1:W-:Y:S01]  /*1e570*/  STL [R1+0x11f0], R23 ;  /* 0x0011f01701007387 */ /* 0x0003e20000100800 */
[----:B------:R-:W-:-:S03]  /*1e580*/  IMAD.X R22, R22, 0x1, R0, P3 ;  /* 0x0000000116167824 */ /* 0x000fc600018e0600 */
[----:B------:R3:W-:Y:S01]  /*1e590*/  STL [R1+0x11ec], R141 ;  /* 0x0011ec8d01007387 */ /* 0x0007e20000100800 */
[----:B------:R-:W-:Y:S02]  /*1e5a0*/  IMAD.MOV.U32 R146, RZ, RZ, R23 ;  /* 0x000000ffff927224 */ /* 0x000fe400078e0017 */
[----:B------:R-:W-:Y:S01]  /*1e5b0*/  IMAD.MOV.U32 R147, RZ, RZ, R141 ;  /* 0x000000ffff937224 */ /* 0x000fe200078e008d */
[----:B------:R-:W-:Y:S01]  /*1e5c0*/  STL [R1+0x11f8], R7 ;  /* 0x0011f80701007387 */ /* 0x000fe20000100800 */
[----:B-1----:R-:W-:-:S03]  /*1e5d0*/  IMAD.MOV.U32 R23, RZ, RZ, R22 ;  /* 0x000000ffff177224 */ /* 0x002fc600078e0016 */
[----:B------:R1:W-:Y:S04]  /*1e5e0*/  STL [R1+0x11f4], R22 ;  /* 0x0011f41601007387 */ /* 0x0003e80000100800 */
[----:B------:R4:W-:Y:S04]  /*1e5f0*/  LDGSTS.E [R5+0x4004], desc[UR34][R146.64], P2 ;  /* 0x0400400092057fae */ /* 0x0009e80009121862 */
[----:B---3--:R-:W3:Y:S01]  /*1e600*/  LDL.LU R141, [R1+0x120c] ;  /* 0x00120c00018d7983 */ /* 0x008ee20000300800 */
[----:B-1----:R-:W-:-:S03]  /*1e610*/  IMAD.MOV.U32 R22, RZ, RZ, R7 ;  /* 0x000000ffff167224 */ /* 0x002fc600078e0007 */
[----:B------:R-:W3:Y:S04]  /*1e620*/  LDL.LU R7, [R1+0x1210] ;  /* 0x0012100001077983 */ /* 0x000ee80000300800 */
[----:B------:R1:W-:Y:S01]  /*1e630*/  LDGSTS.E [R5+0x8004], desc[UR34][R22.64], P2 ;  /* 0x0800400016057fae */ /* 0x0003e20009121862 */
[----:B------:R-:W-:-:S04]  /*1e640*/  ISETP.GT.AND P1, PT, R6, 0x1e, PT ;  /* 0x0000001e0600780c */ /* 0x000fc80003f24270 */
[----:B----4-:R-:W-:Y:S01]  /*1e650*/  SEL R146, RZ, 0x4, !P1 ;  /* 0x00000004ff927807 */ /* 0x010fe20004800000 */
[----:B------:R-:W4:Y:S04]  /*1e660*/  LDL.LU R23, [R1+0x1214] ;  /* 0x0012140001177983 */ /* 0x000f280000300800 */
[----:B------:R-:W1:Y:S01]  /*1e670*/  LDL.LU R22, [R1+0x1218] ;  /* 0x0012180001167983 */ /* 0x000e620000300800 */
[----:B------:R-:W-:-:S04]  /*1e680*/  SEL R146, R146, RZ, !P0 ;  /* 0x000000ff92927207 */ /* 0x000fc80004000000 */
[----:B------:R-:W-:Y:S02]  /*1e690*/  ISETP.NE.U32.AND P1, PT, R146, RZ, PT ;  /* 0x000000ff9200720c */ /* 0x000fe40003f25070 */
[----:B------:R-:W-:-:S05]  /*1e6a0*/  IADD3 R144, P3, R144, R2, RZ ;  /* 0x0000000290907210 */ /* 0x000fca0007f7e0ff */
[--C-:B------:R-:W-:Y:S01]  /*1e6b0*/  IMAD.X R145, R145, 0x1, R0.reuse, P3 ;  /* 0x0000000191917824 */ /* 0x100fe200018e0600 */
[-C--:B--2---:R-:W-:Y:S01]  /*1e6c0*/  IADD3 R142, P4, R142, R2.reuse, RZ ;  /* 0x000000028e8e7210 */ /* 0x084fe20007f9e0ff */
[----:B------:R-:W-:Y:S04]  /*1e6d0*/  STL [R1+0x1200], R144 ;  /* 0x0012009001007387 */ /* 0x000fe80000100800 */
[----:B------:R-:W-:Y:S01]  /*1e6e0*/  IMAD.X R143, R143, 0x1, R0, P4 ;  /* 0x000000018f8f7824 */ /* 0x000fe200020e0600 */
[----:B------:R-:W-:Y:S04]  /*1e6f0*/  STL [R1+0x11fc], R145 ;  /* 0x0011fc9101007387 */ /* 0x000fe80000100800 */
[----:B------:R2:W-:Y:S04]  /*1e700*/  STL [R1+0x1208], R142 ;  /* 0x0012088e01007387 */ /* 0x0005e80000100800 */
[----:B------:R2:W-:Y:S04]  /*1e710*/  STL [R1+0x1204], R143 ;  /* 0x0012048f01007387 */ /* 0x0005e80000100800 */
[----:B------:R-:W2:Y:S04]  /*1e720*/  LDL.LU R147, [R1+0x121c] ;  /* 0x00121c0001937983 */ /* 0x000ea80000300800 */
[----:B------:R-:W2:Y:S04]  /*1e730*/  LDL.LU R146, [R1+0x1220] ;  /* 0x0012200001927983 */ /* 0x000ea80000300800 */
[----:B------:R-:W-:Y:S04]  /*1e740*/  LDGSTS.E [R5+0xc004], desc[UR34][R144.64], P2 ;  /* 0x0c00400090057fae */ /* 0x000fe80009121862 */
[----:B------:R2:W-:Y:S01]  /*1e750*/  LDGSTS.E [R5+0x8], desc[UR34][R142.64], P1 ;  /* 0x000080008e057fae */ /* 0x0005e20008921862 */
[----:B---3--:R-:W-:-:S05]  /*1e760*/  IADD3 R7, P2, R7, R2, RZ ;  /* 0x0000000207077210 */ /* 0x008fca0007f5e0ff */
[----:B------:R-:W-:Y:S01]  /*1e770*/  IMAD.X R141, R141, 0x1, R0, P2 ;  /* 0x000000018d8d7824 */ /* 0x000fe200010e0600 */
[----:B------:R3:W-:Y:S04]  /*1e780*/  STL [R1+0x1210], R7 ;  /* 0x0012100701007387 */ /* 0x0007e80000100800 */
[----:B------:R3:W-:Y:S01]  /*1e790*/  STL [R1+0x120c], R141 ;  /* 0x00120c8d01007387 */ /* 0x0007e20000100800 */
[----:B-1----:R-:W-:-:S05]  /*1e7a0*/  IADD3 R22, P3, R22, R2, RZ ;  /* 0x0000000216167210 */ /* 0x002fca0007f7e0ff */
[----:B----4-:R-:W-:Y:S01]  /*1e7b0*/  IMAD.X R23, R23, 0x1, R0, P3 ;  /* 0x0000000117177824 */ /* 0x010fe200018e0600 */
[----:B------:R-:W-:Y:S01]  /*1e7c0*/  STL [R1+0x1218], R22 ;  /* 0x0012181601007387 */ /* 0x000fe20000100800 */
[----:B--2---:R-:W-:-:S03]  /*1e7d0*/  IMAD.MOV.U32 R142, RZ, RZ, R7 ;  /* 0x000000ffff8e7224 */ /* 0x004fc600078e0007 */
[----:B------:R1:W-:Y:S01]  /*1e7e0*/  STL [R1+0x1214], R23 ;  /* 0x0012141701007387 */ /* 0x0003e20000100800 */
[----:B------:R-:W-:-:S03]  /*1e7f0*/  IMAD.MOV.U32 R143, RZ, RZ, R141 ;  /* 0x000000ffff8f7224 */ /* 0x000fc600078e008d */
[----:B------:R-:W2:Y:S01]  /*1e800*/  LDL.LU R144, [R1+0x1228] ;  /* 0x0012280001907983 */ /* 0x000ea20000300800 */
[----:B------:R-:W-:-:S03]  /*1e810*/  ISETP.GT.AND P2, PT, R6, 0x1f, PT ;  /* 0x0000001f0600780c */ /* 0x000fc60003f44270 */
[----:B---3--:R-:W3:Y:S04]  /*1e820*/  LDL.LU R7, [R1+0x1230] ;  /* 0x0012300001077983 */ /* 0x008ee80000300800 */
[----:B------:R-:W4:Y:S04]  /*1e830*/  LDL.LU R145, [R1+0x1224] ;  /* 0x0012240001917983 */ /* 0x000f280000300800 */
[----:B------:R-:W-:Y:S04]  /*1e840*/  LDGSTS.E [R5+0x4008], desc[UR34][R142.64], P1 ;  /* 0x040080008e057fae */ /* 0x000fe80008921862 */
[----:B------:R-:W4:Y:S04]  /*1e850*/  LDL.LU R141, [R1+0x122c] ;  /* 0x00122c00018d7983 */ /* 0x000f280000300800 */
[----:B------:R1:W-:Y:S04]  /*1e860*/  LDGSTS.E [R5+0x8008], desc[UR34][R22.64], P1 ;  /* 0x0800800016057fae */ /* 0x0003e80008921862 */
[----:B------:R-:W4:Y:S01]  /*1e870*/  LDL.LU R142, [R1+0x1238] ;  /* 0x00123800018e7983 */ /* 0x000f220000300800 */
[----:B-1----:R-:W-:-:S03]  /*1e880*/  SEL R23, RZ, 0x4, !P2 ;  /* 0x00000004ff177807 */ /* 0x002fc60005000000 */
[----:B------:R-:W4:Y:S01]  /*1e890*/  LDL.LU R22, [R1+0x1240] ;  /* 0x0012400001167983 */ /* 0x000f220000300800 */
[----:B------:R-:W-:Y:S02]  /*1e8a0*/  SEL R23, R23, RZ, !P0 ;  /* 0x000000ff17177207 */ /* 0x000fe40004000000 */
[----:B------:R-:W-:-:S05]  /*1e8b0*/  IADD3 R146, P3, R146, R2, RZ ;  /* 0x0000000292927210 */ /* 0x000fca0007f7e0ff */
[----:B------:R-:W-:Y:S01]  /*1e8c0*/  IMAD.X R147, R147, 0x1, R0, P3 ;  /* 0x0000000193937824 */ /* 0x000fe200018e0600 */
[----:B------:R-:W-:Y:S01]  /*1e8d0*/  STL [R1+0x1220], R146 ;  /* 0x0012209201007387 */ /* 0x000fe20000100800 */
[----:B------:R-:W-:-:S03]  /*1e8e0*/  ISETP.NE.U32.AND P2, PT, R23, RZ, PT ;  /* 0x000000ff1700720c */ /* 0x000fc60003f45070 */
[----:B------:R-:W-:Y:S04]  /*1e8f0*/  STL [R1+0x121c], R147 ;  /* 0x00121c9301007387 */ /* 0x000fe80000100800 */
[----:B------:R-:W4:Y:S04]  /*1e900*/  LDL.LU R143, [R1+0x1234] ;  /* 0x00123400018f7983 */ /* 0x000f280000300800 */
[----:B------:R-:W4:Y:S04]  /*1e910*/  LDL.LU R23, [R1+0x123c] ;  /* 0x00123c0001177983 */ /* 0x000f280000300800 */
[----:B------:R-:W-:Y:S01]  /*1e920*/  LDGSTS.E [R5+0xc008], desc[UR34][R146.64], P1 ;  /* 0x0c00800092057fae */ /* 0x000fe20008921862 */
[----:B--2---:R-:W-:-:S02]  /*1e930*/  IADD3 R144, P1, R144, R2, RZ ;  /* 0x0000000290907210 */ /* 0x004fc40007f3e0ff */
[----:B---3--:R-:W-:-:S03]  /*1e940*/  IADD3 R7, P3, R7, R2, RZ ;  /* 0x0000000207077210 */ /* 0x008fc60007f7e0ff */
[--C-:B----4-:R-:W-:Y:S01]  /*1e950*/  IMAD.X R145, R145, 0x1, R0.reuse, P1 ;  /* 0x0000000191917824 */ /* 0x110fe200008e0600 */
[----:B------:R-:W-:Y:S04]  /*1e960*/  STL [R1+0x1228], R144 ;  /* 0x0012289001007387 */ /* 0x000fe80000100800 */
[----:B------:R1:W-:Y:S01]  /*1e970*/  STL [R1+0x1224], R145 ;  /* 0x0012249101007387 */ /* 0x0003e20000100800 */
[----:B------:R-:W-:-:S03]  /*1e980*/  IMAD.X R141, R141, 0x1, R0, P3 ;  /* 0x000000018d8d7824 */ /* 0x000fc600018e0600 */
[----:B------:R-:W-:Y:S04]  /*1e990*/  STL [R1+0x1230], R7 ;  /* 0x0012300701007387 */ /* 0x000fe80000100800 */
[----:B------:R1:W-:Y:S01]  /*1e9a0*/  LDGSTS.E [R5+0xc], desc[UR34][R144.64], P2 ;  /* 0x0000c00090057fae */ /* 0x0003e20009121862 */
[----:B------:R-:W-:-:S03]  /*1e9b0*/  IADD3 R142, P1, R142, R2, RZ ;  /* 0x000000028e8e7210 */ /* 0x000fc60007f3e0ff */
[----:B------:R2:W-:Y:S01]  /*1e9c0*/  STL [R1+0x122c], R141 ;  /* 0x00122c8d01007387 */ /* 0x0005e20000100800 */
[----:B-1----:R-:W-:Y:S01]  /*1e9d0*/  IMAD.MOV.U32 R145, RZ, RZ, R141 ;  /* 0x000000ffff917224 */ /* 0x002fe200078e008d */
[----:B------:R-:W-:Y:S01]  /*1e9e0*/  IADD3 R22, P3, R22, R2, RZ ;  /* 0x0000000216167210 */ /* 0x000fe20007f7e0ff */
[----:B------:R-:W-:Y:S01]  /*1e9f0*/  IMAD.MOV.U32 R144, RZ, RZ, R7 ;  /* 0x000000ffff907224 */ /* 0x000fe200078e0007 */
[----:B--2---:R-:W2:Y:S04]  /*1ea00*/  LDL.LU R141, [R1+0x1244] ;  /* 0x00124400018d7983 */ /* 0x004ea80000300800 */
[----:B------:R-:W3:Y:S04]  /*1ea10*/  LDL.LU R7, [R1+0x1248] ;  /* 0x0012480001077983 */ /* 0x000ee80000300800 */
[----:B------:R-:W-:Y:S04]  /*1ea20*/  STL [R1+0x1238], R142 ;  /* 0x0012388e01007387 */ /* 0x000fe80000100800 */
[----:B------:R1:W-:Y:S01]  /*1ea30*/  LDGSTS.E [R5+0x400c], desc[UR34][R144.64], P2 ;  /* 0x0400c00090057fae */ /* 0x0003e20009121862 */
[----:B------:R-:W-:-:S02]  /*1ea40*/  IMAD.X R143, R143, 0x1, R0, P1 ;  /* 0x000000018f8f7824 */ /* 0x000fc400008e0600 */
[----:B------:R-:W-:-:S03]  /*1ea50*/  IMAD.X R23, R23, 0x1, R0, P3 ;  /* 0x0000000117177824 */ /* 0x000fc600018e0600 */
[----:B------:R4:W-:Y:S04]  /*1ea60*/  STL [R1+0x1234], R143 ;  /* 0x0012348f01007387 */ /* 0x0009e80000100800 */
[----:B------:R-:W-:Y:S04]  /*1ea70*/  STL [R1+0x1240], R22 ;  /* 0x0012401601007387 */ /* 0x000fe80000100800 */
[----:B------:R1:W-:Y:S04]  /*1ea80*/  STL [R1+0x123c], R23 ;  /* 0x00123c1701007387 */ /* 0x0003e80000100800 */
[----:B------:R-:W-:Y:S04]  /*1ea90*/  LDGSTS.E [R5+0x800c], desc[UR34][R142.64], P2 ;  /* 0x0800c0008e057fae */ /* 0x000fe80009121862 */
[----:B------:R1:W-:Y:S01]  /*1eaa0*/  LDGSTS.E [R5+0xc00c], desc[UR34][R22.64], P2 ;  /* 0x0c00c00016057fae */ /* 0x0003e20009121862 */
[----:B------:R-:W1:Y:S03]  /*1eab0*/  S2R R156, SR_TID.X ;  /* 0x00000000009c7919 */ /* 0x000e660000002100 */
[----:B----4-:R-:W4:Y:S04]  /*1eac0*/  LDL.LU.64 R142, [R1+0xe38] ;  /* 0x000e3800018e7983 */ /* 0x010f280000300a00 */
[----:B-1----:R-:W4:Y:S04]  /*1ead0*/  LDL.LU.64 R22, [R1+0xe28] ;  /* 0x000e280001167983 */ /* 0x002f280000300a00 */
[----:B------:R-:W4:Y:S04]  /*1eae0*/  LDL.LU.64 R148, [R1+0xe18] ;  /* 0x000e180001947983 */ /* 0x000f280000300a00 */
[----:B------:R-:W4:Y:S01]  /*1eaf0*/  LDL.LU.64 R146, [R1+0xe08] ;  /* 0x000e080001927983 */ /* 0x000f220000300a00 */
[----:B------:R-:W-:-:S03]  /*1eb00*/  ULEA UR4, UR10, UR8, 0xf ;  /* 0x000000080a047291 */ /* 0x000fc6000f8e783f */
[----:B------:R-:W0:Y:S01]  /*1eb10*/  LDGDEPBAR ;  /* 0x00000000000079af */ /* 0x000e220000000000 */
[----:B------:R-:W-:Y:S02]  /*1eb20*/  LOP3.LUT R144, R156, 0x1f, RZ, 0xc0, !PT ;  /* 0x0000001f9c907812 */ /* 0x000fe400078ec0ff */
[----:B------:R-:W1:Y:S02]  /*1eb30*/  S2R R156, SR_TID.X ;  /* 0x00000000009c7919 */ /* 0x000e640000002100 */
[----:B------:R-:W-:-:S04]  /*1eb40*/  ISETP.GE.AND P1, PT, R144, R6, PT ;  /* 0x000000069000720c */ /* 0x000fc80003f26270 */
[----:B------:R-:W-:-:S04]  /*1eb50*/  SEL R5, RZ, 0x4, P1 ;  /* 0x00000004ff057807 */ /* 0x000fc80000800000 */
[----:B------:R-:W-:-:S04]  /*1eb60*/  SEL R5, R5, RZ, !P0 ;  /* 0x000000ff05057207 */ /* 0x000fc80004000000 */
[----:B------:R-:W-:Y:S02]  /*1eb70*/  ISETP.NE.U32.AND P0, PT, R5, RZ, PT ;  /* 0x000000ff0500720c */ /* 0x000fe40003f05070 */
[C---:B-1----:R-:W-:Y:S02]  /*1eb80*/  LOP3.LUT R152, R156.reuse, 0x60, RZ, 0xc0, !PT ;  /* 0x000000609c987812 */ /* 0x042fe400078ec0ff */
[----:B------:R-:W-:Y:S02]  /*1eb90*/  LOP3.LUT R156, R156, 0x7f, RZ, 0xc0, !PT ;  /* 0x0000007f9c9c7812 */ /* 0x000fe400078ec0ff */
[----:B------:R-:W-:-:S03]  /*1eba0*/  SHF.R.U32.HI R145, RZ, 0x1, R152 ;  /* 0x00000001ff917819 */ /* 0x000fc60000011698 */
[----:B------:R-:W-:-:S05]  /*1ebb0*/  IMAD.SHL.U32 R144, R156, 0x4, RZ ;  /* 0x000000049c907824 */ /* 0x000fca00078e00ff */
[----:B------:R-:W-:-:S05]  /*1ebc0*/  LOP3.LUT R144, R144, R145, RZ, 0x3c, !PT ;  /* 0x0000009190907212 */ /* 0x000fca00078e3cff */
[----:B------:R-:W-:Y:S01]  /*1ebd0*/  VIADD R5, R144, UR4 ;  /* 0x0000000490057c36 */ /* 0x000fe20008000000 */
[----:B---3--:R-:W-:-:S05]  /*1ebe0*/  IADD3 R7, P1, R7, R4, RZ ;  /* 0x0000000407077210 */ /* 0x008fca0007f3e0ff */
[----:B--2---:R-:W-:Y:S01]  /*1ebf0*/  IMAD.X R141, R141, 0x1, R3, P1 ;  /* 0x000000018d8d7824 */ /* 0x004fe200008e0603 */
[----:B------:R1:W-:Y:S01]  /*1ec00*/  STL [R1+0x1248], R7 ;  /* 0x0012480701007387 */ /* 0x0003e20000100800 */
[----:B------:R-:W-:Y:S02]  /*1ec10*/  IMAD.MOV.U32 R6, RZ, RZ, R7 ;  /* 0x000000ffff067224 */ /* 0x000fe400078e0007 */
[----:B-1----:R-:W-:-:S05]  /*1ec20*/  IMAD.MOV.U32 R7, RZ, RZ, R141 ;  /* 0x000000ffff077224 */ /* 0x002fca00078e008d */
[----:B------:R1:W-:Y:S01]  /*1ec30*/  LDGSTS.E [R5+0x30000], desc[UR34][R6.64], P0 ;  /* 0x3000000006057fae */ /* 0x0003e20008121862 */
[----:B----4-:R-:W-:-:S05]  /*1ec40*/  IADD3 R144, P1, R142, R4, RZ ;  /* 0x000000048e907210 */ /* 0x010fca0007f3e0ff */
[----:B-1----:R-:W-:Y:S01]  /*1ec50*/  IMAD.X R6, R143, 0x1, R3, P1 ;  /* 0x000000018f067824 */ /* 0x002fe200008e0603 */
[----:B------:R-:W-:-:S05]  /*1ec60*/  IADD3 R142, P1, R22, R4, RZ ;  /* 0x00000004168e7210 */ /* 0x000fca0007f3e0ff */
[----:B------:R-:W-:Y:S01]  /*1ec70*/  IMAD.X R143, R23, 0x1, R3, P1 ;  /* 0x00000001178f7824 */ /* 0x000fe200008e0603 */
[----:B------:R-:W-:-:S05]  /*1ec80*/  IADD3 R22, P1, R148, R4, RZ ;  /* 0x0000000494167210 */ /* 0x000fca0007f3e0ff */
[--C-:B------:R-:W-:Y:S01]  /*1ec90*/  IMAD.X R23, R149, 0x1, R3.reuse, P1 ;  /* 0x0000000195177824 */ /* 0x100fe200008e0603 */
[-C--:B------:R-:W-:Y:S01]  /*1eca0*/  IADD3 R7, P1, R146, R4.reuse, RZ ;  /* 0x0000000492077210 */ /* 0x080fe20007f3e0ff */
[----:B------:R1:W-:Y:S04]  /*1ecb0*/  STL [R1+0x1244], R141 ;  /* 0x0012448d01007387 */ /* 0x0003e80000100800 */
[----:B-1----:R-:W-:Y:S01]  /*1ecc0*/  IMAD.X R141, R147, 0x1, R3, P1 ;  /* 0x00000001938d7824 */ /* 0x002fe200008e0603 */
[----:B------:R-:W-:-:S05]  /*1ecd0*/  IADD3 R148, P1, R250, R4, RZ ;  /* 0x00000004fa947210 */ /* 0x000fca0007f3e0ff */
[----:B------:R-:W-:Y:S01]  /*1ece0*/  IMAD.X R250, R251, 0x1, R3, P1 ;  /* 0x00000001fbfa7824 */ /* 0x000fe200008e0603 */
        /* <DEDUP_REMOVED lines=28> */
[----:B------:R-:W-:Y:S01]  /*1eeb0*/  IADD3 R235, P1, R190, R4, RZ ;  /* 0x00000004beeb7210 */ /* 0x000fe20007f3e0ff */
[----:B------:R-:W-:-:S04]  /*1eec0*/  IMAD.MOV.U32 R211, RZ, RZ, R156 ;  /* 0x000000ffffd37224 */ /* 0x000fc800078e009c */
        /* <DEDUP_REMOVED lines=10> */
[-C--:B------:R-:W-:Y:S01]  /*1ef70*/  IADD3 R152, P1, R174, R4.reuse, RZ ;  /* 0x00000004ae987210 */ /* 0x080fe20007f3e0ff */
[----:B------:R-:W-:Y:S02]  /*1ef80*/  IMAD.MOV.U32 R227, RZ, RZ, R151 ;  /* 0x000000ffffe37224 */ /* 0x000fe400078e0097 */
[----:B------:R-:W-:Y:S02]  /*1ef90*/  IMAD.MOV.U32 R199, RZ, RZ, R243 ;  /* 0x000000ffffc77224 */ /* 0x000fe400078e00f3 */
[----:B------:R-:W-:Y:S01]  /*1efa0*/  IMAD.X R174, R175, 0x1, R3, P1 ;  /* 0x00000001afae7824 */ /* 0x000fe200008e0603 */
[----:B------:R-:W-:Y:S01]  /*1efb0*/  IADD3 R151, P1, R170, R4, RZ ;  /* 0x00000004aa977210 */ /* 0x000fe20007f3e0ff */
[----:B------:R-:W-:Y:S02]  /*1efc0*/  IMAD.MOV.U32 R243, RZ, RZ, R145 ;  /* 0x000000fffff37224 */ /* 0x000fe400078e0091 */
[----:B------:R-:W-:-:S02]  /*1efd0*/  IMAD.MOV.U32 R187, RZ, RZ, R141 ;  /* 0x000000ffffbb7224 */ /* 0x000fc400078e008d */
[----:B------:R-:W-:Y:S02]  /*1efe0*/  IMAD.MOV.U32 R145, RZ, RZ, R6 ;  /* 0x000000ffff917224 */ /* 0x000fe400078e0006 */
[----:B------:R-:W-:Y:S02]  /*1eff0*/  IMAD.MOV.U32 R6, RZ, RZ, R7 ;  /* 0x000000ffff067224 */ /* 0x000fe400078e0007 */
[----:B------:R-:W-:Y:S01]  /*1f000*/  IMAD.MOV.U32 R231, RZ, RZ, R150 ;  /* 0x000000ffffe77224 */ /* 0x000fe200078e0096 */
[----:B------:R-:W-:Y:S01]  /*1f010*/  LDGSTS.E [R5+0x30400], desc[UR34][R144.64], P0 ;  /* 0x3040000090057fae */ /* 0x000fe20008121862 */
[----:B------:R-:W-:Y:S01]  /*1f020*/  IMAD.X R170, R171, 0x1, R3, P1 ;  /* 0x00000001abaa7824 */ /* 0x000fe200008e0603 */
[----:B------:R-:W-:Y:S01]  /*1f030*/  IADD3 R150, P1, R166, R4, RZ ;  /* 0x00000004a6967210 */ /* 0x000fe20007f3e0ff */
[----:B------:R-:W-:Y:S01]  /*1f040*/  IMAD.MOV.U32 R7, RZ, RZ, R187 ;  /* 0x000000ffff077224 */ /* 0x000fe200078e00bb */
[----:B------:R-:W-:Y:S04]  /*1f050*/  STL.64 [R1+0xe38], R144 ;  /* 0x000e389001007387 */ /* 0x000fe80000100a00 */
[----:B------:R-:W-:Y:S01]  /*1f060*/  STL.64 [R1+0xe28], R142 ;  /* 0x000e288e01007387 */ /* 0x000fe20000100a00 */
[----:B------:R-:W-:-:S03]  /*1f070*/  IMAD.X R166, R167, 0x1, R3, P1 ;  /* 0x00000001a7a67824 */ /* 0x000fc600008e0603 */
[----:B------:R-:W-:Y:S04]  /*1f080*/  LDGSTS.E [R5+0x30800], desc[UR34][R142.64], P0 ;  /* 0x308000008e057fae */ /* 0x000fe80008121862 */
[----:B------:R-:W-:Y:S04]  /*1f090*/  STL.64 [R1+0xe18], R22 ;  /* 0x000e181601007387 */ /* 0x000fe80000100a00 */
[----:B------:R-:W-:Y:S04]  /*1f0a0*/  LDGSTS.E [R5+0x30c00], desc[UR34][R22.64], P0 ;  /* 0x30c0000016057fae */ /* 0x000fe80008121862 */
[----:B------:R1:W-:Y:S04]  /*1f0b0*/  STL.64 [R1+0xe08], R6 ;  /* 0x000e080601007387 */ /* 0x0003e80000100a00 */
[----:B------:R2:W-:Y:S01]  /*1f0c0*/  LDGSTS.E [R5+0x31000], desc[UR34][R6.64], P0 ;  /* 0x3100000006057fae */ /* 0x0005e20008121862 */
[----:B------:R-:W-:-:S02]  /*1f0d0*/  IMAD.MOV.U32 R171, RZ, RZ, R170 ;  /* 0x000000ffffab7224 */ /* 0x000fc400078e00aa */
[----:B------:R-:W-:Y:S02]  /*1f0e0*/  IMAD.MOV.U32 R167, RZ, RZ, R166 ;  /* 0x000000ffffa77224 */ /* 0x000fe400078e00a6 */
[----:B------:R-:W-:Y:S02]  /*1f0f0*/  IMAD.MOV.U32 R170, RZ, RZ, R151 ;  /* 0x000000ffffaa7224 */ /* 0x000fe400078e0097 */
[----:B------:R-:W-:Y:S01]  /*1f100*/  IMAD.MOV.U32 R166, RZ, RZ, R150 ;  /* 0x000000ffffa67224 */ /* 0x000fe200078e0096 */
[----:B-1----:R-:W3:Y:S04]  /*1f110*/  LDL.LU.64 R6, [R1+0xe40] ;  /* 0x000e400001067983 */ /* 0x002ee80000300a00 */
[----:B------:R-:W4:Y:S04]  /*1f120*/  LDL.LU.64 R150, [R1+0xe30] ;  /* 0x000e300001967983 */ /* 0x000f280000300a00 */
[----:B------:R-:W4:Y:S04]  /*1f130*/  LDL.LU.64 R22, [R1+0xe20] ;  /* 0x000e200001167983 */ /* 0x000f280000300a00 */
[----:B------:R-:W4:Y:S04]  /*1f140*/  LDL.LU.64 R144, [R1+0xe10] ;  /* 0x000e100001907983 */ /* 0x000f280000300a00 */
[----:B------:R-:W4:Y:S01]  /*1f150*/  LDL.LU.64 R142, [R1+0xe00] ;  /* 0x000e0000018e7983 */ /* 0x000f220000300a00 */
[----:B------:R-:W-:-:S02]  /*1f160*/  IMAD.MOV.U32 R207, RZ, RZ, R251 ;  /* 0x000000ffffcf7224 */ /* 0x000fc400078e00fb */
[----:B------:R-:W-:Y:S02]  /*1f170*/  IMAD.MOV.U32 R203, RZ, RZ, R247 ;  /* 0x000000ffffcb7224 */ /* 0x000fe400078e00f7 */
[----:B------:R-:W-:Y:S02]  /*1f180*/  IMAD.MOV.U32 R251, RZ, RZ, R148 ;  /* 0x000000fffffb7224 */ /* 0x000fe400078e0094 */
[----:B------:R-:W-:Y:S02]  /*1f190*/  IMAD.MOV.U32 R247, RZ, RZ, R146 ;  /* 0x000000fffff77224 */ /* 0x000fe400078e0092 */
[----:B------:R-:W-:Y:S02]  /*1f1a0*/  IMAD.MOV.U32 R191, RZ, RZ, R235 ;  /* 0x000000ffffbf7224 */ /* 0x000fe400078e00eb */
[----:B------:R-:W-:Y:S02]  /*1f1b0*/  IMAD.MOV.U32 R195, RZ, RZ, R239 ;  /* 0x000000ffffc37224 */ /* 0x000fe400078e00ef */
[----:B------:R-:W-:Y:S01]  /*1f1c0*/  IMAD.MOV.U32 R235, RZ, RZ, R149 ;  /* 0x000000ffffeb7224 */ /* 0x000fe200078e0095 */
[----:B------:R-:W-:Y:S01]  /*1f1d0*/  IADD3 R149, P1, R162, R4, RZ ;  /* 0x00000004a2957210 */ /* 0x000fe20007f3e0ff */
[----:B------:R-:W-:Y:S01]  /*1f1e0*/  IMAD.MOV.U32 R239, RZ, RZ, R147 ;  /* 0x000000ffffef7224 */ /* 0x000fe200078e0093 */
[----:B------:R-:W-:-:S02]  /*1f1f0*/  LOP3.LUT R251, R251, R250, RZ, 0x3c, !PT ;  /* 0x000000fafbfb7212 */ /* 0x000fc400078e3cff */
[----:B------:R-:W-:Y:S02]  /*1f200*/  LOP3.LUT R247, R247, R246, RZ, 0x3c, !PT ;  /* 0x000000f6f7f77212 */ /* 0x000fe400078e3cff */
[----:B------:R-:W-:Y:S01]  /*1f210*/  LOP3.LUT R243, R243, R242, RZ, 0x3c, !PT ;  /* 0x000000f2f3f37212 */ /* 0x000fe200078e3cff */
[----:B------:R-:W-:Y:S01]  /*1f220*/  IMAD.X R162, R163, 0x1, R3, P1 ;  /* 0x00000001a3a27824 */ /* 0x000fe200008e0603 */
[----:B------:R-:W-:Y:S02]  /*1f230*/  LOP3.LUT R239, R239, R238, RZ, 0x3c, !PT ;  /* 0x000000eeefef7212 */ /* 0x000fe400078e3cff */
[----:B------:R-:W-:Y:S02]  /*1f240*/  LOP3.LUT R250, R251, R250, RZ, 0x3c, !PT ;  /* 0x000000fafbfa7212 */ /* 0x000fe400078e3cff */
[----:B------:R-:W-:Y:S02]  /*1f250*/  LOP3.LUT R235, R235, R234, RZ, 0x3c, !PT ;  /* 0x000000eaebeb7212 */ /* 0x000fe400078e3cff */
[----:B------:R-:W-:-:S02]  /*1f260*/  IADD3 R148, P1, R158, R4, RZ ;  /* 0x000000049e947210 */ /* 0x000fc40007f3e0ff */
[----:B------:R-:W-:Y:S02]  /*1f270*/  LOP3.LUT R246, R247, R246, RZ, 0x3c, !PT ;  /* 0x000000f6f7f67212 */ /* 0x000fe400078e3cff */
[----:B------:R-:W-:Y:S02]  /*1f280*/  LOP3.LUT R231, R231, R230, RZ, 0x3c, !PT ;  /* 0x000000e6e7e77212 */ /* 0x000fe400078e3cff */
[----:B------:R-:W-:Y:S02]  /*1f290*/  LOP3.LUT R242, R243, R242, RZ, 0x3c, !PT ;  /* 0x000000f2f3f27212 */ /* 0x000fe400078e3cff */
[----:B------:R-:W-:Y:S02]  /*1f2a0*/  LOP3.LUT R227, R227, R226, RZ, 0x3c, !PT ;  /* 0x000000e2e3e37212 */ /* 0x000fe400078e3cff */
[----:B------:R-:W-:Y:S02]  /*1f2b0*/  LOP3.LUT R238, R239, R238, RZ, 0x3c, !PT ;  /* 0x000000eeefee7212 */ /* 0x000fe400078e3cff */
[----:B------:R-:W-:-:S02]  /*1f2c0*/  LOP3.LUT R223, R223, R222, RZ, 0x3c, !PT ;  /* 0x000000dedfdf7212 */ /* 0x000fc400078e3cff */
[----:B------:R-:W-:Y:S02]  /*1f2d0*/  LOP3.LUT R251, R251, R250, RZ, 0x3c, !PT ;  /* 0x000000fafbfb7212 */ /* 0x000fe400078e3cff */
[----:B------:R-:W-:Y:S02]  /*1f2e0*/  LOP3.LUT R234, R235, R234, RZ, 0x3c, !PT ;  /* 0x000000eaebea7212 */ /* 0x000fe400078e3cff */
[----:B------:R-:W-:Y:S01]  /*1f2f0*/  LOP3.LUT R219, R219, R218, RZ, 0x3c, !PT ;  /* 0x000000dadbdb7212 */ /* 0x000fe200078e3cff */
[----:B------:R-:W-:Y:S01]  /*1f300*/  IMAD.X R158, R159, 0x1, R3, P1 ;  /* 0x000000019f9e7824 */ /* 0x000fe200008e0603 */
[----:B------:R-:W-:Y:S01]  /*1f310*/  LOP3.LUT R247, R247, R246, RZ, 0x3c, !PT ;  /* 0x000000f6f7f77212 */ /* 0x000fe200078e3cff */
[----:B------:R-:W-:Y:S01]  /*1f320*/  LDGSTS.E [R5+0x31400], desc[UR34][R250.64], P0 ;  /* 0x31400000fa057fae */ /* 0x000fe20008121862 */
[----:B------:R-:W-:Y:S02]  /*1f330*/  LOP3.LUT R230, R231, R230, RZ, 0x3c, !PT ;  /* 0x000000e6e7e67212 */ /* 0x000fe400078e3cff */
[----:B------:R-:W-:Y:S01]  /*1f340*/  LOP3.LUT R215, R215, R214, RZ, 0x3c, !PT ;  /* 0x000000d6d7d77212 */ /* 0x000fe200078e3cff */
[----:B------:R-:W-:Y:S01]  /*1f350*/  LDGSTS.E [R5+0x31800], desc[UR34][R246.64], P0 ;  /* 0x31800000f6057fae */ /* 0x000fe20008121862 */
[----:B------:R-:W-:-:S02]  /*1f360*/  LOP3.LUT R243, R243, R242, RZ, 0x3c, !PT ;  /* 0x000000f2f3f37212 */ /* 0x000fc400078e3cff */
[----:B------:R-:W-:Y:S02]  /*1f370*/  LOP3.LUT R226, R227, R226, RZ, 0x3c, !PT ;  /* 0x000000e2e3e27212 */ /* 0x000fe400078e3cff */
[----:B------:R-:W-:Y:S01]  /*1f380*/  LOP3.LUT R211, R211, R210, RZ, 0x3c, !PT ;  /* 0x000000d2d3d37212 */ /* 0x000fe200078e3cff */
[----:B------:R-:W-:Y:S01]  /*1f390*/  LDGSTS.E [R5+0x31c00], desc[UR34][R242.64], P0 ;  /* 0x31c00000f2057fae */ /* 0x000fe20008121862 */
[----:B------:R-:W-:Y:S02]  /*1f3a0*/  IADD3 R147, P1, R18, R4, RZ ;  /* 0x0000000412937210 */ /* 0x000fe40007f3e0ff */
[----:B------:R-:W-:Y:S02]  /*1f3b0*/  LOP3.LUT R239, R239, R238, RZ, 0x3c, !PT ;  /* 0x000000eeefef7212 */ /* 0x000fe400078e3cff */
[----:B------:R-:W-:Y:S02]  /*1f3c0*/  LOP3.LUT R222, R223, R222, RZ, 0x3c, !PT ;  /* 0x000000dedfde7212 */ /* 0x000fe400078e3cff */
[----:B------:R-:W-:-:S02]  /*1f3d0*/  LOP3.LUT R207, R207, R206, RZ, 0x3c, !PT ;  /* 0x000000cecfcf7212 */ /* 0x000fc400078e3cff */
        /* <DEDUP_REMOVED lines=16> */
[----:B------:R-:W-:Y:S01]  /*1f4e0*/  LOP3.LUT R202, R203, R202, RZ, 0x3c, !PT ;  /* 0x000000cacbca7212 */ /* 0x000fe200078e3cff */
[----:B------:R-:W-:Y:S01]  /*1f4f0*/  LDGSTS.E [R5+0x32800], desc[UR34][R230.64], P0 ;  /* 0x32800000e6057fae */ /* 0x000fe20008121862 */
[----:B------:R-:W-:Y:S02]  /*1f500*/  IADD3 R146, P1, R14, R4, RZ ;  /* 0x000000040e927210 */ /* 0x000fe40007f3e0ff */
        /* <DEDUP_REMOVED lines=8> */
[----:B------:R-:W-:Y:S02]  /*1f590*/  LOP3.LUT R190, R191, R190, RZ, 0x3c, !PT ;  /* 0x000000bebfbe7212 */ /* 0x000fe400078e3cff */
[----:B------:R-:W-:Y:S01]  /*1f5a0*/  LOP3.LUT R203, R203, R202, RZ, 0x3c, !PT ;  /* 0x000000cacbcb7212 */ /* 0x000fe200078e3cff */
[----:B------:R-:W-:Y:S01]  /*1f5b0*/  IMAD.X R14, R15, 0x1, R3, P1 ;  /* 0x000000010f0e7824 */ /* 0x000fe200008e0603 */
[----:B------:R-:W-:Y:S01]  /*1f5c0*/  LOP3.LUT R199, R199, R198, RZ, 0x3c, !PT ;  /* 0x000000c6c7c77212 */ /* 0x000fe200078e3cff */
[----:B------:R-:W-:Y:S01]  /*1f5d0*/  LDGSTS.E [R5+0x33800], desc[UR34][R214.64], P0 ;  /* 0x33800000d6057fae */ /* 0x000fe20008121862 */
[----:B------:R-:W-:Y:S01]  /*1f5e0*/  LOP3.LUT R195, R195, R194, RZ, 0x3c, !PT ;  /* 0x000000c2c3c37212 */ /* 0x000fe200078e3cff */
[----:B------:R-:W-:Y:S01]  /*1f5f0*/  IMAD.MOV.U32 R187, RZ, RZ, R186 ;  /* 0x000000ffffbb7224 */ /* 0x000fe200078e00ba */
[----:B------:R-:W-:Y:S01]  /*1f600*/  IADD3 R141, P1, R10, R4, RZ ;  /* 0x000000040a8d7210 */ /* 0x000fe20007f3e0ff */
[----:B------:R-:W-:Y:S01]  /*1f610*/  LDGSTS.E [R5+0x33c00], desc[UR34][R210.64], P0 ;  /* 0x33c00000d2057fae */ /* 0x000fe20008121862 */
[----:B------:R-:W-:Y:S01]  /*1f620*/  LOP3.LUT R191, R191, R190, RZ, 0x3c, !PT ;  /* 0x000000bebfbf7212 */ /* 0x000fe200078e3cff */
[----:B------:R-:W-:-:S02]  /*1f630*/  IMAD.MOV.U32 R186, RZ, RZ, R156 ;  /* 0x000000ffffba7224 */ /* 0x000fc400078e009c */
[----:B------:R-:W-:Y:S01]  /*1f640*/  IMAD.MOV.U32 R183, RZ, RZ, R182 ;  /* 0x000000ffffb77224 */ /* 0x000fe200078e00b6 */
[----:B------:R-:W-:Y:S01]  /*1f650*/  LDGSTS.E [R5+0x34000], desc[UR34][R206.64], P0 ;  /* 0x34000000ce057fae */ /* 0x000fe20008121862 */
[----:B------:R-:W-:Y:S02]  /*1f660*/  IMAD.MOV.U32 R182, RZ, RZ, R155 ;  /* 0x000000ffffb67224 */ /* 0x000fe400078e009b */
[----:B------:R-:W-:Y:S01]  /*1f670*/  IMAD.MOV.U32 R179, RZ, RZ, R178 ;  /* 0x000000ffffb37224 */ /* 0x000fe200078e00b2 */
[----:B------:R-:W-:Y:S01]  /*1f680*/  LDGSTS.E [R5+0x34400], desc[UR34][R202.64], P0 ;  /* 0x34400000ca057fae */ /* 0x000fe20008121862 */
[----:B------:R-:W-:Y:S02]  /*1f690*/  IMAD.MOV.U32 R178, RZ, RZ, R154 ;  /* 0x000000ffffb27224 */ /* 0x000fe400078e009a */
[----:B------:R-:W-:Y:S01]  /*1f6a0*/  IMAD.MOV.U32 R175, RZ, RZ, R174 ;  /* 0x000000ffffaf7224 */ /* 0x000fe200078e00ae */
[----:B------:R-:W-:Y:S01]  /*1f6b0*/  LDGSTS.E [R5+0x34800], desc[UR34][R198.64], P0 ;  /* 0x34800000c6057fae */ /* 0x000fe20008121862 */
[----:B------:R-:W-:-:S02]  /*1f6c0*/  IMAD.MOV.U32 R174, RZ, RZ, R152 ;  /* 0x000000ffffae7224 */ /* 0x000fc400078e0098 */
[----:B------:R-:W-:Y:S01]  /*1f6d0*/  IMAD.MOV.U32 R15, RZ, RZ, R14 ;  /* 0x000000ffff0f7224 */ /* 0x000fe200078e000e */
[----:B------:R-:W-:Y:S01]  /*1f6e0*/  LDGSTS.E [R5+0x34c00], desc[UR34][R194.64], P0 ;  /* 0x34c00000c2057fae */ /* 0x000fe20008121862 */
[----:B------:R-:W-:Y:S02]  /*1f6f0*/  IMAD.X R10, R11, 0x1, R3, P1 ;  /* 0x000000010b0a7824 */ /* 0x000fe400008e0603 */
        /* <DEDUP_REMOVED lines=8> */
[----:B------:R-:W-:Y:S02]  /*1f780*/  IMAD.MOV.U32 R19, RZ, RZ, R18 ;  /* 0x000000ffff137224 */ /* 0x000fe400078e0012 */
[----:B------:R-:W-:Y:S01]  /*1f790*/  IMAD.MOV.U32 R18, RZ, RZ, R147 ;  /* 0x000000ffff127224 */ /* 0x000fe200078e0093 */
[----:B------:R-:W-:Y:S01]  /*1f7a0*/  LDGSTS.E [R5+0x35c00], desc[UR34][R178.64], P0 ;  /* 0x35c00000b2057fae */ /* 0x000fe20008121862 */
[----:B------:R-:W-:-:S03]  /*1f7b0*/  IMAD.MOV.U32 R11, RZ, RZ, R10 ;  /* 0x000000ffff0b7224 */ /* 0x000fc600078e000a */
[----:B------:R-:W-:Y:S01]  /*1f7c0*/  LDGSTS.E [R5+0x36000], desc[UR34][R174.64], P0 ;  /* 0x36000000ae057fae */ /* 0x000fe20008121862 */
[----:B------:R-:W-:-:S03]  /*1f7d0*/  IMAD.MOV.U32 R10, RZ, RZ, R141 ;  /* 0x000000ffff0a7224 */ /* 0x000fc600078e008d */
[----:B------:R-:W-:Y:S04]  /*1f7e0*/  LDGSTS.E [R5+0x36400], desc[UR34][R170.64], P0 ;  /* 0x36400000aa057fae */ /* 0x000fe80008121862 */
[----:B------:R-:W-:Y:S04]  /*1f7f0*/  LDGSTS.E [R5+0x36800], desc[UR34][R166.64], P0 ;  /* 0x36800000a6057fae */ /* 0x000fe80008121862 */
[----:B------:R-:W-:Y:S04]  /*1f800*/  LDGSTS.E [R5+0x36c00], desc[UR34][R162.64], P0 ;  /* 0x36c00000a2057fae */ /* 0x000fe80008121862 */
[----:B------:R-:W-:Y:S04]  /*1f810*/  LDGSTS.E [R5+0x37000], desc[UR34][R158.64], P0 ;  /* 0x370000009e057fae */ /* 0x000fe80008121862 */
[----:B------:R-:W-:Y:S04]  /*1f820*/  LDGSTS.E [R5+0x37400], desc[UR34][R18.64], P0 ;  /* 0x3740000012057fae */ /* 0x000fe80008121862 */
[----:B------:R-:W-:Y:S04]  /*1f830*/  LDGSTS.E [R5+0x37800], desc[UR34][R14.64], P0 ;  /* 0x378000000e057fae */ /* 0x000fe80008121862 */
[----:B------:R1:W-:Y:S01]  /*1f840*/  LDGSTS.E [R5+0x37c00], desc[UR34][R10.64], P0 ;  /* 0x37c000000a057fae */ /* 0x0003e20008121862 */
[----:B---3--:R-:W-:-:S05]  /*1f850*/  IADD3 R146, P1, R6, R4, RZ ;  /* 0x0000000406927210 */ /* 0x008fca0007f3e0ff */
[----:B--2---:R-:W-:Y:S01]  /*1f860*/  IMAD.X R6, R7, 0x1, R3, P1 ;  /* 0x0000000107067824 */ /* 0x004fe200008e0603 */
[----:B----4-:R-:W-:-:S05]  /*1f870*/  IADD3 R148, P1, R150, R4, RZ ;  /* 0x0000000496947210 */ /* 0x010fca0007f3e0ff */
        /* <DEDUP_REMOVED lines=43> */
[-C--:B------:R-:W-:Y:S01]  /*1fb30*/  IADD3 R217, P1, R176, R4.reuse, RZ ;  /* 0x00000004b0d97210 */ /* 0x080fe20007f3e0ff */
[----:B------:R-:W-:Y:S02]  /*1fb40*/  IMAD.MOV.U32 R197, RZ, RZ, R237 ;  /* 0x000000ffffc57224 */ /* 0x000fe400078e00ed */
[----:B------:R-:W-:Y:S02]  /*1fb50*/  IMAD.MOV.U32 R237, RZ, RZ, R141 ;  /* 0x000000ffffed7224 */ /* 0x000fe400078e008d */
[----:B------:R-:W-:Y:S01]  /*1fb60*/  IMAD.X R176, R177, 0x1, R3, P1 ;  /* 0x00000001b1b07824 */ /* 0x000fe200008e0603 */
[----:B------:R-:W-:-:S05]  /*1fb70*/  IADD3 R141, P1, R172, R4, RZ ;  /* 0x00000004ac8d7210 */ /* 0x000fca0007f3e0ff */
[----:B------:R-:W-:Y:S02]  /*1fb80*/  IMAD.X R172, R173, 0x1, R3, P1 ;  /* 0x00000001adac7824 */ /* 0x000fe400008e0603 */
[----:B------:R-:W1:Y:S01]  /*1fb90*/  S2R R173, SR_TID.X ;  /* 0x0000000000ad7919 */ /* 0x000e620000002100 */
[----:B------:R-:W-:Y:S02]  /*1fba0*/  IMAD.MOV.U32 R189, RZ, RZ, R229 ;  /* 0x000000ffffbd7224 */ /* 0x000fe400078e00e5 */
[----:B------:R-:W-:Y:S01]  /*1fbb0*/  IMAD.MOV.U32 R229, RZ, RZ, R142 ;  /* 0x000000ffffe57224 */ /* 0x000fe200078e008e */
[-C--:B------:R-:W-:Y:S01]  /*1fbc0*/  IADD3 R142, P1, R168, R4.reuse, RZ ;  /* 0x00000004a88e7210 */ /* 0x080fe20007f3e0ff */
[----:B------:R-:W-:Y:S02]  /*1fbd0*/  IMAD.MOV.U32 R201, RZ, RZ, R241 ;  /* 0x000000ffffc97224 */ /* 0x000fe400078e00f1 */
[----:B------:R-:W-:Y:S02]  /*1fbe0*/  IMAD.MOV.U32 R241, RZ, RZ, R143 ;  /* 0x000000fffff17224 */ /* 0x000fe400078e008f */
[----:B------:R-:W-:Y:S01]  /*1fbf0*/  IMAD.X R168, R169, 0x1, R3, P1 ;  /* 0x00000001a9a87824 */ /* 0x000fe200008e0603 */
[----:B------:R-:W-:Y:S01]  /*1fc00*/  IADD3 R143, P1, R164, R4, RZ ;  /* 0x00000004a48f7210 */ /* 0x000fe20007f3e0ff */
[----:B------:R-:W-:-:S02]  /*1fc10*/  IMAD.MOV.U32 R185, RZ, RZ, R225 ;  /* 0x000000ffffb97224 */ /* 0x000fc400078e00e1 */
[----:B------:R-:W-:Y:S02]  /*1fc20*/  IMAD.MOV.U32 R225, RZ, RZ, R144 ;  /* 0x000000ffffe17224 */ /* 0x000fe400078e0090 */
[----:B------:R-:W-:Y:S01]  /*1fc30*/  IMAD.X R164, R165, 0x1, R3, P1 ;  /* 0x00000001a5a47824 */ /* 0x000fe200008e0603 */
        /* <DEDUP_REMOVED lines=8> */
[----:B------:R-:W-:Y:S01]  /*1fcc0*/  IADD3 R7, P1, R16, R4, RZ ;  /* 0x0000000410077210 */ /* 0x000fe20007f3e0ff */
[----:B------:R-:W-:Y:S01]  /*1fcd0*/  IMAD.MOV.U32 R209, RZ, RZ, R249 ;  /* 0x000000ffffd17224 */ /* 0x000fe200078e00f9 */
[C---:B-1----:R-:W-:Y:S01]  /*1fce0*/  LOP3.LUT R165, R173.reuse, 0x7f, RZ, 0xc0, !PT ;  /* 0x0000007fada57812 */ /* 0x042fe200078ec0ff */
[----:B------:R-:W-:Y:S01]  /*1fcf0*/  IMAD.MOV.U32 R181, RZ, RZ, R221 ;  /* 0x000000ffffb57224 */ /* 0x000fe200078e00dd */
[----:B------:R-:W-:Y:S01]  /*1fd00*/  LOP3.LUT R161, R173, 0x60, RZ, 0xc0, !PT ;  /* 0x00000060ada17812 */ /* 0x000fe200078ec0ff */
[----:B------:R-:W-:Y:S02]  /*1fd10*/  IMAD.MOV.U32 R249, RZ, RZ, R149 ;  /* 0x000000fffff97224 */ /* 0x000fe400078e0095 */
[----:B------:R-:W-:-:S02]  /*1fd20*/  IMAD.MOV.U32 R221, RZ, RZ, R147 ;  /* 0x000000ffffdd7224 */ /* 0x000fc400078e0093 */
[----:B------:R-:W-:Y:S02]  /*1fd30*/  IMAD.MOV.U32 R149, RZ, RZ, R5 ;  /* 0x000000ffff957224 */ /* 0x000fe400078e0005 */
[----:B------:R-:W-:Y:S01]  /*1fd40*/  IMAD.MOV.U32 R147, RZ, RZ, R6 ;  /* 0x000000ffff937224 */ /* 0x000fe200078e0006 */
[----:B------:R-:W-:Y:S01]  /*1fd50*/  SHF.R.U32.HI R6, RZ, 0x1, R161 ;  /* 0x00000001ff067819 */ /* 0x000fe200000116a1 */
[----:B------:R-:W-:Y:S02]  /*1fd60*/  IMAD.SHL.U32 R5, R165, 0x4, RZ ;  /* 0x00000004a5057824 */ /* 0x000fe400078e00ff */
[----:B------:R-:W-:Y:S02]  /*1fd70*/  IMAD.MOV.U32 R213, RZ, RZ, R156 ;  /* 0x000000ffffd57224 */ /* 0x000fe400078e009c */
[----:B------:R-:W-:Y:S01]  /*1fd80*/  IMAD.X R16, R17, 0x1, R3, P1 ;  /* 0x0000000111107824 */ /* 0x000fe200008e0603 */
[----:B------:R-:W-:Y:S01]  /*1fd90*/  IADD3 R156, P1, R12, R4, RZ ;  /* 0x000000040c9c7210 */ /* 0x000fe20007f3e0ff */
[----:B------:R-:W-:Y:S01]  /*1fda0*/  IMAD.MOV.U32 R177, RZ, RZ, R217 ;  /* 0x000000ffffb17224 */ /* 0x000fe200078e00d9 */
[----:B------:R-:W-:Y:S01]  /*1fdb0*/  LOP3.LUT R5, R5, R6, RZ, 0x3c, !PT ;  /* 0x0000000605057212 */ /* 0x000fe200078e3cff */
[----:B------:R-:W-:Y:S01]  /*1fdc0*/  IMAD.MOV.U32 R217, RZ, RZ, R152 ;  /* 0x000000ffffd97224 */ /* 0x000fe200078e0098 */
[----:B------:R1:W-:Y:S01]  /*1fdd0*/  STL.64 [R1+0xe40], R146 ;  /* 0x000e409201007387 */ /* 0x0003e20000100a00 */
[----:B------:R-:W-:Y:S01]  /*1fde0*/  IMAD.X R12, R13, 0x1, R3, P1 ;  /* 0x000000010d0c7824 */ /* 0x000fe200008e0603 */
[----:B------:R-:W-:-:S02]  /*1fdf0*/  IADD3 R152, P1, R8, R4, RZ ;  /* 0x0000000408987210 */ /* 0x000fc40007f3e0ff */
[----:B------:R2:W-:Y:S01]  /*1fe00*/  STL.64 [R1+0xe30], R148 ;  /* 0x000e309401007387 */ /* 0x0005e20000100a00 */
[----:B------:R-:W-:Y:S01]  /*1fe10*/  LOP3.LUT R5, R5, 0x40, RZ, 0x3c, !PT ;  /* 0x0000004005057812 */ /* 0x000fe200078e3cff */
[----:B------:R-:W-:Y:S02]  /*1fe20*/  IMAD.MOV.U32 R173, RZ, RZ, R172 ;  /* 0x000000ffffad7224 */ /* 0x000fe400078e00ac */
[----:B------:R3:W-:Y:S01]  /*1fe30*/  STL.64 [R1+0xe20], R150 ;  /* 0x000e209601007387 */ /* 0x0007e20000100a00 */
[----:B------:R-:W-:Y:S02]  /*1fe40*/  IMAD.MOV.U32 R172, RZ, RZ, R141 ;  /* 0x000000ffffac7224 */ /* 0x000fe400078e008d */
[----:B------:R-:W-:Y:S01]  /*1fe50*/  IMAD.MOV.U32 R169, RZ, RZ, R168 ;  /* 0x000000ffffa97224 */ /* 0x000fe200078e00a8 */
[----:B------:R4:W-:Y:S01]  /*1fe60*/  STL.64 [R1+0xe10], R22 ;  /* 0x000e101601007387 */ /* 0x0009e20000100a00 */
[----:B------:R-:W-:Y:S02]  /*1fe70*/  IMAD.MOV.U32 R168, RZ, RZ, R142 ;  /* 0x000000ffffa87224 */ /* 0x000fe400078e008e */
[----:B------:R-:W-:Y:S01]  /*1fe80*/  IMAD.MOV.U32 R165, RZ, RZ, R164 ;  /* 0x000000ffffa57224 */ /* 0x000fe200078e00a4 */
[----:B------:R4:W-:Y:S01]  /*1fe90*/  STL.64 [R1+0xe00], R154 ;  /* 0x000e009a01007387 */ /* 0x0009e20000100a00 */
[----:B------:R-:W-:-:S02]  /*1fea0*/  IMAD.X R8, R9, 0x1, R3, P1 ;  /* 0x0000000109087824 */ /* 0x000fc400008e0603 */
[----:B------:R-:W-:Y:S01]  /*1feb0*/  IMAD.MOV.U32 R164, RZ, RZ, R143 ;  /* 0x000000ffffa47224 */ /* 0x000fe200078e008f */
[----:B------:R1:W5:Y:S01]  /*1fec0*/  LDL.LU R141, [R1+0x149c] ;  /* 0x00149c00018d7983 */ /* 0x0003620000300800 */
[----:B------:R-:W-:Y:S02]  /*1fed0*/  IMAD.MOV.U32 R161, RZ, RZ, R160 ;  /* 0x000000ffffa17224 */ /* 0x000fe400078e00a0 */
[----:B------:R-:W-:Y:S01]  /*1fee0*/  IMAD.MOV.U32 R160, RZ, RZ, R144 ;  /* 0x000000ffffa07224 */ /* 0x000fe200078e0090 */
[----:B------:R1:W5:Y:S01]  /*1fef0*/  LDL.LU R142, [R1+0x1498] ;  /* 0x00149800018e7983 */ /* 0x0003620000300800 */
[----:B------:R-:W-:Y:S02]  /*1ff00*/  IMAD.MOV.U32 R21, RZ, RZ, R20 ;  /* 0x000000ffff157224 */ /* 0x000fe400078e0014 */
[----:B------:R-:W-:Y:S01]  /*1ff10*/  VIADD R5, R5, UR4 ;  /* 0x0000000405057c36 */ /* 0x000fe20008000000 */
[----:B------:R1:W5:Y:S01]  /*1ff20*/  LDL.LU R143, [R1+0x1494] ;  /* 0x00149400018f7983 */ /* 0x0003620000300800 */
[----:B------:R-:W-:-:S02]  /*1ff30*/  IMAD.MOV.U32 R20, RZ, RZ, R145 ;  /* 0x000000ffff147224 */ /* 0x000fc400078e0091 */
[----:B------:R-:W-:Y:S01]  /*1ff40*/  IMAD.MOV.U32 R17, RZ, RZ, R16 ;  /* 0x000000ffff117224 */ /* 0x000fe200078e0010 */
[----:B------:R1:W5:Y:S01]  /*1ff50*/  LDL.LU R144, [R1+0x1490] ;  /* 0x0014900001907983 */ /* 0x0003620000300800 */
[----:B------:R-:W-:Y:S02]  /*1ff60*/  IMAD.MOV.U32 R16, RZ, RZ, R7 ;  /* 0x000000ffff107224 */ /* 0x000fe400078e0007 */
[----:B------:R-:W-:Y:S01]  /*1ff70*/  IMAD.MOV.U32 R13, RZ, RZ, R12 ;  /* 0x000000ffff0d7224 */ /* 0x000fe200078e000c */
[----:B------:R1:W5:Y:S01]  /*1ff80*/  LDL.LU R145, [R1+0x148c] ;  /* 0x00148c0001917983 */ /* 0x0003620000300800 */
[----:B------:R-:W-:Y:S02]  /*1ff90*/  IMAD.MOV.U32 R12, RZ, RZ, R156 ;  /* 0x000000ffff0c7224 */ /* 0x000fe400078e009c */
[----:B------:R-:W-:Y:S01]  /*1ffa0*/  IMAD.MOV.U32 R9, RZ, RZ, R8 ;  /* 0x000000ffff097224 */ /* 0x000fe200078e0008 */
[----:B------:R-:W4:Y:S01]  /*1ffb0*/  LDL.LU R7, [R1+0x1488] ;  /* 0x0014880001077983 */ /* 0x000f220000300800 */
[----:B------:R-:W-:-:S03]  /*1ffc0*/  IMAD.MOV.U32 R8, RZ, RZ, R152 ;  /* 0x000000ffff087224 */ /* 0x000fc600078e0098 */
[----:B------:R1:W5:Y:S04]  /*1ffd0*/  LDL.LU R156, [R1+0x1484] ;  /* 0x00148400019c7983 */ /* 0x0003680000300800 */
[----:B------:R1:W5:Y:S04]  /*1ffe0*/  LDL.LU R152, [R1+0x1480] ;  /* 0x0014800001987983 */ /* 0x0003680000300800 */
[----:B------:R1:W-:Y:S04]  /*1fff0*/  LDGSTS.E [R5+0x30200], desc[UR34][R146.64], P0 ;  /* 0x3020000092057fae */ /* 0x0003e80008121862 */
[----:B------:R2:W-:Y:S04]  /*20000*/  LDGSTS.E [R5+0x30600], desc[UR34][R148.64], P0 ;  /* 0x3060000094057fae */ /* 0x0005e80008121862 */
[----:B------:R3:W-:Y:S04]  /*20010*/  LDGSTS.E [R5+0x30a00], desc[UR34][R150.64], P0 ;  /* 0x30a0000096057fae */ /* 0x0007e80008121862 */
[----:B-1----:R1:W5:Y:S04]  /*20020*/  LDL.LU.64 R146, [R1+0x1478] ;  /* 0x0014780001927983 */ /* 0x0023680000300a00 */
[----:B--2---:R1:W5:Y:S04]  /*20030*/  LDL.LU.64 R148, [R1+0x1470] ;  /* 0x0014700001947983 */ /* 0x0043680000300a00 */
[----:B---3--:R1:W5:Y:S04]  /*20040*/  LDL.LU.64 R150, [R1+0x1468] ;  /* 0x0014680001967983 */ /* 0x0083680000300a00 */
[----:B------:R1:W-:Y:S04]  /*20050*/  LDGSTS.E [R5+0x30e00], desc[UR34][R22.64], P0 ;  /* 0x30e0000016057fae */ /* 0x0003e80008121862 */
[----:B------:R1:W-:Y:S04]  /*20060*/  LDGSTS.E [R5+0x31200], desc[UR34][R154.64], P0 ;  /* 0x312000009a057fae */ /* 0x0003e80008121862 */
[----:B----4-:R1:W5:Y:S04]  /*20070*/  LDL.LU.64 R22, [R1+0x1460] ;  /* 0x0014600001167983 */ /* 0x0103680000300a00 */
[----:B------:R1:W5:Y:S04]  /*20080*/  LDL.LU.64 R154, [R1+0x1458] ;  /* 0x00145800019a7983 */ /* 0x0003680000300a00 */
[----:B------:R-:W2:Y:S01]  /*20090*/  LDL R6, [R1+0x12c0] ;  /* 0x0012c00001067983 */ /* 0x000ea20000100800 */
        /* <DEDUP_REMOVED lines=14> */
[----:B------:R-:W-:Y:S01]  /*20180*/  LOP3.LUT R217, R217, R216, RZ, 0x3c, !PT ;  /* 0x000000d8d9d97212 */ /* 0x000fe200078e3cff */
[----:B------:R1:W-:Y:S01]  /*20190*/  LDGSTS.E [R5+0x31600], desc[UR34][R248.64], P0 ;  /* 0x31600000f8057fae */ /* 0x0003e20008121862 */
[----:B------:R-:W-:Y:S02]  /*201a0*/  LOP3.LUT R245, R245, R244, RZ, 0x3c, !PT ;  /* 0x000000f4f5f57212 */ /* 0x000fe400078e3cff */
[----:B------:R-:W-:Y:S02]  /*201b0*/  LOP3.LUT R228, R229, R228, RZ, 0x3c, !PT ;  /* 0x000000e4e5e47212 */ /* 0x000fe400078e3cff */
[----:B------:R-:W-:Y:S01]  /*201c0*/  LOP3.LUT R213, R213, R212, RZ, 0x3c, !PT ;  /* 0x000000d4d5d57212 */ /* 0x000fe200078e3cff */
[----:B------:R1:W-:Y:S01]  /*201d0*/  LDGSTS.E [R5+0x31a00], desc[UR34][R244.64], P0 ;  /* 0x31a00000f4057fae */ /* 0x0003e20008121862 */
        /* <DEDUP_REMOVED lines=41> */
[----:B------:R-:W-:Y:S01]  /*20470*/  LOP3.LUT R197, R197, R196, RZ, 0x3c, !PT ;  /* 0x000000c4c5c57212 */ /* 0x000fe200078e3cff */
[----:B------:R1:W-:Y:S01]  /*20480*/  LDGSTS.E [R5+0x34600], desc[UR34][R200.64], P0 ;  /* 0x34600000c8057fae */ /* 0x0003e20008121862 */
[----:B------:R-:W-:Y:S02]  /*20490*/  LOP3.LUT R180, R181, R180, RZ, 0x3c, !PT ;  /* 0x000000b4b5b47212 */ /* 0x000fe400078e3cff */
[----:B------:R-:W-:Y:S01]  /*204a0*/  LOP3.LUT R193, R193, R192, RZ, 0x3c, !PT ;  /* 0x000000c0c1c17212 */ /* 0x000fe200078e3cff */
[----:B------:R1:W-:Y:S01]  /*204b0*/  LDGSTS.E [R5+0x34a00], desc[UR34][R196.64], P0 ;  /* 0x34a00000c4057fae */ /* 0x0003e20008121862 */
[----:B------:R-:W-:Y:S02]  /*204c0*/  LOP3.LUT R176, R177, R176, RZ, 0x3c, !PT ;  /* 0x000000b0b1b07212 */ /* 0x000fe400078e3cff */
[----:B------:R-:W-:Y:S01]  /*204d0*/  LOP3.LUT R189, R189, R188, RZ, 0x3c, !PT ;  /* 0x000000bcbdbd7212 */ /* 0x000fe200078e3cff */
[----:B------:R1:W-:Y:S01]  /*204e0*/  LDGSTS.E [R5+0x34e00], desc[UR34][R192.64], P0 ;  /* 0x34e00000c0057fae */ /* 0x0003e20008121862 */
[----:B------:R-:W-:-:S02]  /*204f0*/  LOP3.LUT R185, R185, R184, RZ, 0x3c, !PT ;  /* 0x000000b8b9b97212 */ /* 0x000fc400078e3cff */
[----:B------:R-:W-:Y:S01]  /*20500*/  LOP3.LUT R181, R181, R180, RZ, 0x3c, !PT ;  /* 0x000000b4b5b57212 */ /* 0x000fe200078e3cff */
[----:B------:R1:W-:Y:S01]  /*20510*/  LDGSTS.E [R5+0x35200], desc[UR34][R188.64], P0 ;  /* 0x35200000bc057fae */ /* 0x0003e20008121862 */
[----:B------:R-:W-:-:S03]  /*20520*/  LOP3.LUT R177, R177, R176, RZ, 0x3c, !PT ;  /* 0x000000b0b1b17212 */ /* 0x000fc600078e3cff */
[----:B------:R1:W-:Y:S04]  /*20530*/  LDGSTS.E [R5+0x35600], desc[UR34][R184.64], P0 ;  /* 0x35600000b8057fae */ /* 0x0003e80008121862 */
        /* <DEDUP_REMOVED lines=10> */
[----:B------:R-:W0:Y:S01]  /*205e0*/  LDGDEPBAR ;  /* 0x00000000000079af */ /* 0x000e220000000000 */
[----:B------:R-:W-:-:S05]  /*205f0*/  VIADD R7, R7, 0x1 ;  /* 0x0000000107077836 */ /* 0x000fca0000000000 */
[----:B--2---:R-:W-:-:S13]  /*20600*/  ISETP.NE.U32.AND P0, PT, R7, R6, PT ;  /* 0x000000060700720c */ /* 0x004fda0003f05070 */
[----:B-1----:R-:W-:Y:S05]  /*20610*/  @P0 BRA `(.L_x_1) ;  /* 0xffffff2800ec0947 */ /* 0x002fea000383ffff */
.L_x_0:
[----:B------:R-:W2:Y:S01]  /*20620*/  LDL.LU R9, [R1+0xc00] ;  /* 0x000c000001097983 */ /* 0x000ea20000300800 */
[----:B------:R-:W-:-:S04]  /*20630*/  DEPBAR.LE SB0, 0x0 ;  /* 0x000080000000791a */ /* 0x000fc80000000000 */
[----:B------:R-:W3:Y:S01]  /*20640*/  LDL.LU R3, [R1+0xc08] ;  /* 0x000c080001037983 */ /* 0x000ee20000300800 */
[----:B------:R-:W-:Y:S01]  /*20650*/  ULDC.64 UR36, c[0x0][0x228] ;  /* 0x00008a0000247ab9 */ /* 0x000fe20000000a00 */
[----:B------:R-:W-:Y:S01]  /*20660*/  ULDC UR4, c[0x0][0x248] ;  /* 0x0000920000047ab9 */ /* 0x000fe20000000800 */
[----:B------:R-:W-:Y:S01]  /*20670*/  ULDC UR5, c[0x0][0x248] ;  /* 0x0000920000057ab9 */ /* 0x000fe20000000800 */
[----:B------:R-:W4:Y:S01]  /*20680*/  LDL.LU R4, [R1+0xa00] ;  /* 0x000a000001047983 */ /* 0x000f220000300800 */
[----:B------:R-:W-:Y:S01]  /*20690*/  ULDC UR6, c[0x0][0x248] ;  /* 0x0000920000067ab9 */ /* 0x000fe20000000800 */
[----:B------:R-:W-:Y:S01]  /*206a0*/  ULDC.64 UR38, c[0x0][0x228] ;  /* 0x00008a0000267ab9 */ /* 0x000fe20000000a00 */
[----:B------:R-:W-:Y:S01]  /*206b0*/  ULDC UR7, c[0x0][0x248] ;  /* 0x0000920000077ab9 */ /* 0x000fe20000000800 */
[----:B------:R-:W4:Y:S01]  /*206c0*/  LDL.LU R7, [R1+0xa08] ;  /* 0x000a080001077983 */ /* 0x000f220000300800 */
[----:B------:R-:W-:Y:S01]  /*206d0*/  ULDC.64 UR40, c[0x0][0x228] ;  /* 0x00008a0000287ab9 */ /* 0x000fe20000000a00 */
[----:B------:R-:W-:Y:S01]  /*206e0*/  ULDC UR24, c[0x0][0x228] ;  /* 0x00008a0000187ab9 */ /* 0x000fe20000000800 */
[----:B------:R-:W-:Y:S01]  /*206f0*/  ULDC UR25, c[0x0][0x228] ;  /* 0x00008a0000197ab9 */ /* 0x000fe20000000800 */
[----:B------:R-:W4:Y:S01]  /*20700*/  LDL.LU R6, [R1+0x800] ;  /* 0x0008000001067983 */ /* 0x000f220000300800 */
[----:B------:R-:W-:Y:S01]  /*20710*/  ULDC UR27, c[0x0][0x228] ;  /* 0x00008a00001b7ab9 */ /* 0x000fe20000000800 */
[----:B------:R-:W-:Y:S01]  /*20720*/  ULDC UR26, c[0x0][0x228] ;  /* 0x00008a00001a7ab9 */ /* 0x000fe20000000800 */
[----:B------:R-:W-:Y:S01]  /*20730*/  ULDC UR11, c[0x0][0x248] ;  /* 0x00009200000b7ab9 */ /* 0x000fe20000000800 */
[----:B------:R-:W1:Y:S01]  /*20740*/  S2R R2, SR_TID.X ;  /* 0x0000000000027919 */ /* 0x000e620000002100 */
[----:B------:R-:W-:Y:S01]  /*20750*/  ULDC UR29, c[0x0][0x248] ;  /* 0x00009200001d7ab9 */ /* 0x000fe20000000800 */
[----:B------:R-:W-:Y:S01]  /*20760*/  ULDC UR28, c[0x0][0x228] ;  /* 0x00008a00001c7ab9 */ /* 0x000fe20000000800 */
[----:B------:R-:W-:Y:S01]  /*20770*/  ULDC UR30, c[0x0][0x248] ;  /* 0x00009200001e7ab9 */ /* 0x000fe20000000800 */
[----:B------:R-:W4:Y:S01]  /*20780*/  LDL.LU R5, [R1+0x808] ;  /* 0x0008080001057983 */ /* 0x000f220000300800 */
[----:B------:R-:W-:Y:S01]  /*20790*/  ULDC UR33, c[0x0][0x228] ;  /* 0x00008a0000217ab9 */ /* 0x000fe20000000800 */
        /* <DEDUP_REMOVED lines=35> */
[----:B------:R-:W-:Y:S01]  /*209d0*/  BAR.SYNC.DEFER_BLOCKING 0x0 ;  /* 0x0000000000007b1d */ /* 0x000fe20000010000 */
[----:B--2---:R-:W-:-:S04]  /*209e0*/  IMAD.MOV.U32 R8, RZ, RZ, R9 ;  /* 0x000000ffff087224 */ /* 0x004fc800078e0009 */
[----:B------:R-:W-:Y:S02]  /*209f0*/  IMAD.MOV.U32 R160, RZ, RZ, R8 ;  /* 0x000000ffffa07224 */ /* 0x000fe400078e0008 */
[----:B---3--:R-:W-:Y:S02]  /*20a00*/  IMAD.MOV.U32 R9, RZ, RZ, R3 ;  /* 0x000000ffff097224 */ /* 0x008fe400078e0003 */
[C---:B-1----:R-:W-:Y:S02]  /*20a10*/  IMAD.SHL.U32 R3, R2.reuse, 0x10, RZ ;  /* 0x0000001002037824 */ /* 0x042fe400078e00ff */
[----:B------:R-:W-:Y:S02]  /*20a20*/  IMAD.SHL.U32 R2, R2, 0x40, RZ ;  /* 0x0000004002027824 */ /* 0x000fe400078e00ff */
[----:B------:R-:W-:Y:S01]  /*20a30*/  IMAD.MOV.U32 R161, RZ, RZ, R9 ;  /* 0x000000ffffa17224 */ /* 0x000fe200078e0009 */
[----:B------:R-:W-:Y:S01]  /*20a40*/  LOP3.LUT R159, R3, 0xf0, RZ, 0xc0, !PT ;  /* 0x000000f0039f7812 */ /* 0x000fe200078ec0ff */
[----:B----4-:R-:W-:Y:S01]  /*20a50*/  IMAD.MOV.U32 R162, RZ, RZ, R4 ;  /* 0x000000ffffa27224 */ /* 0x010fe200078e0004 */
[----:B------:R-:W1:Y:S01]  /*20a60*/  S2R R3, SR_TID.X ;  /* 0x0000000000037919 */ /* 0x000e620000002100 */
[----:B------:R-:W-:Y:S01]  /*20a70*/  LOP3.LUT R2, R2, 0x400, RZ, 0xc0, !PT ;  /* 0x0000040002027812 */ /* 0x000fe200078ec0ff */
[----:B------:R-:W-:-:S02]  /*20a80*/  IMAD.MOV.U32 R163, RZ, RZ, R7 ;  /* 0x000000ffffa37224 */ /* 0x000fc400078e0007 */
[----:B------:R-:W-:Y:S01]  /*20a90*/  IMAD.MOV.U32 R4, RZ, RZ, R6 ;  /* 0x000000ffff047224 */ /* 0x000fe200078e0006 */
[----:B------:R-:W-:Y:S01]  /*20aa0*/  IADD3 R153, R2, UR8, R159 ;  /* 0x0000000802997c10 */ /* 0x000fe2000fffe09f */
[----:B------:R-:W2:Y:S01]  /*20ab0*/  LDL.LU R6, [R1+0x600] ;  /* 0x0006000001067983 */ /* 0x000ea20000300800 */
[----:B-----5:R-:W-:Y:S01]  /*20ac0*/  VIADD R2, R23, 0x80 ;  /* 0x0000008017027836 */ /* 0x020fe20000000000 */
[----:B------:R-:W3:Y:S04]  /*20ad0*/  S2R R159, SR_TID.X ;  /* 0x00000000009f7919 */ /* 0x000ee80000002100 */
[----:B------:R-:W-:Y:S01]  /*20ae0*/  ISETP.GE.AND P0, PT, R2, UR37, PT ;  /* 0x0000002502007c0c */ /* 0x000fe2000bf06270 */
[----:B------:R-:W2:Y:S01]  /*20af0*/  LDL.LU R7, [R1+0x608] ;  /* 0x0006080001077983 */ /* 0x000ea20000300800 */
[----:B-1----:R-:W-:-:S02]  /*20b00*/  LOP3.LUT R158, R3, 0x60, RZ, 0xc0, !PT ;  /* 0x00000060039e7812 */ /* 0x002fc400078ec0ff */
[----:B---3--:R-:W-:-:S03]  /*20b10*/  LOP3.LUT R159, R159, 0x7f, RZ, 0xc0, !PT ;  /* 0x0000007f9f9f7812 */ /* 0x008fc600078ec0ff */
[----:B------:R-:W-:Y:S01]  /*20b20*/  IMAD R153, R158, 0x8, R153 ;  /* 0x000000089e997824 */ /* 0x000fe200078e0299 */
[----:B------:R-:W-:Y:S01]  /*20b30*/  LOP3.LUT R21, R21, 0xfeffffff, RZ, 0xc0, !PT ;  /* 0xfeffffff15157812 */ /* 0x000fe200078ec0ff */
[----:B------:R-:W-:Y:S01]  /*20b40*/  IMAD R2, R23, UR4, RZ ;  /* 0x0000000417027c24 */ /* 0x000fe2000f8e02ff */
[----:B------:R-:W-:Y:S01]  /*20b50*/  LEA R157, R159, UR8, 0x4 ;  /* 0x000000089f9d7c11 */ /* 0x000fe2000f8e20ff */
[----:B------:R-:W-:Y:S01]  /*20b60*/  VIADD R3, R23, 0x81 ;  /* 0x0000008117037836 */ /* 0x000fe20000000000 */
[----:B------:R-:W-:Y:S01]  /*20b70*/  STSM.16.M88.4 [R153], R160 ;  /* 0x000000a099007844 */ /* 0x000fe20000000200 */
[----:B------:R-:W-:Y:S01]  /*20b80*/  VIADD R2, R2, UR4 ;  /* 0x0000000402027c36 */ /* 0x000fe20008000000 */
[----:B------:R-:W-:Y:S01]  /*20b90*/  ULDC UR8, c[0x0][0x248] ;  /* 0x0000920000087ab9 */ /* 0x000fe20000000800 */
[----:B------:R-:W-:Y:S01]  /*20ba0*/  LOP3.LUT R20, R20, 0x7fffffff, RZ, 0xc0, !PT ;  /* 0x7fffffff14147812 */ /* 0x000fe200078ec0ff */
[----:B------:R-:W-:Y:S01]  /*20bb0*/  BAR.SYNC.DEFER_BLOCKING 0x0 ;  /* 0x0000000000007b1d */ /* 0x000fe20000010000 */
[----:B------:R-:W-:Y:S01]  /*20bc0*/  ISETP.GE.AND P1, PT, R3, UR39, PT ;  /* 0x0000002703007c0c */ /* 0x000fe2000bf26270 */
[----:B------:R-:W-:-:S04]  /*20bd0*/  VIADD R2, R2, UR4 ;  /* 0x0000000402027c36 */ /* 0x000fc80008000000 */
[----:B------:R-:W-:Y:S01]  /*20be0*/  ULDC UR37, c[0x0][0x228] ;  /* 0x00008a0000257ab9 */ /* 0x000fe20000000800 */
[----:B------:R-:W1:Y:S01]  /*20bf0*/  LDS.128 R160, [R157] ;  /* 0x000000009da07984 */ /* 0x000e620000000c00 */
[----:B------:R-:W-:Y:S01]  /*20c00*/  ULDC UR39, c[0x0][0x228] ;  /* 0x00008a0000277ab9 */ /* 0x000fe20000000800 */
[----:B------:R-:W-:Y:S06]  /*20c10*/  BAR.SYNC.DEFER_BLOCKING 0x0 ;  /* 0x0000000000007b1d */ /* 0x000fec0000010000 */
[----:B-1----:R1:W-:Y:S04]  /*20c20*/  STL.64 [R1+0xe20], R160 ;  /* 0x000e20a001007387 */ /* 0x0023e80000100a00 */
[----:B------:R3:W-:Y:S04]  /*20c30*/  STL.64 [R1+0xe28], R162 ;  /* 0x000e28a201007387 */ /* 0x0007e80000100a00 */
[----:B-1----:R-:W4:Y:S04]  /*20c40*/  LDL.LU R160, [R1+0x400] ;  /* 0x0004000001a07983 */ /* 0x002f280000300800 */
[----:B------:R-:W4:Y:S04]  /*20c50*/  LDL.LU R161, [R1+0x408] ;  /* 0x0004080001a17983 */ /* 0x000f280000300800 */
[----:B---3--:R-:W4:Y:S04]  /*20c60*/  LDL.LU R162, [R1+0x200] ;  /* 0x0002000001a27983 */ /* 0x008f280000300800 */
[----:B------:R-:W4:Y:S04]  /*20c70*/  LDL.LU R163, [R1+0x208] ;  /* 0x0002080001a37983 */ /* 0x000f280000300800 */
[----:B--2---:R1:W-:Y:S01]  /*20c80*/  STSM.16.M88.4 [R153], R4 ;  /* 0x0000000499007844 */ /* 0x0043e20000000200 */
[----:B------:R-:W-:Y:S06]  /*20c90*/  BAR.SYNC.DEFER_BLOCKING 0x0 ;  /* 0x0000000000007b1d */ /* 0x000fec0000010000 */
[----:B-1----:R-:W2:Y:S04]  /*20ca0*/  LDL.LU R4, [R1] ;  /* 0x0000000001047983 */ /* 0x002ea80000300800 */
[----:B------:R-:W2:Y:S04]  /*20cb0*/  LDL.LU R5, [R1+0x8] ;  /* 0x0000080001057983 */ /* 0x000ea80000300800 */
[----:B------:R-:W1:Y:S01]  /*20cc0*/  LDS.128 R164, [R157] ;  /* 0x000000009da47984 */ /* 0x000e620000000c00 */
[----:B------:R-:W-:Y:S06]  /*20cd0*/  BAR.SYNC.DEFER_BLOCKING 0x0 ;  /* 0x0000000000007b1d */ /* 0x000fec0000010000 */
[----:B----4-:R-:W-:Y:S02]  /*20ce0*/  STSM.16.M88.4 [R153], R160 ;  /* 0x000000a099007844 */ /* 0x010fe40000000200 */
[----:B------:R-:W-:Y:S06]  /*20cf0*/  BAR.SYNC.DEFER_BLOCKING 0x0 ;  /* 0x0000000000007b1d */ /* 0x000fec0000010000 */
[----:B------:R-:W3:Y:S04]  /*20d00*/  LDS.128 R160, [R157] ;  /* 0x000000009da07984 */ /* 0x000ee80000000c00 */
[----:B-1----:R-:W-:Y:S04]  /*20d10*/  STL.64 [R1+0xe10], R164 ;  /* 0x000e10a401007387 */ /* 0x002fe80000100a00 */
[----:B------:R-:W-:Y:S01]  /*20d20*/  STL.64 [R1+0xe18], R166 ;  /* 0x000e18a601007387 */ /* 0x000fe20000100a00 */
[----:B------:R-:W-:Y:S06]  /*20d30*/  BAR.SYNC.DEFER_BLOCKING 0x0 ;  /* 0x0000000000007b1d */ /* 0x000fec0000010000 */
[----:B---3--:R1:W-:Y:S04]  /*20d40*/  STL.64 [R1+0xe00], R160 ;  /* 0x000e00a001007387 */ /* 0x0083e80000100a00 */
[----:B------:R3:W-:Y:S04]  /*20d50*/  STL.64 [R1+0xe08], R162 ;  /* 0x000e08a201007387 */ /* 0x0007e80000100a00 */
[----:B-1----:R-:W4:Y:S04]  /*20d60*/  LDL.LU R160, [R1+0xc04] ;  /* 0x000c040001a07983 */ /* 0x002f280000300800 */
[----:B------:R-:W4:Y:S04]  /*20d70*/  LDL.LU R161, [R1+0xc0c] ;  /* 0x000c0c0001a17983 */ /* 0x000f280000300800 */
[----:B---3--:R-:W4:Y:S04]  /*20d80*/  LDL.LU R162, [R1+0xa04] ;  /* 0x000a040001a27983 */ /* 0x008f280000300800 */
[----:B------:R-:W4:Y:S01]  /*20d90*/  LDL.LU R163, [R1+0xa0c] ;  /* 0x000a0c0001a37983 */ /* 0x000f220000300800 */
[----:B------:R-:W-:-:S02]  /*20da0*/  IMAD.MOV.U32 R6, RZ, RZ, R24 ;  /* 0x000000ffff067224 */ /* 0x000fc400078e0018 */
[----:B------:R-:W-:-:S05]  /*20db0*/  IMAD.MOV.U32 R7, RZ, RZ, R26 ;  /* 0x000000ffff077224 */ /* 0x000fca00078e001a */
[----:B--2---:R1:W-:Y:S01]  /*20dc0*/  STSM.16.M88.4 [R153], R4 ;  /* 0x0000000499007844 */ /* 0x0043e20000000200 */
[----:B------:R-:W-:Y:S06]  /*20dd0*/  BAR.SYNC.DEFER_BLOCKING 0x0 ;  /* 0x0000000000007b1d */ /* 0x000fec0000010000 */
[----:B-1----:R-:W2:Y:S04]  /*20de0*/  LDL.LU R4, [R1+0x804] ;  /* 0x0008040001047983 */ /* 0x002ea80000300800 */
[----:B------:R-:W2:Y:S04]  /*20df0*/  LDL.LU R5, [R1+0x80c] ;  /* 0x00080c0001057983 */ /* 0x000ea80000300800 */
[----:B------:R-:W2:Y:S04]  /*20e00*/  LDL.LU R6, [R1+0x604] ;  /* 0x0006040001067983 */ /* 0x000ea80000300800 */
[----:B------:R-:W1:Y:S01]  /*20e10*/  LDS.128 R164, [R157] ;  /* 0x000000009da47984 */ /* 0x000e620000000c00 */
[----:B------:R-:W-:Y:S06]  /*20e20*/  BAR.SYNC.DEFER_BLOCKING 0x0 ;  /* 0x0000000000007b1d */ /* 0x000fec0000010000 */
[----:B------:R-:W2:Y:S04]  /*20e30*/  LDL.LU R7, [R1+0x60c] ;  /* 0x00060c0001077983 */ /* 0x000ea80000300800 */
[----:B-1----:R-:W-:Y:S04]  /*20e40*/  STL.64 [R1+0xa00], R164 ;  /* 0x000a00a401007387 */ /* 0x002fe80000100a00 */
[----:B------:R-:W-:Y:S04]  /*20e50*/  STL.64 [R1+0xa08], R166 ;  /* 0x000a08a601007387 */ /* 0x000fe80000100a00 */
[----:B----4-:R-:W-:Y:S01]  /*20e60*/  STSM.16.M88.4 [R153], R160 ;  /* 0x000000a099007844 */ /* 0x010fe20000000200 */
[----:B------:R-:W-:Y:S06]  /*20e70*/  BAR.SYNC.DEFER_BLOCKING 0x0 ;  /* 0x0000000000007b1d */ /* 0x000fec0000010000 */
[----:B------:R-:W1:Y:S02]  /*20e80*/  LDS.128 R160, [R157] ;  /* 0x000000009da07984 */ /* 0x000e640000000c00 */
[----:B------:R-:W-:Y:S06]  /*20e90*/  BAR.SYNC.DEFER_BLOCKING 0x0 ;  /* 0x0000000000007b1d */ /* 0x000fec0000010000 */
[----:B-1----:R1:W-:Y:S04]  /*20ea0*/  STL.64 [R1+0x800], R160 ;  /* 0x000800a001007387 */ /* 0x0023e80000100a00 */
[----:B------:R3:W-:Y:S04]  /*20eb0*/  STL.64 [R1+0x808], R162 ;  /* 0x000808a201007387 */ /* 0x0007e80000100a00 */
[----:B-1----:R-:W4:Y:S04]  /*20ec0*/  LDL.LU R160, [R1+0x404] ;  /* 0x0004040001a07983 */ /* 0x002f280000300800 */
[----:B------:R-:W4:Y:S04]  /*20ed0*/  LDL.LU R161, [R1+0x40c] ;  /* 0x00040c0001a17983 */ /* 0x000f280000300800 */
[----:B---3--:R-:W4:Y:S04]  /*20ee0*/  LDL.LU R162, [R1+0x204] ;  /* 0x0002040001a27983 */ /* 0x008f280000300800 */
[----:B------:R-:W4:Y:S04]  /*20ef0*/  LDL.LU R163, [R1+0x20c] ;  /* 0x00020c0001a37983 */ /* 0x000f280000300800 */
[----:B--2---:R1:W-:Y:S02]  /*20f00*/  STSM.16.M88.4 [R153], R4 ;  /* 0x0000000499007844 */ /* 0x0043e40000000200 */
[----:B-1----:R-:W-:-:S02]  /*20f10*/  IMAD.MOV.U32 R6, RZ, RZ, R25 ;  /* 0x000000ffff067224 */ /* 0x002fc400078e0019 */
[----:B------:R-:W2:Y:S01]  /*20f20*/  LDL.LU R4, [R1+0x4] ;  /* 0x0000040001047983 */ /* 0x000ea20000300800 */
[----:B------:R-:W-:Y:S01]  /*20f30*/  IMAD.MOV.U32 R7, RZ, RZ, R27 ;  /* 0x000000ffff077224 */ /* 0x000fe200078e001b */
[----:B------:R-:W-:Y:S06]  /*20f40*/  BAR.SYNC.DEFER_BLOCKING 0x0 ;  /* 0x0000000000007b1d */ /* 0x000fec0000010000 */
[----:B------:R-:W2:Y:S04]  /*20f50*/  LDL.LU R5, [R1+0xc] ;  /* 0x00000c0001057983 */ /* 0x000ea80000300800 */
[----:B------:R-:W1:Y:S01]  /*20f60*/  LDS.128 R24, [R157] ;  /* 0x000000009d187984 */ /* 0x000e620000000c00 */
[----:B------:R-:W-:Y:S06]  /*20f70*/  BAR.SYNC.DEFER_BLOCKING 0x0 ;  /* 0x0000000000007b1d */ /* 0x000fec0000010000 */
        /* <DEDUP_REMOVED lines=36> */
[----:B------:R-:W1:Y:S01]  /*211c0*/  LDS.128 R160, [R157] ;  /* 0x000000009da07984 */ /* 0x000e620000000c00 */
[----:B------:R-:W-:Y:S06]  /*211d0*/  BAR.SYNC.DEFER_BLOCKING 0x0 ;  /* 0x0000000000007b1d */ /* 0x000fec0000010000 */
[----:B-1----:R-:W-:Y:S04]  /*211e0*/  STL.64 [R1+0xe30], R160 ;  /* 0x000e30a001007387 */ /* 0x002fe80000100a00 */
[----:B------:R-:W-:Y:S04]  /*211f0*/  STL.64 [R1+0xe38], R162 ;  /* 0x000e38a201007387 */ /* 0x000fe80000100a00 */
[----:B----4-:R-:W-:Y:S01]  /*21200*/  STSM.16.M88.4 [R153], R24 ;  /* 0x0000001899007844 */ /* 0x010fe20000000200 */
[----:B------:R-:W-:Y:S06]  /*21210*/  BAR.SYNC.DEFER_BLOCKING 0x0 ;  /* 0x0000000000007b1d */ /* 0x000fec0000010000 */
[----:B------:R-:W1:Y:S04]  /*21220*/  LDS.128 R24, [R157] ;  /* 0x000000009d187984 */ /* 0x000e680000000c00 */
[----:B-1----:R1:W-:Y:S04]  /*21230*/  STL.64 [R1+0xc00], R24 ;  /* 0x000c001801007387 */ /* 0x0023e80000100a00 */
[----:B------:R3:W-:Y:S04]  /*21240*/  STL.64 [R1+0xc08], R26 ;  /* 0x000c081a01007387 */ /* 0x0007e80000100a00 */
[----:B-1----:R-:W4:Y:S04]  /*21250*/  LDL.LU R24, [R1+0xc14] ;  /* 0x000c140001187983 */ /* 0x002f280000300800 */
[----:B------:R-:W4:Y:S04]  /*21260*/  LDL.LU R25, [R1+0xc1c] ;  /* 0x000c1c0001197983 */ /* 0x000f280000300800 */
[----:B---3--:R-:W4:Y:S04]  /*21270*/  LDL.LU R26, [R1+0xa14] ;  /* 0x000a1400011a7983 */ /* 0x008f280000300800 */
[----:B------:R-:W4:Y:S01]  /*21280*/  LDL.LU R27, [R1+0xa1c] ;  /* 0x000a1c00011b7983 */ /* 0x000f220000300800 */
[----:B------:R-:W-:Y:S01]  /*21290*/  BAR.SYNC.DEFER_BLOCKING 0x0 ;  /* 0x0000000000007b1d */ /* 0x000fe20000010000 */
        /* <DEDUP_REMOVED lines=1349> */
[----:B------:R-:W-:Y:S01]  /*266f0*/  STL.64 [R1+0xf88], R30 ;  /* 0x000f881e01007387 */ /* 0x000fe20000100a00 */
[----:B------:R-:W-:-:S02]  /*26700*/  IMAD.MOV.U32 R6, RZ, RZ, R96 ;  /* 0x000000ffff067224 */ /* 0x000fc400078e0060 */
[----:B------:R-:W-:Y:S01]  /*26710*/  IMAD.MOV.U32 R7, RZ, RZ, R98 ;  /* 0x000000ffff077224 */ /* 0x000fe200078e0062 */
        /* <DEDUP_REMOVED lines=24> */
[----:B--2---:R2:W-:Y:S04]  /*268a0*/  STSM.16.M88.4 [R153], R4 ;  /* 0x0000000499007844 */ /* 0x0045e80000000200 */
[----:B-1----:R-:W-:Y:S04]  /*268b0*/  STL.64 [R1+0x720], R24 ;  /* 0x0007201801007387 */ /* 0x002fe80000100a00 */
[----:B------:R-:W-:Y:S04]  /*268c0*/  STL.64 [R1+0x728], R26 ;  /* 0x0007281a01007387 */ /* 0x000fe80000100a00 */
[----:B--2---:R-:W2:Y:S04]  /*268d0*/  LDL.LU R4, [R1+0x524] ;  /* 0x0005240001047983 */ /* 0x004ea80000300800 */
[----:B------:R-:W2:Y:S04]  /*268e0*/  LDL.LU R5, [R1+0x52c] ;  /* 0x00052c0001057983 */ /* 0x000ea80000300800 */
[----:B------:R-:W2:Y:S04]  /*268f0*/  LDL.LU R6, [R1+0x324] ;  /* 0x0003240001067983 */ /* 0x000ea80000300800 */
[----:B------:R-:W2:Y:S01]  /*26900*/  LDL.LU R7, [R1+0x32c] ;  /* 0x00032c0001077983 */ /* 0x000ea20000300800 */
[----:B------:R-:W-:Y:S06]  /*26910*/  BAR.SYNC.DEFER_BLOCKING 0x0 ;  /* 0x0000000000007b1d */ /* 0x000fec0000010000 */
[----:B------:R-:W1:Y:S02]  /*26920*/  LDS.128 R24, [R157] ;  /* 0x000000009d187984 */ /* 0x000e640000000c00 */
[----:B------:R-:W-:Y:S06]  /*26930*/  BAR.SYNC.DEFER_BLOCKING 0x0 ;  /* 0x0000000000007b1d */ /* 0x000fec0000010000 */
[----:B-1----:R-:W-:Y:S04]  /*26940*/  STL.64 [R1+0x520], R24 ;  /* 0x0005201801007387 */ /* 0x002fe80000100a00 */
[----:B------:R-:W-:Y:S04]  /*26950*/  STL.64 [R1+0x528], R26 ;  /* 0x0005281a01007387 */ /* 0x000fe80000100a00 */
[----:B--2---:R1:W-:Y:S01]  /*26960*/  STSM.16.M88.4 [R153], R4 ;  /* 0x0000000499007844 */ /* 0x0043e20000000200 */
[----:B------:R-:W-:Y:S06]  /*26970*/  BAR.SYNC.DEFER_BLOCKING 0x0 ;  /* 0x0000000000007b1d */ /* 0x000fec0000010000 */
[----:B-1----:R-:W2:Y:S04]  /*26980*/  LDL.LU R4, [R1+0x124] ;  /* 0x0001240001047983 */ /* 0x002ea80000300800 */
[----:B------:R-:W2:Y:S04]  /*26990*/  LDL.LU R5, [R1+0x12c] ;  /* 0x00012c0001057983 */ /* 0x000ea80000300800 */
[----:B------:R-:W1:Y:S01]  /*269a0*/  LDS.128 R24, [R157] ;  /* 0x000000009d187984 */ /* 0x000e620000000c00 */
[----:B------:R-:W-:-:S02]  /*269b0*/  IMAD.MOV.U32 R6, RZ, RZ, R97 ;  /* 0x000000ffff067224 */ /* 0x000fc400078e0061 */
[----:B------:R-:W-:Y:S01]  /*269c0*/  IMAD.MOV.U32 R7, RZ, RZ, R99 ;  /* 0x000000ffff077224 */ /* 0x000fe200078e0063 */
[----:B------:R-:W-:Y:S06]  /*269d0*/  BAR.SYNC.DEFER_BLOCKING 0x0 ;  /* 0x0000000000007b1d */ /* 0x000fec0000010000 */
[----:B-1----:R-:W-:Y:S04]  /*269e0*/  STL.64 [R1+0x320], R24 ;  /* 0x0003201801007387 */ /* 0x002fe80000100a00 */
[----:B------:R-:W-:Y:S04]  /*269f0*/  STL.64 [R1+0x328], R26 ;  /* 0x0003281a01007387 */ /* 0x000fe80000100a00 */
[----:B--2---:R1:W-:Y:S01]  /*26a00*/  STSM.16.M88.4 [R153], R4 ;  /* 0x0000000499007844 */ /* 0x0043e20000000200 */
[----:B------:R-:W-:Y:S06]  /*26a10*/  BAR.SYNC.DEFER_BLOCKING 0x0 ;  /* 0x0000000000007b1d */ /* 0x000fec0000010000 */
[----:B-1----:R-:W2:Y:S04]  /*26a20*/  LDL.LU R4, [R1+0xd30] ;  /* 0x000d300001047983 */ /* 0x002ea80000300800 */
[----:B------:R-:W2:Y:S04]  /*26a30*/  LDL.LU R5, [R1+0xd38] ;  /* 0x000d380001057983 */ /* 0x000ea80000300800 */
[----:B------:R-:W2:Y:S04]  /*26a40*/  LDL.LU R6, [R1+0xb30] ;  /* 0x000b300001067983 */ /* 0x000ea80000300800 */
[----:B------:R-:W2:Y:S04]  /*26a50*/  LDL.LU R7, [R1+0xb38] ;  /* 0x000b380001077983 */ /* 0x000ea80000300800 */
[----:B------:R-:W1:Y:S01]  /*26a60*/  LDS.128 R24, [R157] ;  /* 0x000000009d187984 */ /* 0x000e620000000c00 */
[----:B------:R-:W-:Y:S01]  /*26a70*/  BAR.SYNC.DEFER_BLOCKING 0x0 ;  /* 0x0000000000007b1d */ /* 0x000fe20000010000 */
[----:B------:R-:W-:-:S05]  /*26a80*/  VIADD R2, R2, UR4 ;  /* 0x0000000402027c36 */ /* 0x000fca0008000000 */
[----:B------:R3:W-:Y:S02]  /*26a90*/  STL [R1+0x116c], R2 ;  /* 0x00116c0201007387 */ /* 0x0007e40000100800 */
[----:B---3--:R-:W-:-:S05]  /*26aa0*/  VIADD R2, R2, UR4 ;  /* 0x0000000402027c36 */ /* 0x008fca0008000000 */
[----:B------:R-:W-:Y:S04]  /*26ab0*/  STL [R1+0x10b8], R2 ;  /* 0x0010b80201007387 */ /* 0x000fe80000100800 */
        /* <DEDUP_REMOVED lines=19> */
[----:B------:R-:W-:Y:S01]  /*26bf0*/  VIADD R159, R2, UR4 ;  /* 0x00000004029f7c36 */ /* 0x000fe20008000000 */
[----:B------:R-:W-:Y:S03]  /*26c00*/  BAR.SYNC.DEFER_BLOCKING 0x0 ;  /* 0x0000000000007b1d */ /* 0x000fe60000010000 */
[----:B------:R-:W-:-:S04]  /*26c10*/  VIADD R252, R159, UR4 ;  /* 0x000000049ffc7c36 */ /* 0x000fc80008000000 */
        /* <DEDUP_REMOVED lines=10> */
[----:B------:R-:W1:Y:S01]  /*26cc0*/  LDS.128 R24, [R157] ;  /* 0x000000009d187984 */ /* 0x000e620000000c00 */
[----:B------:R-:W-:-:S02]  /*26cd0*/  VIADD R2, R2, UR4 ;  /* 0x0000000402027c36 */ /* 0x000fc40008000000 */
[----:B------:R-:W-:-:S03]  /*26ce0*/  IMAD.MOV.U32 R6, RZ, RZ, R100 ;  /* 0x000000ffff067224 */ /* 0x000fc600078e0064 */
[----:B------:R3:W-:Y:S01]  /*26cf0*/  STL [R1+0x1008], R2 ;  /* 0x0010080201007387 */ /* 0x0007e20000100800 */
[----:B------:R-:W-:Y:S01]  /*26d00*/  IMAD.MOV.U32 R7, RZ, RZ, R102 ;  /* 0x000000ffff077224 */ /* 0x000fe200078e0066 */
[----:B------:R-:W-:Y:S01]  /*26d10*/  BAR.SYNC.DEFER_BLOCKING 0x0 ;  /* 0x0000000000007b1d */ /* 0x000fe20000010000 */
        /* <DEDUP_REMOVED lines=15> */
[----:B------:R3:W-:Y:S02]  /*26e10*/  STL [R1+0x1014], R2 ;  /* 0x0010140201007387 */ /* 0x0007e40000100800 */
[----:B---3--:R-:W-:Y:S02]  /*26e20*/  VIADD R2, R2, UR4 ;  /* 0x0000000402027c36 */ /* 0x008fe40008000000 */
[----:B-1----:R-:W-:Y:S04]  /*26e30*/  STL.64 [R1+0xb20], R24 ;  /* 0x000b201801007387 */ /* 0x002fe80000100a00 */
[----:B------:R-:W-:Y:S04]  /*26e40*/  STL.64 [R1+0xb28], R26 ;  /* 0x000b281a01007387 */ /* 0x000fe80000100a00 */
[----:B--2---:R1:W-:Y:S01]  /*26e50*/  STSM.16.M88.4 [R153], R4 ;  /* 0x0000000499007844 */ /* 0x0043e20000000200 */
[----:B------:R-:W-:Y:S06]  /*26e60*/  BAR.SYNC.DEFER_BLOCKING 0x0 ;  /* 0x0000000000007b1d */ /* 0x000fec0000010000 */
[----:B-1----:R-:W2:Y:S04]  /*26e70*/  LDL.LU R4, [R1+0x934] ;  /* 0x0009340001047983 */ /* 0x002ea80000300800 */
[----:B------:R1:W-:Y:S04]  /*26e80*/  STL [R1+0x1018], R2 ;  /* 0x0010180201007387 */ /* 0x0003e80000100800 */
[----:B------:R-:W2:Y:S04]  /*26e90*/  LDL.LU R5, [R1+0x93c] ;  /* 0x00093c0001057983 */ /* 0x000ea80000300800 */
[----:B------:R-:W2:Y:S04]  /*26ea0*/  LDL.LU R6, [R1+0x734] ;  /* 0x0007340001067983 */ /* 0x000ea80000300800 */
[----:B------:R-:W2:Y:S04]  /*26eb0*/  LDL.LU R7, [R1+0x73c] ;  /* 0x00073c0001077983 */ /* 0x000ea80000300800 */
[----:B------:R-:W3:Y:S01]  /*26ec0*/  LDS.128 R24, [R157] ;  /* 0x000000009d187984 */ /* 0x000ee20000000c00 */
[----:B------:R-:W-:Y:S01]  /*26ed0*/  BAR.SYNC.DEFER_BLOCKING 0x0 ;  /* 0x0000000000007b1d */ /* 0x000fe20000010000 */
[----:B-1----:R-:W-:-:S05]  /*26ee0*/  VIADD R2, R2, UR4 ;  /* 0x0000000402027c36 */ /* 0x002fca0008000000 */
[----:B------:R-:W-:Y:S01]  /*26ef0*/  ULDC UR4, c[0x0][0x248] ;  /* 0x0000920000047ab9 */ /* 0x000fe20000000800 */
[----:B------:R1:W-:Y:S02]  /*26f00*/  STL [R1+0x101c], R2 ;  /* 0x00101c0201007387 */ /* 0x0003e40000100800 */
[----:B-1----:R-:W-:Y:S01]  /*26f10*/  VIADD R2, R2, UR5 ;  /* 0x0000000502027c36 */ /* 0x002fe20008000000 */
[----:B------:R-:W-:-:S04]  /*26f20*/  ULDC UR5, c[0x0][0x248] ;  /* 0x0000920000057ab9 */ /* 0x000fc80000000800 */
[----:B------:R1:W-:Y:S02]  /*26f30*/  STL [R1+0x1020], R2 ;  /* 0x0010200201007387 */ /* 0x0003e40000100800 */
[----:B-1----:R-:W-:Y:S01]  /*26f40*/  VIADD R2, R2, UR6 ;  /* 0x0000000602027c36 */ /* 0x002fe20008000000 */
[----:B------:R-:W-:Y:S01]  /*26f50*/  ULDC UR6, c[0x0][0x248] ;  /* 0x0000920000067ab9 */ /* 0x000fe20000000800 */
[----:B---3--:R-:W-:Y:S04]  /*26f60*/  STL.64 [R1+0x730], R24 ;  /* 0x0007301801007387 */ /* 0x008fe80000100a00 */
        /* <DEDUP_REMOVED lines=25> */
[----:B------:R-:W3:Y:S01]  /*27100*/  LDS.128 R24, [R157] ;  /* 0x000000009d187984 */ /* 0x000ee20000000c00 */
[----:B-1----:R-:W-:Y:S01]  /*27110*/  VIADD R2, R2, UR5 ;  /* 0x0000000502027c36 */ /* 0x002fe20008000000 */
[----:B------:R-:W-:-:S04]  /*27120*/  ULDC UR5, c[0x0][0x248] ;  /* 0x0000920000057ab9 */ /* 0x000fc80000000800 */
[----:B------:R1:W-:Y:S01]  /*27130*/  STL [R1+0x1034], R2 ;  /* 0x0010340201007387 */ /* 0x0003e20000100800 */
[----:B------:R-:W-:Y:S02]  /*27140*/  IMAD.MOV.U32 R6, RZ, RZ, R101 ;  /* 0x000000ffff067224 */ /* 0x000fe400078e0065 */
[----:B------:R-:W-:Y:S01]  /*27150*/  IMAD.MOV.U32 R7, RZ, RZ, R103 ;  /* 0x000000ffff077224 */ /* 0x000fe200078e0067 */
[----:B------:R-:W-:Y:S01]  /*27160*/  BAR.SYNC.DEFER_BLOCKING 0x0 ;  /* 0x0000000000007b1d */ /* 0x000fe20000010000 */
[----:B-1----:R-:W-:-:S05]  /*27170*/  VIADD R2, R2, UR4 ;  /* 0x0000000402027c36 */ /* 0x002fca0008000000 */
[----:B------:R-:W-:Y:S01]  /*27180*/  ULDC UR4, c[0x0][0x248] ;  /* 0x0000920000047ab9 */ /* 0x000fe20000000800 */
        /* <DEDUP_REMOVED lines=174> */
[----:B---3--:R1:W-:Y:S04]  /*27c70*/  STL.64 [R1+0x140], R24 ;  /* 0x0001401801007387 */ /* 0x0083e80000100a00 */
[----:B------:R-:W-:Y:S01]  /*27c80*/  STL.64 [R1+0x148], R26 ;  /* 0x0001481a01007387 */ /* 0x000fe20000100a00 */
[----:B-1----:R-:W1:Y:S03]  /*27c90*/  LDC R24, c[0x0][0x244] ;  /* 0x00009100ff187b82 */ /* 0x002e660000000800 */
[----:B--2---:R2:W-:Y:S05]  /*27ca0*/  STSM.16.M88.4 [R153], R4 ;  /* 0x0000000499007844 */ /* 0x0045ea0000000200 */
[----:B------:R-:W-:Y:S06]  /*27cb0*/  BAR.SYNC.DEFER_BLOCKING 0x0 ;  /* 0x0000000000007b1d */ /* 0x000fec0000010000 */
[----:B--2---:R-:W2:Y:S04]  /*27cc0*/  LDL.LU R4, [R1+0x950] ;  /* 0x0009500001047983 */ /* 0x004ea80000300800 */
[----:B------:R3:W-:Y:S04]  /*27cd0*/  STL [R1+0x10a8], R2 ;  /* 0x0010a80201007387 */ /* 0x0007e80000100800 */
[----:B------:R-:W2:Y:S04]  /*27ce0*/  LDL.LU R5, [R1+0x958] ;  /* 0x0009580001057983 */ /* 0x000ea80000300800 */
[----:B------:R-:W2:Y:S04]  /*27cf0*/  LDL.LU R6, [R1+0x750] ;  /* 0x0007500001067983 */ /* 0x000ea80000300800 */
[----:B------:R-:W2:Y:S04]  /*27d00*/  LDL.LU R7, [R1+0x758] ;  /* 0x0007580001077983 */ /* 0x000ea80000300800 */
[----:B------:R-:W4:Y:S01]  /*27d10*/  LDS.128 R28, [R157] ;  /* 0x000000009d1c7984 */ /* 0x000f220000000c00 */
[----:B------:R-:W-:Y:S01]  /*27d20*/  BAR.SYNC.DEFER_BLOCKING 0x0 ;  /* 0x0000000000007b1d */ /* 0x000fe20000010000 */
[----:B---3--:R-:W-:-:S05]  /*27d30*/  VIADD R2, R2, UR4 ;  /* 0x0000000402027c36 */ /* 0x008fca0008000000 */
[----:B------:R-:W-:Y:S01]  /*27d40*/  ULDC UR4, c[0x0][0x248] ;  /* 0x0000920000047ab9 */ /* 0x000fe20000000800 */
[----:B------:R3:W-:Y:S02]  /*27d50*/  STL [R1+0x10ac], R2 ;  /* 0x0010ac0201007387 */ /* 0x0007e40000100800 */
[----:B---3--:R-:W-:Y:S01]  /*27d60*/  VIADD R2, R2, UR5 ;  /* 0x0000000502027c36 */ /* 0x008fe20008000000 */
[----:B------:R-:W-:-:S04]  /*27d70*/  ULDC UR5, c[0x0][0x248] ;  /* 0x0000920000057ab9 */ /* 0x000fc80000000800 */
[----:B------:R3:W-:Y:S02]  /*27d80*/  STL [R1+0x10b0], R2 ;  /* 0x0010b00201007387 */ /* 0x0007e40000100800 */
[----:B---3--:R-:W-:Y:S01]  /*27d90*/  VIADD R2, R2, UR4 ;  /* 0x0000000402027c36 */ /* 0x008fe20008000000 */
[----:B------:R-:W-:Y:S01]  /*27da0*/  ULDC UR4, c[0x0][0x248] ;  /* 0x0000920000047ab9 */ /* 0x000fe20000000800 */
[----:B----4-:R-:W-:Y:S04]  /*27db0*/  STL.64 [R1+0xb40], R28 ;  /* 0x000b401c01007387 */ /* 0x010fe80000100a00 */
[----:B------:R-:W-:Y:S04]  /*27dc0*/  STL.64 [R1+0xb48], R30 ;  /* 0x000b481e01007387 */ /* 0x000fe80000100a00 */
[----:B--2---:R2:W-:Y:S01]  /*27dd0*/  STSM.16.M88.4 [R153], R4 ;  /* 0x0000000499007844 */ /* 0x0045e20000000200 */
[----:B------:R-:W-:Y:S06]  /*27de0*/  BAR.SYNC.DEFER_BLOCKING 0x0 ;  /* 0x0000000000007b1d */ /* 0x000fec0000010000 */
[----:B--2---:R-:W2:Y:S04]  /*27df0*/  LDL.LU R4, [R1+0x550] ;  /* 0x0005500001047983 */ /* 0x004ea80000300800 */
[----:B------:R3:W-:Y:S04]  /*27e00*/  STL [R1+0x10b4], R2 ;  /* 0x0010b40201007387 */ /* 0x0007e80000100800 */
[----:B------:R-:W2:Y:S04]  /*27e10*/  LDL.LU R5, [R1+0x558] ;  /* 0x0005580001057983 */ /* 0x000ea80000300800 */
[----:B------:R-:W2:Y:S04]  /*27e20*/  LDL.LU R6, [R1+0x350] ;  /* 0x0003500001067983 */ /* 0x000ea80000300800 */
[----:B------:R-:W2:Y:S04]  /*27e30*/  LDL.LU R7, [R1+0x358] ;  /* 0x0003580001077983 */ /* 0x000ea80000300800 */
[----:B------:R-:W4:Y:S01]  /*27e40*/  LDS.128 R28, [R157] ;  /* 0x000000009d1c7984 */ /* 0x000f220000000c00 */
[----:B---3--:R-:W-:Y:S01]  /*27e50*/  VIADD R2, R2, UR5 ;  /* 0x0000000502027c36 */ /* 0x008fe20008000000 */
[----:B------:R-:W-:Y:S01]  /*27e60*/  ULDC UR5, c[0x0][0x248] ;  /* 0x0000920000057ab9 */ /* 0x000fe20000000800 */
[----:B------:R-:W-:Y:S06]  /*27e70*/  BAR.SYNC.DEFER_BLOCKING 0x0 ;  /* 0x0000000000007b1d */ /* 0x000fec0000010000 */
        /* <DEDUP_REMOVED lines=8> */
[----:B------:R3:W-:Y:S02]  /*27f00*/  STL [R1+0x10c4], R2 ;  /* 0x0010c40201007387 */ /* 0x0007e40000100800 */
[----:B---3--:R-:W-:Y:S01]  /*27f10*/  VIADD R2, R2, UR4 ;  /* 0x0000000402027c36 */ /* 0x008fe20008000000 */
[----:B------:R-:W-:Y:S01]  /*27f20*/  ULDC UR4, c[0x0][0x248] ;  /* 0x0000920000047ab9 */ /* 0x000fe20000000800 */
[----:B--2---:R2:W-:Y:S01]  /*27f30*/  STSM.16.M88.4 [R153], R4 ;  /* 0x0000000499007844 */ /* 0x0045e20000000200 */
[----:B------:R-:W-:Y:S06]  /*27f40*/  BAR.SYNC.DEFER_BLOCKING 0x0 ;  /* 0x0000000000007b1d */ /* 0x000fec0000010000 */
[----:B--2---:R-:W2:Y:S04]  /*27f50*/  LDL.LU R4, [R1+0x150] ;  /* 0x0001500001047983 */ /* 0x004ea80000300800 */
[----:B------:R3:W-:Y:S04]  /*27f60*/  STL [R1+0x10c8], R2 ;  /* 0x0010c80201007387 */ /* 0x0007e80000100800 */
[----:B------:R-:W2:Y:S04]  /*27f70*/  LDL.LU R5, [R1+0x158] ;  /* 0x0001580001057983 */ /* 0x000ea80000300800 */
[----:B------:R-:W4:Y:S01]  /*27f80*/  LDS.128 R28, [R157] ;  /* 0x000000009d1c7984 */ /* 0x000f220000000c00 */
[----:B---3--:R-:W-:Y:S01]  /*27f90*/  VIADD R2, R2, UR5 ;  /* 0x0000000502027c36 */ /* 0x008fe20008000000 */
[----:B------:R-:W-:-:S04]  /*27fa0*/  ULDC UR5, c[0x0][0x248] ;  /* 0x0000920000057ab9 */ /* 0x000fc80000000800 */
[----:B------:R3:W-:Y:S02]  /*27fb0*/  STL [R1+0x10cc], R2 ;  /* 0x0010cc0201007387 */ /* 0x0007e40000100800 */
[----:B---3--:R-:W-:Y:S01]  /*27fc0*/  VIADD R2, R2, UR4 ;  /* 0x0000000402027c36 */ /* 0x008fe20008000000 */
[----:B------:R-:W-:-:S04]  /*27fd0*/  ULDC UR4, c[0x0][0x248] ;  /* 0x0000920000047ab9 */ /* 0x000fc80000000800 */
[----:B------:R3:W-:Y:S01]  /*27fe0*/  STL [R1+0x10d0], R2 ;  /* 0x0010d00201007387 */ /* 0x0007e20000100800 */
[----:B------:R-:W-:Y:S02]  /*27ff0*/  IMAD.MOV.U32 R6, RZ, RZ, R108 ;  /* 0x000000ffff067224 */ /* 0x000fe400078e006c */
[----:B------:R-:W-:Y:S01]  /*28000*/  IMAD.MOV.U32 R7, RZ, RZ, R110 ;  /* 0x000000ffff077224 */ /* 0x000fe200078e006e */
[----:B------:R-:W-:Y:S01]  /*28010*/  BAR.SYNC.DEFER_BLOCKING 0x0 ;  /* 0x0000000000007b1d */ /* 0x000fe20000010000 */
[----:B---3--:R-:W-:-:S05]  /*28020*/  VIADD R2, R2, UR6 ;  /* 0x0000000602027c36 */ /* 0x008fca0008000000 */
        /* <DEDUP_REMOVED lines=46> */
[----:B------:R3:W-:Y:S01]  /*28310*/  STL [R1+0x10f4], R2 ;  /* 0x0010f40201007387 */ /* 0x0007e20000100800 */
[----:B-1----:R-:W-:-:S02]  /*28320*/  IMAD R3, R152, R24, RZ ;  /* 0x0000001898037224 */ /* 0x002fc400078e02ff */
[----:B---3--:R-:W-:Y:S01]  /*28330*/  VIADD R2, R2, UR4 ;  /* 0x0000000402027c36 */ /* 0x008fe20008000000 */
[----:B------:R-:W-:Y:S01]  /*28340*/  ULDC.64 UR4, c[0x0][0x220] ;  /* 0x0000880000047ab9 */ /* 0x000fe20000000a00 */
[----:B------:R-:W-:-:S03]  /*28350*/  IMAD R22, R24, 0x80, R3 ;  /* 0x0000008018167824 */ /* 0x000fc600078e0203 */
[----:B------:R-:W-:Y:S01]  /*28360*/  STL [R1+0x10f8], R2 ;  /* 0x0010f80201007387 */ /* 0x000fe20000100800 */
[----:B------:R-:W-:-:S04]  /*28370*/  IMAD R9, R24, 0x80, R22 ;  /* 0x0000008018097824 */ /* 0x000fc800078e0216 */
[----:B------:R-:W-:-:S05]  /*28380*/  IMAD R24, R24, 0x80, R9 ;  /* 0x0000008018187824 */ /* 0x000fca00078e0209 */
[----:B------:R-:W-:Y:S01]  /*28390*/  LEA R8, P5, R24, UR4, 0x2 ;  /* 0x0000000418087c11 */ /* 0x000fe2000f8a10ff */
[----:B--2---:R1:W-:Y:S02]  /*283a0*/  STSM.16.M88.4 [R153], R4 ;  /* 0x0000000499007844 */ /* 0x0043e40000000200 */
[----:B-1----:R-:W-:Y:S01]  /*283b0*/  VIADD R6, R2, UR6 ;  /* 0x0000000602067c36 */ /* 0x002fe20008000000 */
[----:B------:R-:W-:-:S03]  /*283c0*/  ULDC UR6, c[0x0][0x248] ;  /* 0x0000920000067ab9 */ /* 0x000fc60000000800 */
[----:B------:R-:W-:Y:S01]  /*283d0*/  VIADD R25, R6, UR7 ;  /* 0x0000000706197c36 */ /* 0x000fe20008000000 */
[----:B------:R-:W-:Y:S01]  /*283e0*/  STL [R1+0x10fc], R6 ;  /* 0x0010fc0601007387 */ /* 0x000fe20000100800 */
[----:B------:R-:W-:Y:S01]  /*283f0*/  LEA R2, P2, R3, UR4, 0x2 ;  /* 0x0000000403027c11 */ /* 0x000fe2000f8410ff */
[C---:B------:R-:W-:Y:S01]  /*28400*/  VIADD R27, R23.reuse, 0x7b ;  /* 0x0000007b171b7836 */ /* 0x040fe20000000000 */
[C---:B------:R-:W-:Y:S01]  /*28410*/  LEA R4, P3, R22.reuse, UR4, 0x2 ;  /* 0x0000000416047c11 */ /* 0x040fe2000f8610ff */
[----:B------:R1:W-:Y:S01]  /*28420*/  STL [R1+0x1100], R25 ;  /* 0x0011001901007387 */ /* 0x0003e20000100800 */
[----:B------:R-:W-:Y:S01]  /*28430*/  VIADD R29, R23, 0x79 ;  /* 0x00000079171d7836 */ /* 0x000fe20000000000 */
[----:B------:R-:W-:Y:S01]  /*28440*/  ULDC UR7, c[0x0][0x228] ;  /* 0x00008a0000077ab9 */ /* 0x000fe20000000800 */
[----:B-1----:R-:W-:Y:S01]  /*28450*/  VIADD R25, R25, UR8 ;  /* 0x0000000819197c36 */ /* 0x002fe20008000000 */
[----:B------:R-:W-:Y:S01]  /*28460*/  LEA R6, P4, R9, UR4, 0x2 ;  /* 0x0000000409067c11 */ /* 0x000fe2000f8810ff */
[----:B------:R-:W-:Y:S01]  /*28470*/  ULDC UR4, c[0x0][0x248] ;  /* 0x0000920000047ab9 */ /* 0x000fe20000000800 */
[----:B------:R-:W-:Y:S01]  /*28480*/  LEA.HI.X.SX32 R3, R3, UR5, 0x2, P2 ;  /* 0x0000000503037c11 */ /* 0x000fe200090f16ff */
[----:B------:R-:W-:Y:S01]  /*28490*/  ULDC UR8, c[0x0][0x248] ;  /* 0x0000920000087ab9 */ /* 0x000fe20000000800 */
[----:B------:R1:W-:Y:S02]  /*284a0*/  STL [R1+0x1104], R25 ;  /* 0x0011041901007387 */ /* 0x0003e40000100800 */
[----:B-1----:R-:W-:Y:S01]  /*284b0*/  VIADD R25, R25, UR6 ;  /* 0x0000000619197c36 */ /* 0x002fe20008000000 */
[----:B------:R-:W-:Y:S01]  /*284c0*/  ISETP.LT.AND P2, PT, R155, UR40, !P1 ;  /* 0x000000289b007c0c */ /* 0x000fe2000cf41270 */
[----:B------:R-:W-:Y:S01]  /*284d0*/  VIADD R31, R23, 0x77 ;  /* 0x00000077171f7836 */ /* 0x000fe20000000000 */
[----:B------:R-:W-:Y:S01]  /*284e0*/  LEA.HI.X.SX32 R5, R22, UR5, 0x2, P3 ;  /* 0x0000000516057c11 */ /* 0x000fe200098f16ff */
[----:B------:R-:W-:Y:S01]  /*284f0*/  VIADD R26, R25, UR4 ;  /* 0x00000004191a7c36 */ /* 0x000fe20008000000 */
[----:B------:R-:W-:Y:S01]  /*28500*/  ULDC UR4, c[0x0][0x248] ;  /* 0x0000920000047ab9 */ /* 0x000fe20000000800 */
[----:B------:R-:W-:Y:S01]  /*28510*/  LEA.HI.X.SX32 R7, R9, UR5, 0x2, P4 ;  /* 0x0000000509077c11 */ /* 0x000fe2000a0f16ff */
[----:B------:R-:W-:Y:S01]  /*28520*/  ULDC UR6, c[0x0][0x228] ;  /* 0x00008a0000067ab9 */ /* 0x000fe20000000800 */
[----:B------:R-:W-:Y:S01]  /*28530*/  VIADD R28, R26, UR4 ;  /* 0x000000041a1c7c36 */ /* 0x000fe20008000000 */
[----:B------:R-:W-:-:S03]  /*28540*/  ULDC UR4, c[0x0][0x248] ;  /* 0x0000920000047ab9 */ /* 0x000fc60000000800 */
        /* <DEDUP_REMOVED lines=71> */
[----:B------:R-:W-:Y:S01]  /*289c0*/  ULDC UR4, c[0x0][0x248] ;  /* 0x0000920000047ab9 */ /* 0x000fe20000000800 */
[----:B------:R-:W-:Y:S02]  /*289d0*/  STL [R1+0x1108], R25 ;  /* 0x0011081901007387 */ /* 0x000fe40000100800 */
[----:B------:R-:W-:Y:S01]  /*289e0*/  VIADD R102, R100, UR4 ;  /* 0x0000000464667c36 */ /* 0x000fe20008000000 */
[----:B------:R-:W-:Y:S01]  /*289f0*/  ULDC UR4, c[0x0][0x248] ;  /* 0x0000920000047ab9 */ /* 0x000fe20000000800 */
[----:B------:R-:W-:Y:S04]  /*28a00*/  STL [R1+0x110c], R26 ;  /* 0x00110c1a01007387 */ /* 0x000fe80000100800 */
[----:B------:R-:W-:Y:S01]  /*28a10*/  STL [R1+0x1110], R28 ;  /* 0x0011101c01007387 */ /* 0x000fe20000100800 */
[----:B------:R-:W-:Y:S01]  /*28a20*/  VIADD R104, R102, UR4 ;  /* 0x0000000466687c36 */ /* 0x000fe20008000000 */
[----:B------:R-:W-:-:S02]  /*28a30*/  ULDC UR4, c[0x0][0x248] ;  /* 0x0000920000047ab9 */ /* 0x000fc40000000800 */
[----:B------:R-:W-:Y:S04]  /*28a40*/  STL [R1+0x1114], R30 ;  /* 0x0011141e01007387 */ /* 0x000fe80000100800 */
[----:B------:R-:W-:Y:S04]  /*28a50*/  STL [R1+0x1118], R32 ;  /* 0x0011182001007387 */ /* 0x000fe80000100800 */
[----:B------:R-:W-:Y:S01]  /*28a60*/  STL [R1+0x111c], R34 ;  /* 0x00111c2201007387 */ /* 0x000fe20000100800 */
[----:B------:R-:W-:Y:S01]  /*28a70*/  VIADD R106, R104, UR4 ;  /* 0x00000004686a7c36 */ /* 0x000fe20008000000 */
[----:B------:R-:W-:-:S02]  /*28a80*/  ULDC UR4, c[0x0][0x248] ;  /* 0x0000920000047ab9 */ /* 0x000fc40000000800 */
[----:B------:R-:W-:Y:S04]  /*28a90*/  STL [R1+0x1120], R36 ;  /* 0x0011202401007387 */ /* 0x000fe80000100800 */
        /* <DEDUP_REMOVED lines=61> */
[----:B------:R1:W-:Y:S02]  /*28e70*/  STL [R1+0x11d4], R174 ;  /* 0x0011d4ae01007387 */ /* 0x0003e40000100800 */
[----:B-1----:R-:W-:Y:S01]  /*28e80*/  VIADD R174, R174, UR4 ;  /* 0x00000004aeae7c36 */ /* 0x002fe20008000000 */
[----:B------:R-:W-:-:S04]  /*28e90*/  ULDC UR4, c[0x0][0x248] ;  /* 0x0000920000047ab9 */ /* 0x000fc80000000800 */
        /* <DEDUP_REMOVED lines=42> */
[----:B------:R1:W-:Y:S01]  /*29140*/  STL [R1+0x1210], R174 ;  /* 0x001210ae01007387 */ /* 0x0003e20000100800 */
[----:B------:R-:W-:Y:S01]  /*29150*/  ISETP.LT.AND P3, PT, R156, UR24, !P1 ;  /* 0x000000189c007c0c */ /* 0x000fe2000cf61270 */
[----:B-1----:R-:W-:Y:S01]  /*29160*/  VIADD R174, R174, UR4 ;  /* 0x00000004aeae7c36 */ /* 0x002fe20008000000 */
[----:B------:R-:W-:-:S04]  /*29170*/  ULDC UR4, c[0x0][0x248] ;  /* 0x0000920000047ab9 */ /* 0x000fc80000000800 */
[----:B------:R1:W-:Y:S01]  /*29180*/  STL [R1+0x1214], R174 ;  /* 0x001214ae01007387 */ /* 0x0003e20000100800 */
[----:B------:R-:W-:Y:S01]  /*29190*/  @P2 LOP3.LUT R21, R21, 0x1000000, RZ, 0xfc, !PT ;  /* 0x0100000015152812 */ /* 0x000fe200078efcff */
[----:B-1----:R-:W-:Y:S01]  /*291a0*/  VIADD R174, R174, UR4 ;  /* 0x00000004aeae7c36 */ /* 0x002fe20008000000 */
[----:B------:R-:W-:-:S04]  /*291b0*/  ULDC UR4, c[0x0][0x248] ;  /* 0x0000920000047ab9 */ /* 0x000fc80000000800 */
[----:B------:R1:W-:Y:S01]  /*291c0*/  STL [R1+0x1218], R174 ;  /* 0x001218ae01007387 */ /* 0x0003e20000100800 */
[----:B------:R-:W-:Y:S01]  /*291d0*/  ISETP.LT.AND P2, PT, R154, UR25, !P1 ;  /* 0x000000199a007c0c */ /* 0x000fe2000cf41270 */
[----:B------:R-:W-:Y:S01]  /*291e0*/  ULDC.64 UR24, c[0x0][0x228] ;  /* 0x00008a0000187ab9 */ /* 0x000fe20000000a00 */
[----:B------:R-:W-:Y:S01]  /*291f0*/  LOP3.LUT R21, R21, 0xff7fffff, RZ, 0xc0, !PT ;  /* 0xff7fffff15157812 */ /* 0x000fe200078ec0ff */
[----:B-1----:R-:W-:Y:S01]  /*29200*/  VIADD R174, R174, UR4 ;  /* 0x00000004aeae7c36 */ /* 0x002fe20008000000 */
[----:B------:R-:W-:Y:S02]  /*29210*/  ULDC UR4, c[0x0][0x248] ;  /* 0x0000920000047ab9 */ /* 0x000fe40000000800 */
[----:B------:R-:W-:Y:S02]  /*29220*/  @P3 LOP3.LUT R21, R21, 0x800000, RZ, 0xfc, !PT ;  /* 0x0080000015153812 */ /* 0x000fe400078efcff */
[----:B------:R1:W-:Y:S01]  /*29230*/  STL [R1+0x121c], R174 ;  /* 0x00121cae01007387 */ /* 0x0003e20000100800 */
[----:B------:R-:W-:Y:S01]  /*29240*/  LEA.HI.X.SX32 R9, R24, UR5, 0x2, P5 ;  /* 0x0000000518097c11 */ /* 0x000fe2000a8f16ff */
[----:B------:R-:W-:Y:S01]  /*29250*/  ULDC UR5, c[0x0][0x248] ;  /* 0x0000920000057ab9 */ /* 0x000fe20000000800 */
[----:B------:R-:W-:Y:S01]  /*29260*/  ISETP.LT.AND P1, PT, R152, UR24, !P1 ;  /* 0x0000001898007c0c */ /* 0x000fe2000cf21270 */
[----:B-1----:R-:W-:Y:S01]  /*29270*/  VIADD R174, R174, UR4 ;  /* 0x00000004aeae7c36 */ /* 0x002fe20008000000 */
[----:B------:R-:W-:Y:S01]  /*29280*/  LOP3.LUT R21, R21, 0xffbfffff, RZ, 0xc0, !PT ;  /* 0xffbfffff15157812 */ /* 0x000fe200078ec0ff */
[C---:B------:R-:W-:Y:S01]  /*29290*/  VIADD R22, R23.reuse, 0x7f ;  /* 0x0000007f17167836 */ /* 0x040fe20000000000 */
[----:B------:R-:W-:Y:S01]  /*292a0*/  ULDC UR24, c[0x0][0x248] ;  /* 0x0000920000187ab9 */ /* 0x000fe20000000800 */
[----:B------:R-:W-:Y:S01]  /*292b0*/  VIADD R24, R23, 0x7e ;  /* 0x0000007e17187836 */ /* 0x000fe20000000000 */
[----:B------:R1:W-:Y:S01]  /*292c0*/  STL [R1+0x1220], R174 ;  /* 0x001220ae01007387 */ /* 0x0003e20000100800 */
[----:B------:R-:W-:Y:S01]  /*292d0*/  @P2 LOP3.LUT R21, R21, 0x400000, RZ, 0xfc, !PT ;  /* 0x0040000015152812 */ /* 0x000fe200078efcff */
[----:B------:R-:W-:Y:S01]  /*292e0*/  VIADD R25, R23, 0x7d ;  /* 0x0000007d17197836 */ /* 0x000fe20000000000 */
[----:B------:R-:W-:Y:S01]  /*292f0*/  ULDC UR4, c[0x0][0x22c] ;  /* 0x00008b0000047ab9 */ /* 0x000fe20000000800 */
[----:B-1----:R-:W-:Y:S01]  /*29300*/  VIADD R174, R174, UR5 ;  /* 0x00000005aeae7c36 */ /* 0x002fe20008000000 */
[----:B------:R-:W-:Y:S01]  /*29310*/  LOP3.LUT R21, R21, 0xffdfffff, RZ, 0xc0, !PT ;  /* 0xffdfffff15157812 */ /* 0x000fe200078ec0ff */
[----:B------:R-:W-:Y:S01]  /*29320*/  VIADD R26, R23, 0x7c ;  /* 0x0000007c171a7836 */ /* 0x000fe20000000000 */
[----:B------:R-:W-:-:S02]  /*29330*/  ULDC UR5, c[0x0][0x228] ;  /* 0x00008a0000057ab9 */ /* 0x000fc40000000800 */
[----:B------:R1:W-:Y:S01]  /*29340*/  STL [R1+0x1224], R174 ;  /* 0x001224ae01007387 */ /* 0x0003e20000100800 */
[----:B------:R-:W-:Y:S02]  /*29350*/  @P1 LOP3.LUT R21, R21, 0x200000, RZ, 0xfc, !PT ;  /* 0x0020000015151812 */ /* 0x000fe400078efcff */
[----:B------:R-:W-:Y:S01]  /*29360*/  ISETP.LT.AND P1, PT, R155, UR27, !P0 ;  /* 0x0000001b9b007c0c */ /* 0x000fe2000c721270 */
[----:B-1----:R-:W-:Y:S01]  /*29370*/  VIADD R174, R174, UR8 ;  /* 0x00000008aeae7c36 */ /* 0x002fe20008000000 */
[----:B------:R-:W-:-:S04]  /*29380*/  ULDC UR8, c[0x0][0x248] ;  /* 0x0000920000087ab9 */ /* 0x000fc80000000800 */
[----:B------:R1:W-:Y:S02]  /*29390*/  STL [R1+0x1228], R174 ;  /* 0x001228ae01007387 */ /* 0x0003e40000100800 */
[----:B-1----:R-:W-:Y:S01]  /*293a0*/  VIADD R174, R174, UR8 ;  /* 0x00000008aeae7c36 */ /* 0x002fe20008000000 */
[----:B------:R-:W-:-:S04]  /*293b0*/  ULDC UR8, c[0x0][0x248] ;  /* 0x0000920000087ab9 */ /* 0x000fc80000000800 */
[----:B------:R1:W-:Y:S01]  /*293c0*/  STL [R1+0x122c], R174 ;  /* 0x00122cae01007387 */ /* 0x0003e20000100800 */
[----:B------:R-:W-:Y:S01]  /*293d0*/  LOP3.LUT R21, R21, 0xffefffff, RZ, 0xc0, !PT ;  /* 0xffefffff15157812 */ /* 0x000fe200078ec0ff */
[----:B-1----:R-:W-:Y:S01]  /*293e0*/  VIADD R174, R174, UR8 ;  /* 0x00000008aeae7c36 */ /* 0x002fe20008000000 */
[----:B------:R-:W-:Y:S02]  /*293f0*/  ULDC UR8, c[0x0][0x248] ;  /* 0x0000920000087ab9 */ /* 0x000fe40000000800 */
[----:B------:R-:W-:Y:S02]  /*29400*/  @P1 LOP3.LUT R21, R21, 0x100000, RZ, 0xfc, !PT ;  /* 0x0010000015151812 */ /* 0x000fe400078efcff */
[----:B------:R1:W-:Y:S01]  /*29410*/  STL [R1+0x1230], R174 ;  /* 0x001230ae01007387 */ /* 0x0003e20000100800 */
[----:B------:R-:W-:Y:S01]  /*29420*/  ISETP.LT.AND P1, PT, R156, UR26, !P0 ;  /* 0x0000001a9c007c0c */ /* 0x000fe2000c721270 */
[----:B------:R-:W-:Y:S01]  /*29430*/  ULDC.64 UR26, c[0x0][0x228] ;  /* 0x00008a00001a7ab9 */ /* 0x000fe20000000a00 */
[----:B-1----:R-:W-:Y:S01]  /*29440*/  VIADD R174, R174, UR8 ;  /* 0x00000008aeae7c36 */ /* 0x002fe20008000000 */
[----:B------:R-:W-:Y:S01]  /*29450*/  LOP3.LUT R21, R21, 0xfff7ffff, RZ, 0xc0, !PT ;  /* 0xfff7ffff15157812 */ /* 0x000fe200078ec0ff */
[----:B------:R-:W-:Y:S01]  /*29460*/  VIADD R28, R23, 0x7a ;  /* 0x0000007a171c7836 */ /* 0x000fe20000000000 */
[----:B------:R-:W-:-:S02]  /*29470*/  ULDC UR8, c[0x0][0x228] ;  /* 0x00008a0000087ab9 */ /* 0x000fc40000000800 */
[----:B------:R1:W-:Y:S02]  /*29480*/  STL [R1+0x1234], R174 ;  /* 0x001234ae01007387 */ /* 0x0003e40000100800 */
[----:B-1----:R-:W-:-:S04]  /*29490*/  VIADD R174, R174, UR11 ;  /* 0x0000000baeae7c36 */ /* 0x002fc80008000000 */
[----:B------:R-:W-:Y:S01]  /*294a0*/  @P1 LOP3.LUT R21, R21, 0x80000, RZ, 0xfc, !PT ;  /* 0x0008000015151812 */ /* 0x000fe200078efcff */
[----:B------:R-:W-:Y:S01]  /*294b0*/  VIADD R30, R23, 0x78 ;  /* 0x00000078171e7836 */ /* 0x000fe20000000000 */
[----:B------:R-:W-:Y:S01]  /*294c0*/  ULDC UR11, c[0x0][0x228] ;  /* 0x00008a00000b7ab9 */ /* 0x000fe20000000800 */
[----:B------:R1:W-:Y:S01]  /*294d0*/  STL [R1+0x1238], R174 ;  /* 0x001238ae01007387 */ /* 0x0003e20000100800 */
[----:B------:R-:W-:Y:S01]  /*294e0*/  ISETP.LT.AND P1, PT, R154, UR28, !P0 ;  /* 0x0000001c9a007c0c */ /* 0x000fe2000c721270 */
[----:B-1----:R-:W-:Y:S01]  /*294f0*/  VIADD R174, R174, UR29 ;  /* 0x0000001daeae7c36 */ /* 0x002fe20008000000 */
[----:B------:R-:W-:-:S04]  /*29500*/  ULDC UR29, c[0x0][0x248] ;  /* 0x00009200001d7ab9 */ /* 0x000fc80000000800 */
[----:B------:R1:W-:Y:S01]  /*29510*/  STL [R1+0x123c], R174 ;  /* 0x00123cae01007387 */ /* 0x0003e20000100800 */
[----:B------:R-:W-:Y:S01]  /*29520*/  ISETP.LT.AND P0, PT, R152, UR26, !P0 ;  /* 0x0000001a98007c0c */ /* 0x000fe2000c701270 */
[----:B------:R-:W-:Y:S01]  /*29530*/  ULDC UR26, c[0x0][0x248] ;  /* 0x00009200001a7ab9 */ /* 0x000fe20000000800 */
[----:B-1----:R-:W-:Y:S01]  /*29540*/  VIADD R174, R174, UR29 ;  /* 0x0000001daeae7c36 */ /* 0x002fe20008000000 */
[----:B------:R-:W-:Y:S01]  /*29550*/  LOP3.LUT R21, R21, 0xfffbffff, RZ, 0xc0, !PT ;  /* 0xfffbffff15157812 */ /* 0x000fe200078ec0ff */
[----:B------:R-:W-:-:S03]  /*29560*/  ULDC UR29, c[0x0][0x248] ;  /* 0x00009200001d7ab9 */ /* 0x000fc60000000800 */
[----:B------:R1:W-:Y:S01]  /*29570*/  STL [R1+0x1240], R174 ;  /* 0x001240ae01007387 */ /* 0x0003e20000100800 */
[----:B------:R-:W-:Y:S01]  /*29580*/  @P1 LOP3.LUT R21, R21, 0x40000, RZ, 0xfc, !PT ;  /* 0x0004000015151812 */ /* 0x000fe200078efcff */
[----:B-1----:R-:W-:-:S03]  /*29590*/  VIADD R174, R174, UR30 ;  /* 0x0000001eaeae7c36 */ /* 0x002fc60008000000 */
[----:B------:R-:W-:Y:S01]  /*295a0*/  LOP3.LUT R21, R21, 0xfffdffff, RZ, 0xc0, !PT ;  /* 0xfffdffff15157812 */ /* 0x000fe200078ec0ff */
[----:B------:R-:W-:Y:S01]  /*295b0*/  ULDC.64 UR30, c[0x0][0x228] ;  /* 0x00008a00001e7ab9 */ /* 0x000fe20000000a00 */
[----:B------:R1:W-:Y:S02]  /*295c0*/  STL [R1+0x1244], R174 ;  /* 0x001244ae01007387 */ /* 0x0003e40000100800 */
[----:B------:R-:W-:Y:S01]  /*295d0*/  @P0 LOP3.LUT R21, R21, 0x20000, RZ, 0xfc, !PT ;  /* 0x0002000015150812 */ /* 0x000fe200078efcff */
[----:B-1----:R-:W-:Y:S01]  /*295e0*/  VIADD R174, R174, UR29 ;  /* 0x0000001daeae7c36 */ /* 0x002fe20008000000 */
[----:B------:R-:W-:-:S04]  /*295f0*/  ULDC UR29, c[0x0][0x248] ;  /* 0x00009200001d7ab9 */ /* 0x000fc80000000800 */
[----:B------:R1:W-:Y:S02]  /*29600*/  STL [R1+0x124c], R174 ;  /* 0x00124cae01007387 */ /* 0x0003e40000100800 */
[----:B-1----:R-:W-:Y:S01]  /*29610*/  VIADD R174, R174, UR29 ;  /* 0x0000001daeae7c36 */ /* 0x002fe20008000000 */
[----:B------:R-:W-:Y:S02]  /*29620*/  ULDC.64 UR28, c[0x0][0x228] ;  /* 0x00008a00001c7ab9 */ /* 0x000fe40000000a00 */
[----:B------:R-:W-:Y:S01]  /*29630*/  ISETP.GE.AND P0, PT, R22, UR29, PT ;  /* 0x0000001d16007c0c */ /* 0x000fe2000bf06270 */
[----:B------:R-:W-:Y:S01]  /*29640*/  VIADD R32, R23, 0x76 ;  /* 0x0000007617207836 */ /* 0x000fe20000000000 */
[----:B------:R-:W-:Y:S01]  /*29650*/  LOP3.LUT R21, R21, 0xfffeffff, RZ, 0xc0, !PT ;  /* 0xfffeffff15157812 */ /* 0x000fe200078ec0ff */
[----:B------:R1:W-:Y:S01]  /*29660*/  STL [R1+0x1250], R174 ;  /* 0x001250ae01007387 */ /* 0x0003e20000100800 */
[----:B------:R-:W-:Y:S01]  /*29670*/  ISETP.LT.AND P3, PT, R155, UR33, !P0 ;  /* 0x000000219b007c0c */ /* 0x000fe2000c761270 */
[C---:B------:R-:W-:Y:S01]  /*29680*/  VIADD R33, R23.reuse, 0x75 ;  /* 0x0000007517217836 */ /* 0x040fe20000000000 */
[----:B------:R-:W-:Y:S01]  /*29690*/  ISETP.LT.AND P2, PT, R156, UR32, !P0 ;  /* 0x000000209c007c0c */ /* 0x000fe2000c741270 */
[----:B------:R-:W-:Y:S01]  /*296a0*/  ULDC.64 UR32, c[0x0][0x228] ;  /* 0x00008a0000207ab9 */ /* 0x000fe20000000a00 */
[----:B------:R-:W-:Y:S01]  /*296b0*/  ISETP.LT.AND P1, PT, R154, UR61, !P0 ;  /* 0x0000003d9a007c0c */ /* 0x000fe2000c721270 */
[----:B------:R-:W-:Y:S01]  /*296c0*/  VIADD R34, R23, 0x74 ;  /* 0x0000007417227836 */ /* 0x000fe20000000000 */
[----:B------:R-:W-:Y:S01]  /*296d0*/  LOP3.LUT R19, R19, 0x7fffffff, RZ, 0xc0, !PT ;  /* 0x7fffffff13137812 */ /* 0x000fe200078ec0ff */
[----:B------:R-:W-:Y:S01]  /*296e0*/  VIADD R35, R23, 0x73 ;  /* 0x0000007317237836 */ /* 0x000fe20000000000 */
[----:B------:R-:W-:-:S05]  /*296f0*/  ULDC UR29, c[0x0][0x228] ;  /* 0x00008a00001d7ab9 */ /* 0x000fca0000000800 */
[----:B------:R-:W-:Y:S01]  /*29700*/  @P3 LOP3.LUT R21, R21, 0x10000, RZ, 0xfc, !PT ;  /* 0x0001000015153812 */ /* 0x000fe200078efcff */
[----:B-1----:R-:W-:Y:S01]  /*29710*/  VIADD R174, R174, UR24 ;  /* 0x00000018aeae7c36 */ /* 0x002fe20008000000 */
[----:B------:R-:W-:Y:S01]  /*29720*/  ISETP.LT.AND P0, PT, R152, UR30, !P0 ;  /* 0x0000001e98007c0c */ /* 0x000fe2000c701270 */
[----:B------:R-:W-:Y:S01]  /*29730*/  ULDC UR24, c[0x0][0x248] ;  /* 0x0000920000187ab9 */ /* 0x000fe20000000800 */
[----:B------:R-:W-:Y:S01]  /*29740*/  LOP3.LUT R21, R21, 0xffff7fff, RZ, 0xc0, !PT ;  /* 0xffff7fff15157812 */ /* 0x000fe200078ec0ff */
[C---:B------:R-:W-:Y:S01]  /*29750*/  VIADD R36, R23.reuse, 0x72 ;  /* 0x0000007217247836 */ /* 0x040fe20000000000 */
[----:B------:R1:W-:Y:S01]  /*29760*/  STL [R1+0x1254], R174 ;  /* 0x001254ae01007387 */ /* 0x0003e20000100800 */
[----:B------:R-:W-:Y:S01]  /*29770*/  VIADD R37, R23, 0x71 ;  /* 0x0000007117257836 */ /* 0x000fe20000000000 */
[----:B------:R-:W-:Y:S01]  /*29780*/  @P2 LOP3.LUT R21, R21, 0x8000, RZ, 0xfc, !PT ;  /* 0x0000800015152812 */ /* 0x000fe200078efcff */
[----:B------:R-:W-:Y:S01]  /*29790*/  ULDC UR30, c[0x0][0x228] ;  /* 0x00008a00001e7ab9 */ /* 0x000fe20000000800 */
[C---:B------:R-:W-:Y:S01]  /*297a0*/  VIADD R38, R23.reuse, 0x70 ;  /* 0x0000007017267836 */ /* 0x040fe20000000000 */
[----:B------:R-:W-:Y:S01]  /*297b0*/  LOP3.LUT R18, R18, 0x7fffffff, RZ, 0xc0, !PT ;  /* 0x7fffffff12127812 */ /* 0x000fe200078ec0ff */
[----:B------:R-:W-:Y:S01]  /*297c0*/  VIADD R39, R23, 0x6f ;  /* 0x0000006f17277836 */ /* 0x000fe20000000000 */
[----:B------:R-:W-:Y:S01]  /*297d0*/  LOP3.LUT R21, R21, 0xffffbfff, RZ, 0xc0, !PT ;  /* 0xffffbfff15157812 */ /* 0x000fe200078ec0ff */
[----:B------:R-:W-:Y:S01]  /*297e0*/  VIADD R40, R23, 0x6e ;  /* 0x0000006e17287836 */ /* 0x000fe20000000000 */
[----:B------:R-:W-:-:S02]  /*297f0*/  ULDC UR61, c[0x0][0x22c] ;  /* 0x00008b00003d7ab9 */ /* 0x000fc40000000800 */
[----:B------:R-:W-:-:S04]  /*29800*/  @P1 LOP3.LUT R21, R21, 0x4000, RZ, 0xfc, !PT ;  /* 0x0000400015151812 */ /* 0x000fc800078efcff */
[----:B------:R-:W-:-:S04]  /*29810*/  LOP3.LUT R21, R21, 0xffffdfff, RZ, 0xc0, !PT ;  /* 0xffffdfff15157812 */ /* 0x000fc800078ec0ff */
[----:B------:R-:W-:Y:S02]  /*29820*/  @P0 LOP3.LUT R21, R21, 0x2000, RZ, 0xfc, !PT ;  /* 0x0000200015150812 */ /* 0x000fe400078efcff */
[----:B------:R-:W-:Y:S01]  /*29830*/  ISETP.GE.AND P0, PT, R24, UR41, PT ;  /* 0x0000002918007c0c */ /* 0x000fe2000bf06270 */
[----:B------:R-:W-:-:S03]  /*29840*/  ULDC.64 UR40, c[0x0][0x228] ;  /* 0x00008a0000287ab9 */ /* 0x000fc60000000a00 */
[----:B------:R-:W-:Y:S01]  /*29850*/  ISETP.LT.AND P3, PT, R155, UR58, !P0 ;  /* 0x0000003a9b007c0c */ /* 0x000fe2000c761270 */
[----:B-1----:R-:W-:Y:S01]  /*29860*/  VIADD R174, R174, UR24 ;  /* 0x00000018aeae7c36 */ /* 0x002fe20008000000 */
[----:B------:R-:W-:Y:S01]  /*29870*/  ISETP.LT.AND P2, PT, R156, UR59, !P0 ;  /* 0x0000003b9c007c0c */ /* 0x000fe2000c741270 */
[----:B------:R-:W-:Y:S01]  /*29880*/  ULDC UR24, c[0x0][0x248] ;  /* 0x0000920000187ab9 */ /* 0x000fe20000000800 */
[----:B------:R-:W-:Y:S01]  /*29890*/  LOP3.LUT R21, R21, 0xffffefff, RZ, 0xc0, !PT ;  /* 0xffffefff15157812 */ /* 0x000fe200078ec0ff */
[C---:B------:R-:W-:Y:S01]  /*298a0*/  VIADD R41, R23.reuse, 0x6d ;  /* 0x0000006d17297836 */ /* 0x040fe20000000000 */
[----:B------:R-:W-:Y:S01]  /*298b0*/  ISETP.LT.AND P1, PT, R154, UR60, !P0 ;  /* 0x0000003c9a007c0c */ /* 0x000fe2000c721270 */
[----:B------:R1:W-:Y:S01]  /*298c0*/  STL [R1+0x1258], R174 ;  /* 0x001258ae01007387 */ /* 0x0003e20000100800 */
[C---:B------:R-:W-:Y:S01]  /*298d0*/  VIADD R42, R23.reuse, 0x6c ;  /* 0x0000006c172a7836 */ /* 0x040fe20000000000 */
[----:B------:R-:W-:Y:S01]  /*298e0*/  ULDC UR59, c[0x0][0x228] ;  /* 0x00008a00003b7ab9 */ /* 0x000fe20000000800 */
[----:B------:R-:W-:Y:S01]  /*298f0*/  VIADD R43, R23, 0x6b ;  /* 0x0000006b172b7836 */ /* 0x000fe20000000000 */
[----:B------:R-:W-:-:S02]  /*29900*/  ULDC UR58, c[0x0][0x228] ;  /* 0x00008a00003a7ab9 */ /* 0x000fc40000000800 */
[----:B------:R-:W-:Y:S01]  /*29910*/  @P3 LOP3.LUT R21, R21, 0x1000, RZ, 0xfc, !PT ;  /* 0x0000100015153812 */ /* 0x000fe200078efcff */
[----:B------:R-:W-:Y:S01]  /*29920*/  VIADD R44, R23, 0x6a ;  /* 0x0000006a172c7836 */ /* 0x000fe20000000000 */
[----:B------:R-:W-:Y:S02]  /*29930*/  ULDC UR60, c[0x0][0x22c] ;  /* 0x00008b00003c7ab9 */ /* 0x000fe40000000800 */
[----:B------:R-:W-:-:S04]  /*29940*/  LOP3.LUT R21, R21, 0xfffff7ff, RZ, 0xc0, !PT ;  /* 0xfffff7ff15157812 */ /* 0x000fc800078ec0ff */
[----:B------:R-:W-:Y:S02]  /*29950*/  @P2 LOP3.LUT R21, R21, 0x800, RZ, 0xfc, !PT ;  /* 0x0000080015152812 */ /* 0x000fe400078efcff */
[----:B------:R-:W-:Y:S01]  /*29960*/  ISETP.LT.AND P0, PT, R152, UR32, !P0 ;  /* 0x0000002098007c0c */ /* 0x000fe2000c701270 */
[----:B-1----:R-:W-:Y:S01]  /*29970*/  VIADD R174, R174, UR24 ;  /* 0x00000018aeae7c36 */ /* 0x002fe20008000000 */
[----:B------:R-:W-:Y:S01]  /*29980*/  LOP3.LUT R21, R21, 0xfffffbff, RZ, 0xc0, !PT ;  /* 0xfffffbff15157812 */ /* 0x000fe200078ec0ff */
[----:B------:R-:W-:Y:S01]  /*29990*/  ULDC UR24, c[0x0][0x248] ;  /* 0x0000920000187ab9 */ /* 0x000fe20000000800 */
[----:B------:R-:W-:Y:S02]  /*299a0*/  ULDC UR32, c[0x0][0x228] ;  /* 0x00008a0000207ab9 */ /* 0x000fe40000000800 */
[----:B------:R-:W-:-:S04]  /*299b0*/  @P1 LOP3.LUT R21, R21, 0x400, RZ, 0xfc, !PT ;  /* 0x0000040015151812 */ /* 0x000fc800078efcff */
[----:B------:R-:W-:-:S04]  /*299c0*/  LOP3.LUT R21, R21, 0xfffffdff, RZ, 0xc0, !PT ;  /* 0xfffffdff15157812 */ /* 0x000fc800078ec0ff */
[----:B------:R-:W-:Y:S02]  /*299d0*/  @P0 LOP3.LUT R21, R21, 0x200, RZ, 0xfc, !PT ;  /* 0x0000020015150812 */ /* 0x000fe400078efcff */
[----:B------:R-:W-:-:S04]  /*299e0*/  ISETP.GE.AND P0, PT, R25, UR25, PT ;  /* 0x0000001919007c0c */ /* 0x000fc8000bf06270 */
[----:B------:R-:W-:Y:S01]  /*299f0*/  ISETP.LT.AND P3, PT, R155, UR54, !P0 ;  /* 0x000000369b007c0c */ /* 0x000fe2000c761270 */
[----:B------:R1:W-:Y:S01]  /*29a00*/  STL [R1+0x125c], R174 ;  /* 0x00125cae01007387 */ /* 0x0003e20000100800 */
[----:B------:R-:W-:Y:S01]  /*29a10*/  ISETP.LT.AND P2, PT, R156, UR56, !P0 ;  /* 0x000000389c007c0c */ /* 0x000fe2000c741270 */
[----:B------:R-:W-:Y:S01]  /*29a20*/  ULDC UR54, c[0x0][0x228] ;  /* 0x00008a0000367ab9 */ /* 0x000fe20000000800 */
[----:B------:R-:W-:Y:S01]  /*29a30*/  LOP3.LUT R21, R21, 0xfffffeff, RZ, 0xc0, !PT ;  /* 0xfffffeff15157812 */ /* 0x000fe200078ec0ff */
[C---:B------:R-:W-:Y:S01]  /*29a40*/  VIADD R45, R23.reuse, 0x69 ;  /* 0x00000069172d7836 */ /* 0x040fe20000000000 */
[----:B------:R-:W-:Y:S01]  /*29a50*/  ISETP.LT.AND P1, PT, R154, UR55, !P0 ;  /* 0x000000379a007c0c */ /* 0x000fe2000c721270 */
[----:B------:R-:W-:Y:S01]  /*29a60*/  ULDC UR55, c[0x0][0x228] ;  /* 0x00008a0000377ab9 */ /* 0x000fe20000000800 */
[----:B------:R-:W-:Y:S01]  /*29a70*/  VIADD R46, R23, 0x68 ;  /* 0x00000068172e7836 */ /* 0x000fe20000000000 */
[----:B------:R-:W-:-:S04]  /*29a80*/  ULDC UR56, c[0x0][0x228] ;  /* 0x00008a0000387ab9 */ /* 0x000fc80000000800 */
[----:B------:R-:W-:-:S04]  /*29a90*/  @P3 LOP3.LUT R21, R21, 0x100, RZ, 0xfc, !PT ;  /* 0x0000010015153812 */ /* 0x000fc800078efcff */
        /* <DEDUP_REMOVED lines=16> */
[----:B------:R-:W-:Y:S01]  /*29ba0*/  ULDC UR47, c[0x0][0x228] ;  /* 0x00008a00002f7ab9 */ /* 0x000fe20000000800 */
[----:B------:R-:W-:Y:S01]  /*29bb0*/  ISETP.LT.AND P1, PT, R154, UR52, !P0 ;  /* 0x000000349a007c0c */ /* 0x000fe2000c721270 */
[----:B------:R-:W-:-:S06]  /*29bc0*/  ULDC UR52, c[0x0][0x228] ;  /* 0x00008a0000347ab9 */ /* 0x000fcc0000000800 */
[----:B------:R-:W-:Y:S01]  /*29bd0*/  @P3 LOP3.LUT R21, R21, 0x10, RZ, 0xfc, !PT ;  /* 0x0000001015153812 */ /* 0x000fe200078efcff */
[----:B-1----:R-:W-:Y:S01]  /*29be0*/  VIADD R174, R174, UR24 ;  /* 0x00000018aeae7c36 */ /* 0x002fe20008000000 */
[----:B------:R-:W-:Y:S02]  /*29bf0*/  ULDC UR24, c[0x0][0x248] ;  /* 0x0000920000187ab9 */ /* 0x000fe40000000800 */
[----:B------:R-:W-:Y:S01]  /*29c00*/  LOP3.LUT R21, R21, 0xfffffff7, RZ, 0xc0, !PT ;  /* 0xfffffff715157812 */ /* 0x000fe200078ec0ff */
[----:B------:R-:W-:Y:S01]  /*29c10*/  VIADD R24, R174, UR24 ;  /* 0x00000018ae187c36 */ /* 0x000fe20008000000 */
[----:B------:R-:W-:Y:S02]  /*29c20*/  ULDC.64 UR24, c[0x0][0x228] ;  /* 0x00008a0000187ab9 */ /* 0x000fe40000000a00 */
[----:B------:R-:W-:Y:S02]  /*29c30*/  @P2 LOP3.LUT R21, R21, 0x8, RZ, 0xfc, !PT ;  /* 0x0000000815152812 */ /* 0x000fe400078efcff */
[----:B------:R-:W-:Y:S01]  /*29c40*/  ISETP.LT.AND P0, PT, R152, UR24, !P0 ;  /* 0x0000001898007c0c */ /* 0x000fe2000c701270 */
[----:B------:R-:W-:Y:S01]  /*29c50*/  STL [R1+0x1264], R174 ;  /* 0x001264ae01007387 */ /* 0x000fe20000100800 */
[----:B------:R-:W-:Y:S01]  /*29c60*/  LOP3.LUT R21, R21, 0xfffffffb, RZ, 0xc0, !PT ;  /* 0xfffffffb15157812 */ /* 0x000fe200078ec0ff */
[----:B------:R-:W-:-:S03]  /*29c70*/  ULDC UR24, c[0x0][0x248] ;  /* 0x0000920000187ab9 */ /* 0x000fc60000000800 */
[----:B------:R-:W-:-:S04]  /*29c80*/  @P1 LOP3.LUT R21, R21, 0x4, RZ, 0xfc, !PT ;  /* 0x0000000415151812 */ /* 0x000fc800078efcff */
[----:B------:R-:W-:-:S04]  /*29c90*/  LOP3.LUT R21, R21, 0xfffffffd, RZ, 0xc0, !PT ;  /* 0xfffffffd15157812 */ /* 0x000fc800078ec0ff */
[----:B------:R-:W-:Y:S02]  /*29ca0*/  @P0 LOP3.LUT R21, R21, 0x2, RZ, 0xfc, !PT ;  /* 0x0000000215150812 */ /* 0x000fe400078efcff */
[----:B------:R-:W-:Y:S01]  /*29cb0*/  ISETP.GE.AND P0, PT, R27, UR31, PT ;  /* 0x0000001f1b007c0c */ /* 0x000fe2000bf06270 */
[----:B------:R1:W-:Y:S01]  /*29cc0*/  STL [R1+0x1268], R24 ;  /* 0x0012681801007387 */ /* 0x0003e20000100800 */
[----:B------:R-:W-:Y:S01]  /*29cd0*/  LOP3.LUT R21, R21, 0xfffffffe, RZ, 0xc0, !PT ;  /* 0xfffffffe15157812 */ /* 0x000fe200078ec0ff */
[----:B------:R-:W-:Y:S01]  /*29ce0*/  ULDC UR31, c[0x0][0x228] ;  /* 0x00008a00001f7ab9 */ /* 0x000fe20000000800 */
[----:B------:R-:W-:Y:S01]  /*29cf0*/  ISETP.LT.AND P2, PT, R156, UR49, !P0 ;  /* 0x000000319c007c0c */ /* 0x000fe2000c741270 */
[----:B------:R-:W-:Y:S01]  /*29d00*/  ULDC UR49, c[0x0][0x228] ;  /* 0x00008a0000317ab9 */ /* 0x000fe20000000800 */
[----:B------:R-:W-:Y:S01]  /*29d10*/  ISETP.LT.AND P1, PT, R154, UR50, !P0 ;  /* 0x000000329a007c0c */ /* 0x000fe2000c721270 */
[----:B------:R-:W-:Y:S01]  /*29d20*/  ULDC UR50, c[0x0][0x228] ;  /* 0x00008a0000327ab9 */ /* 0x000fe20000000800 */
[----:B------:R-:W-:Y:S01]  /*29d30*/  ISETP.LT.AND P3, PT, R155, UR48, !P0 ;  /* 0x000000309b007c0c */ /* 0x000fe2000c761270 */
[----:B------:R-:W-:Y:S01]  /*29d40*/  ULDC UR48, c[0x0][0x228] ;  /* 0x00008a0000307ab9 */ /* 0x000fe20000000800 */
[----:B------:R-:W-:Y:S01]  /*29d50*/  ISETP.LT.AND P0, PT, R152, UR51, !P0 ;  /* 0x0000003398007c0c */ /* 0x000fe2000c701270 */
[----:B-1----:R-:W-:Y:S01]  /*29d60*/  VIADD R24, R24, UR24 ;  /* 0x0000001818187c36 */ /* 0x002fe20008000000 */
[----:B------:R-:W-:Y:S01]  /*29d70*/  ULDC UR24, c[0x0][0x228] ;  /* 0x00008a0000187ab9 */ /* 0x000fe20000000800 */
[----:B------:R-:W-:-:S04]  /*29d80*/  ULDC UR51, c[0x0][0x228] ;  /* 0x00008a0000337ab9 */ /* 0x000fc80000000800 */
[----:B------:R-:W-:-:S04]  /*29d90*/  @P2 LOP3.LUT R20, R20, 0x80000000, RZ, 0xfc, !PT ;  /* 0x8000000014142812 */ /* 0x000fc800078efcff */
[----:B------:R-:W-:-:S04]  /*29da0*/  LOP3.LUT R20, R20, 0xbfffffff, RZ, 0xc0, !PT ;  /* 0xbfffffff14147812 */ /* 0x000fc800078ec0ff */
[----:B------:R-:W-:-:S04]  /*29db0*/  @P1 LOP3.LUT R20, R20, 0x40000000, RZ, 0xfc, !PT ;  /* 0x4000000014141812 */ /* 0x000fc800078efcff */
[----:B------:R-:W-:Y:S01]  /*29dc0*/  LOP3.LUT R20, R20, 0xdfffffff, RZ, 0xc0, !PT ;  /* 0xdfffffff14147812 */ /* 0x000fe200078ec0ff */
[----:B------:R1:W-:Y:S03]  /*29dd0*/  STL [R1+0x126c], R24 ;  /* 0x00126c1801007387 */ /* 0x0003e60000100800 */
[----:B------:R-:W-:Y:S02]  /*29de0*/  @P0 LOP3.LUT R20, R20, 0x20000000, RZ, 0xfc, !PT ;  /* 0x2000000014140812 */ /* 0x000fe400078efcff */
[----:B------:R-:W-:Y:S01]  /*29df0*/  ISETP.GE.AND P0, PT, R28, UR33, PT ;  /* 0x000000211c007c0c */ /* 0x000fe2000bf06270 */
[----:B------:R-:W-:Y:S01]  /*29e00*/  ULDC UR33, c[0x0][0x228] ;  /* 0x00008a0000217ab9 */ /* 0x000fe20000000800 */
[----:B------:R-:W-:Y:S01]  /*29e10*/  @P3 LOP3.LUT R21, R21, 0x1, RZ, 0xfc, !PT ;  /* 0x0000000115153812 */ /* 0x000fe200078efcff */
[----:B-1----:R-:W-:Y:S01]  /*29e20*/  VIADD R24, R24, UR26 ;  /* 0x0000001a18187c36 */ /* 0x002fe20008000000 */
[----:B------:R-:W-:-:S02]  /*29e30*/  ULDC.64 UR26, c[0x0][0x228] ;  /* 0x00008a00001a7ab9 */ /* 0x000fc40000000a00 */
[----:B------:R-:W-:Y:S01]  /*29e40*/  ISETP.LT.AND P3, PT, R155, UR26, !P0 ;  /* 0x0000001a9b007c0c */ /* 0x000fe2000c761270 */
[----:B------:R-:W-:Y:S01]  /*29e50*/  ULDC UR26, c[0x0][0x22c] ;  /* 0x00008b00001a7ab9 */ /* 0x000fe20000000800 */
[----:B------:R-:W-:Y:S01]  /*29e60*/  ISETP.LT.AND P2, PT, R156, UR15, !P0 ;  /* 0x0000000f9c007c0c */ /* 0x000fe2000c741270 */
[----:B------:R-:W-:Y:S01]  /*29e70*/  ULDC UR15, c[0x0][0x248] ;  /* 0x00009200000f7ab9 */ /* 0x000fe20000000800 */
[----:B------:R-:W-:Y:S02]  /*29e80*/  LOP3.LUT R20, R20, 0xefffffff, RZ, 0xc0, !PT ;  /* 0xefffffff14147812 */ /* 0x000fe400078ec0ff */
[----:B------:R-:W-:Y:S01]  /*29e90*/  ISETP.LT.AND P1, PT, R154, UR20, !P0 ;  /* 0x000000149a007c0c */ /* 0x000fe2000c721270 */
[----:B------:R1:W-:Y:S06]  /*29ea0*/  STL [R1+0x1270], R24 ;  /* 0x0012701801007387 */ /* 0x0003ec0000100800 */
[----:B------:R-:W-:Y:S01]  /*29eb0*/  @P3 LOP3.LUT R20, R20, 0x10000000, RZ, 0xfc, !PT ;  /* 0x1000000014143812 */ /* 0x000fe200078efcff */
[----:B------:R-:W-:-:S03]  /*29ec0*/  ULDC UR20, c[0x0][0x228] ;  /* 0x00008a0000147ab9 */ /* 0x000fc60000000800 */
        /* <DEDUP_REMOVED lines=19> */
[----:B------:R-:W-:-:S08]  /*2a000*/  ULDC UR18, c[0x0][0x228] ;  /* 0x00008a0000127ab9 */ /* 0x000fd00000000800 */
        /* <DEDUP_REMOVED lines=14> */
[----:B------:R-:W-:Y:S01]  /*2a0f0*/  VIADD R47, R23, 0x67 ;  /* 0x00000067172f7836 */ /* 0x000fe20000000000 */
[----:B------:R-:W-:Y:S01]  /*2a100*/  ISETP.LT.AND P3, PT, R155, UR12, !P0 ;  /* 0x0000000c9b007c0c */ /* 0x000fe2000c761270 */
[----:B------:R-:W-:Y:S01]  /*2a110*/  ULDC UR12, c[0x0][0x248] ;  /* 0x00009200000c7ab9 */ /* 0x000fe20000000800 */
[----:B------:R-:W-:Y:S01]  /*2a120*/  ISETP.LT.AND P2, PT, R156, UR13, !P0 ;  /* 0x0000000d9c007c0c */ /* 0x000fe2000c741270 */
[----:B------:R-:W-:Y:S01]  /*2a130*/  ULDC UR13, c[0x0][0x228] ;  /* 0x00008a00000d7ab9 */ /* 0x000fe20000000800 */
[----:B------:R-:W-:Y:S01]  /*2a140*/  ISETP.LT.AND P1, PT, R154, UR14, !P0 ;  /* 0x0000000e9a007c0c */ /* 0x000fe2000c721270 */
[----:B------:R-:W-:Y:S01]  /*2a150*/  ULDC UR14, c[0x0][0x228] ;  /* 0x00008a00000e7ab9 */ /* 0x000fe20000000800 */
[----:B------:R-:W-:-:S07]  /*2a160*/  ULDC UR25, c[0x0][0x228] ;  /* 0x00008a0000197ab9 */ /* 0x000fce0000000800 */
        /* <DEDUP_REMOVED lines=33> */
[----:B------:R-:W-:-:S03]  /*2a380*/  ULDC UR4, c[0x0][0x248] ;  /* 0x0000920000047ab9 */ /* 0x000fc60000000800 */
[----:B------:R-:W-:Y:S01]  /*2a390*/  ISETP.LT.AND P3, PT, R155, UR19, !P0 ;  /* 0x000000139b007c0c */ /* 0x000fe2000c761270 */
[----:B------:R1:W-:Y:S01]  /*2a3a0*/  STL [R1+0x1280], R24 ;  /* 0x0012801801007387 */ /* 0x0003e20000100800 */
[----:B------:R-:W-:Y:S01]  /*2a3b0*/  ISETP.LT.AND P2, PT, R156, UR5, !P0 ;  /* 0x000000059c007c0c */ /* 0x000fe2000c741270 */
[----:B------:R-:W-:Y:S01]  /*2a3c0*/  ULDC UR19, c[0x0][0x228] ;  /* 0x00008a0000137ab9 */ /* 0x000fe20000000800 */
[----:B------:R-:W-:Y:S02]  /*2a3d0*/  LOP3.LUT R20, R20, 0xffffefff, RZ, 0xc0, !PT ;  /* 0xffffefff14147812 */ /* 0x000fe400078ec0ff */
[----:B------:R-:W-:Y:S01]  /*2a3e0*/  ISETP.LT.AND P1, PT, R154, UR43, !P0 ;  /* 0x0000002b9a007c0c */ /* 0x000fe2000c721270 */
[----:B------:R-:W-:-:S06]  /*2a3f0*/  ULDC UR43, c[0x0][0x228] ;  /* 0x00008a00002b7ab9 */ /* 0x000fcc0000000800 */
        /* <DEDUP_REMOVED lines=16> */
[C---:B------:R-:W-:Y:S01]  /*2a500*/  VIADD R48, R23.reuse, 0x66 ;  /* 0x0000006617307836 */ /* 0x040fe20000000000 */
[----:B------:R-:W-:Y:S01]  /*2a510*/  ISETP.LT.AND P2, PT, R156, UR22, !P0 ;  /* 0x000000169c007c0c */ /* 0x000fe2000c741270 */
[----:B------:R-:W-:Y:S01]  /*2a520*/  ULDC UR22, c[0x0][0x228] ;  /* 0x00008a0000167ab9 */ /* 0x000fe20000000800 */
[----:B------:R-:W-:Y:S01]  /*2a530*/  ISETP.LT.AND P1, PT, R154, UR37, !P0 ;  /* 0x000000259a007c0c */ /* 0x000fe2000c721270 */
[----:B------:R-:W-:Y:S01]  /*2a540*/  ULDC UR37, c[0x0][0x228] ;  /* 0x00008a0000257ab9 */ /* 0x000fe20000000800 */
[----:B------:R-:W-:Y:S01]  /*2a550*/  VIADD R49, R23, 0x65 ;  /* 0x0000006517317836 */ /* 0x000fe20000000000 */
[----:B------:R-:W-:Y:S01]  /*2a560*/  LOP3.LUT R17, R17, 0x7fffffff, RZ, 0xc0, !PT ;  /* 0x7fffffff11117812 */ /* 0x000fe200078ec0ff */
[----:B-1----:R-:W-:Y:S01]  /*2a570*/  VIADD R24, R24, UR4 ;  /* 0x0000000418187c36 */ /* 0x002fe20008000000 */
[----:B------:R-:W-:-:S04]  /*2a580*/  ULDC UR45, c[0x0][0x228] ;  /* 0x00008a00002d7ab9 */ /* 0x000fc80000000800 */
[----:B------:R-:W-:Y:S01]  /*2a590*/  @P3 LOP3.LUT R20, R20, 0x100, RZ, 0xfc, !PT ;  /* 0x0000010014143812 */ /* 0x000fe200078efcff */
[----:B------:R-:W-:-:S03]  /*2a5a0*/  ULDC.64 UR4, c[0x0][0x228] ;  /* 0x00008a0000047ab9 */ /* 0x000fc60000000a00 */
[----:B------:R-:W-:-:S04]  /*2a5b0*/  LOP3.LUT R20, R20, 0xffffff7f, RZ, 0xc0, !PT ;  /* 0xffffff7f14147812 */ /* 0x000fc800078ec0ff */
[----:B------:R-:W-:Y:S02]  /*2a5c0*/  @P2 LOP3.LUT R20, R20, 0x80, RZ, 0xfc, !PT ;  /* 0x0000008014142812 */ /* 0x000fe400078efcff */
[----:B------:R-:W-:Y:S01]  /*2a5d0*/  ISETP.LT.AND P0, PT, R152, UR39, !P0 ;  /* 0x0000002798007c0c */ /* 0x000fe2000c701270 */
[----:B------:R1:W-:Y:S01]  /*2a5e0*/  STL [R1+0x1288], R24 ;  /* 0x0012881801007387 */ /* 0x0003e20000100800 */
[----:B------:R-:W-:Y:S01]  /*2a5f0*/  LOP3.LUT R20, R20, 0xffffffbf, RZ, 0xc0, !PT ;  /* 0xffffffbf14147812 */ /* 0x000fe200078ec0ff */
[----:B------:R-:W-:-:S03]  /*2a600*/  ULDC UR39, c[0x0][0x228] ;  /* 0x00008a0000277ab9 */ /* 0x000fc60000000800 */
[----:B------:R-:W-:-:S04]  /*2a610*/  @P1 LOP3.LUT R20, R20, 0x40, RZ, 0xfc, !PT ;  /* 0x0000004014141812 */ /* 0x000fc800078efcff */
[----:B------:R-:W-:-:S04]  /*2a620*/  LOP3.LUT R20, R20, 0xffffffdf, RZ, 0xc0, !PT ;  /* 0xffffffdf14147812 */ /* 0x000fc800078ec0ff */
[----:B------:R-:W-:Y:S02]  /*2a630*/  @P0 LOP3.LUT R20, R20, 0x20, RZ, 0xfc, !PT ;  /* 0x0000002014140812 */ /* 0x000fe400078efcff */
[----:B------:R-:W-:-:S04]  /*2a640*/  ISETP.GE.AND P0, PT, R34, UR5, PT ;  /* 0x0000000522007c0c */ /* 0x000fc8000bf06270 */
[----:B------:R-:W-:Y:S01]  /*2a650*/  ISETP.LT.AND P3, PT, R155, UR4, !P0 ;  /* 0x000000049b007c0c */ /* 0x000fe2000c761270 */
[----:B------:R-:W-:Y:S01]  /*2a660*/  ULDC UR4, c[0x0][0x248] ;  /* 0x0000920000047ab9 */ /* 0x000fe20000000800 */
[----:B------:R-:W-:Y:S02]  /*2a670*/  ISETP.LT.AND P2, PT, R156, UR57, !P0 ;  /* 0x000000399c007c0c */ /* 0x000fe4000c741270 */
[----:B------:R-:W-:Y:S02]  /*2a680*/  LOP3.LUT R20, R20, 0xffffffef, RZ, 0xc0, !PT ;  /* 0xffffffef14147812 */ /* 0x000fe400078ec0ff */
[----:B------:R-:W-:Y:S01]  /*2a690*/  ISETP.LT.AND P1, PT, R154, UR8, !P0 ;  /* 0x000000089a007c0c */ /* 0x000fe2000c721270 */
[----:B-1----:R-:W-:Y:S01]  /*2a6a0*/  VIADD R24, R24, UR4 ;  /* 0x0000000418187c36 */ /* 0x002fe20008000000 */
[----:B------:R-:W-:Y:S01]  /*2a6b0*/  LOP3.LUT R16, R16, 0x7fffffff, RZ, 0xc0, !PT ;  /* 0x7fffffff10107812 */ /* 0x000fe200078ec0ff */
[----:B------:R-:W-:Y:S01]  /*2a6c0*/  ULDC.64 UR4, c[0x0][0x228] ;  /* 0x00008a0000047ab9 */ /* 0x000fe20000000a00 */
[----:B------:R-:W-:Y:S01]  /*2a6d0*/  VIADD R50, R23, 0x64 ;  /* 0x0000006417327836 */ /* 0x000fe20000000000 */
[----:B------:R-:W-:-:S02]  /*2a6e0*/  ULDC UR57, c[0x0][0x228] ;  /* 0x00008a0000397ab9 */ /* 0x000fc40000000800 */
[----:B------:R-:W-:Y:S01]  /*2a6f0*/  @P3 LOP3.LUT R20, R20, 0x10, RZ, 0xfc, !PT ;  /* 0x0000001014143812 */ /* 0x000fe200078efcff */
[----:B------:R-:W-:-:S03]  /*2a700*/  ULDC UR8, c[0x0][0x228] ;  /* 0x00008a0000087ab9 */ /* 0x000fc60000000800 */
        /* <DEDUP_REMOVED lines=12> */
[----:B------:R-:W-:Y:S01]  /*2a7d0*/  ISETP.LT.AND P1, PT, R154, UR46, !P0 ;  /* 0x0000002e9a007c0c */ /* 0x000fe2000c721270 */
[----:B------:R-:W-:Y:S01]  /*2a7e0*/  ULDC UR46, c[0x0][0x22c] ;  /* 0x00008b00002e7ab9 */ /* 0x000fe20000000800 */
[----:B------:R-:W-:Y:S01]  /*2a7f0*/  ISETP.LT.AND P3, PT, R155, UR4, !P0 ;  /* 0x000000049b007c0c */ /* 0x000fe2000c761270 */
[----:B------:R-:W-:Y:S01]  /*2a800*/  ULDC UR4, c[0x0][0x248] ;  /* 0x0000920000047ab9 */ /* 0x000fe20000000800 */
[----:B------:R-:W-:-:S07]  /*2a810*/  ISETP.LT.AND P0, PT, R152, UR41, !P0 ;  /* 0x0000002998007c0c */ /* 0x000fce000c701270 */
[----:B------:R-:W-:Y:S02]  /*2a820*/  @P2 LOP3.LUT R19, R19, 0x80000000, RZ, 0xfc, !PT ;  /* 0x8000000013132812 */ /* 0x000fe400078efcff */
[----:B------:R-:W-:Y:S01]  /*2a830*/  LOP3.LUT R20, R20, 0xfffffffe, RZ, 0xc0, !PT ;  /* 0xfffffffe14147812 */ /* 0x000fe200078ec0ff */
        /* <DEDUP_REMOVED lines=8> */
[----:B------:R-:W-:Y:S01]  /*2a8c0*/  ULDC UR46, c[0x0][0x228] ;  /* 0x00008a00002e7ab9 */ /* 0x000fe20000000800 */
[----:B------:R-:W-:Y:S02]  /*2a8d0*/  @P3 LOP3.LUT R20, R20, 0x1, RZ, 0xfc, !PT ;  /* 0x0000000114143812 */ /* 0x000fe400078efcff */
[----:B------:R-:W-:Y:S01]  /*2a8e0*/  ISETP.LT.AND P3, PT, R155, UR42, !P0 ;  /* 0x0000002a9b007c0c */ /* 0x000fe2000c761270 */
[----:B------:R1:W-:Y:S01]  /*2a8f0*/  STL [R1+0x1290], R24 ;  /* 0x0012901801007387 */ /* 0x0003e20000100800 */
[----:B------:R-:W-:Y:S01]  /*2a900*/  ISETP.LT.AND P2, PT, R156, UR44, !P0 ;  /* 0x0000002c9c007c0c */ /* 0x000fe2000c741270 */
[----:B------:R-:W-:Y:S01]  /*2a910*/  VIADD R51, R23, 0x63 ;  /* 0x0000006317337836 */ /* 0x000fe20000000000 */
[----:B------:R-:W-:Y:S01]  /*2a920*/  LOP3.LUT R19, R19, 0xefffffff, RZ, 0xc0, !PT ;  /* 0xefffffff13137812 */ /* 0x000fe200078ec0ff */
[C---:B------:R-:W-:Y:S01]  /*2a930*/  VIADD R52, R23.reuse, 0x62 ;  /* 0x0000006217347836 */ /* 0x040fe20000000000 */
[----:B------:R-:W-:Y:S01]  /*2a940*/  ISETP.LT.AND P1, PT, R154, UR43, !P0 ;  /* 0x0000002b9a007c0c */ /* 0x000fe2000c721270 */
[----:B------:R-:W-:Y:S01]  /*2a950*/  ULDC UR42, c[0x0][0x228] ;  /* 0x00008a00002a7ab9 */ /* 0x000fe20000000800 */
[----:B------:R-:W-:Y:S01]  /*2a960*/  VIADD R53, R23, 0x61 ;  /* 0x0000006117357836 */ /* 0x000fe20000000000 */
[----:B------:R-:W-:-:S04]  /*2a970*/  ULDC UR44, c[0x0][0x228] ;  /* 0x00008a00002c7ab9 */ /* 0x000fc80000000800 */
[----:B------:R-:W-:Y:S01]  /*2a980*/  @P3 LOP3.LUT R19, R19, 0x10000000, RZ, 0xfc, !PT ;  /* 0x1000000013133812 */ /* 0x000fe200078efcff */
[----:B-1----:R-:W-:Y:S01]  /*2a990*/  VIADD R24, R24, UR4 ;  /* 0x0000000418187c36 */ /* 0x002fe20008000000 */
[----:B------:R-:W-:Y:S01]  /*2a9a0*/  ISETP.LT.AND P0, PT, R152, UR46, !P0 ;  /* 0x0000002e98007c0c */ /* 0x000fe2000c701270 */
[----:B------:R-:W-:Y:S01]  /*2a9b0*/  ULDC UR46, c[0x0][0x22c] ;  /* 0x00008b00002e7ab9 */ /* 0x000fe20000000800 */
[----:B------:R-:W-:Y:S01]  /*2a9c0*/  LOP3.LUT R19, R19, 0xf7ffffff, RZ, 0xc0, !PT ;  /* 0xf7ffffff13137812 */ /* 0x000fe200078ec0ff */
[----:B------:R-:W-:Y:S01]  /*2a9d0*/  ULDC UR4, c[0x0][0x248] ;  /* 0x0000920000047ab9 */ /* 0x000fe20000000800 */
[----:B------:R-:W-:Y:S01]  /*2a9e0*/  VIADD R54, R23, 0x60 ;  /* 0x0000006017367836 */ /* 0x000fe20000000000 */
[----:B------:R-:W-:Y:S01]  /*2a9f0*/  ULDC UR43, c[0x0][0x228] ;  /* 0x00008a00002b7ab9 */ /* 0x000fe20000000800 */
[----:B------:R-:W-:-:S04]  /*2aa00*/  @P2 LOP3.LUT R19, R19, 0x8000000, RZ, 0xfc, !PT ;  /* 0x0800000013132812 */ /* 0x000fc800078efcff */
[----:B------:R-:W-:-:S04]  /*2aa10*/  LOP3.LUT R19, R19, 0xfbffffff, RZ, 0xc0, !PT ;  /* 0xfbffffff13137812 */ /* 0x000fc800078ec0ff */
        /* <DEDUP_REMOVED lines=19> */
[----:B------:R-:W-:Y:S01]  /*2ab50*/  ULDC.64 UR4, c[0x0][0x228] ;  /* 0x00008a0000047ab9 */ /* 0x000fe20000000a00 */
[----:B------:R-:W-:Y:S02]  /*2ab60*/  ULDC UR40, c[0x0][0x228] ;  /* 0x00008a0000287ab9 */ /* 0x000fe40000000800 */
[----:B------:R-:W-:-:S04]  /*2ab70*/  @P1 LOP3.LUT R19, R19, 0x400000, RZ, 0xfc, !PT ;  /* 0x0040000013131812 */ /* 0x000fc800078efcff */
[----:B------:R-:W-:-:S04]  /*2ab80*/  LOP3.LUT R19, R19, 0xffdfffff, RZ, 0xc0, !PT ;  /* 0xffdfffff13137812 */ /* 0x000fc800078ec0ff */
[----:B------:R-:W-:Y:S02]  /*2ab90*/  @P0 LOP3.LUT R19, R19, 0x200000, RZ, 0xfc, !PT ;  /* 0x0020000013130812 */ /* 0x000fe400078efcff */
[----:B------:R-:W-:-:S04]  /*2aba0*/  ISETP.GE.AND P0, PT, R38, UR5, PT ;  /* 0x0000000526007c0c */ /* 0x000fc8000bf06270 */
[----:B------:R-:W-:Y:S01]  /*2abb0*/  ISETP.LT.AND P3, PT, R155, UR4, !P0 ;  /* 0x000000049b007c0c */ /* 0x000fe2000c761270 */
[----:B------:R-:W-:Y:S01]  /*2abc0*/  ULDC UR4, c[0x0][0x248] ;  /* 0x0000920000047ab9 */ /* 0x000fe20000000800 */
[----:B------:R-:W-:Y:S01]  /*2abd0*/  ISETP.LT.AND P2, PT, R156, UR55, !P0 ;  /* 0x000000379c007c0c */ /* 0x000fe2000c741270 */
[----:B------:R1:W-:Y:S01]  /*2abe0*/  STL [R1+0x1298], R24 ;  /* 0x0012981801007387 */ /* 0x0003e20000100800 */
[----:B------:R-:W-:Y:S01]  /*2abf0*/  LOP3.LUT R19, R19, 0xffefffff, RZ, 0xc0, !PT ;  /* 0xffefffff13137812 */ /* 0x000fe200078ec0ff */
[C---:B------:R-:W-:Y:S01]  /*2ac00*/  VIADD R55, R23.reuse, 0x5f ;  /* 0x0000005f17377836 */ /* 0x040fe20000000000 */
[----:B------:R-:W-:Y:S01]  /*2ac10*/  ISETP.LT.AND P1, PT, R154, UR54, !P0 ;  /* 0x000000369a007c0c */ /* 0x000fe2000c721270 */
[----:B------:R-:W-:Y:S01]  /*2ac20*/  VIADD R56, R23, 0x5e ;  /* 0x0000005e17387836 */ /* 0x000fe20000000000 */
[----:B------:R-:W-:-:S05]  /*2ac30*/  ULDC UR55, c[0x0][0x228] ;  /* 0x00008a0000377ab9 */ /* 0x000fca0000000800 */
[----:B------:R-:W-:Y:S01]  /*2ac40*/  @P3 LOP3.LUT R19, R19, 0x100000, RZ, 0xfc, !PT ;  /* 0x0010000013133812 */ /* 0x000fe200078efcff */
[----:B-1----:R-:W-:Y:S01]  /*2ac50*/  VIADD R24, R24, UR4 ;  /* 0x0000000418187c36 */ /* 0x002fe20008000000 */
[----:B------:R-:W-:Y:S01]  /*2ac60*/  ISETP.LT.AND P0, PT, R152, UR53, !P0 ;  /* 0x0000003598007c0c */ /* 0x000fe2000c701270 */
[----:B------:R-:W-:Y:S01]  /*2ac70*/  ULDC.64 UR4, c[0x0][0x228] ;  /* 0x00008a0000047ab9 */ /* 0x000fe20000000a00 */
[----:B------:R-:W-:Y:S01]  /*2ac80*/  LOP3.LUT R19, R19, 0xfff7ffff, RZ, 0xc0, !PT ;  /* 0xfff7ffff13137812 */ /* 0x000fe200078ec0ff */
[C---:B------:R-:W-:Y:S01]  /*2ac90*/  VIADD R57, R23.reuse, 0x5d ;  /* 0x0000005d17397836 */ /* 0x040fe20000000000 */
[----:B------:R1:W-:Y:S01]  /*2aca0*/  STL [R1+0x129c], R24 ;  /* 0x00129c1801007387 */ /* 0x0003e20000100800 */
[----:B------:R-:W-:Y:S01]  /*2acb0*/  VIADD R58, R23, 0x5c ;  /* 0x0000005c173a7836 */ /* 0x000fe20000000000 */
[----:B------:R-:W-:Y:S01]  /*2acc0*/  @P2 LOP3.LUT R19, R19, 0x80000, RZ, 0xfc, !PT ;  /* 0x0008000013132812 */ /* 0x000fe200078efcff */
[C---:B------:R-:W-:Y:S01]  /*2acd0*/  VIADD R59, R23.reuse, 0x5b ;  /* 0x0000005b173b7836 */ /* 0x040fe20000000000 */
[----:B------:R-:W-:Y:S01]  /*2ace0*/  ULDC UR54, c[0x0][0x228] ;  /* 0x00008a0000367ab9 */ /* 0x000fe20000000800 */
        /* <DEDUP_REMOVED lines=8> */
[----:B------:R-:W-:-:S03]  /*2ad70*/  ULDC UR5, c[0x0][0x22c] ;  /* 0x00008b0000057ab9 */ /* 0x000fc60000000800 */
[----:B------:R-:W-:Y:S01]  /*2ad80*/  ISETP.LT.AND P3, PT, R155, UR4, !P0 ;  /* 0x000000049b007c0c */ /* 0x000fe2000c761270 */
[----:B------:R-:W-:Y:S01]  /*2ad90*/  ULDC UR4, c[0x0][0x248] ;  /* 0x0000920000047ab9 */ /* 0x000fe20000000800 */
[----:B------:R-:W-:Y:S02]  /*2ada0*/  ISETP.LT.AND P2, PT, R156, UR52, !P0 ;  /* 0x000000349c007c0c */ /* 0x000fe4000c741270 */
[----:B------:R-:W-:Y:S02]  /*2adb0*/  LOP3.LUT R19, R19, 0xfffeffff, RZ, 0xc0, !PT ;  /* 0xfffeffff13137812 */ /* 0x000fe400078ec0ff */
[----:B------:R-:W-:Y:S01]  /*2adc0*/  ISETP.LT.AND P1, PT, R154, UR47, !P0 ;  /* 0x0000002f9a007c0c */ /* 0x000fe2000c721270 */
[----:B-1----:R-:W-:Y:S01]  /*2add0*/  VIADD R24, R24, UR4 ;  /* 0x0000000418187c36 */ /* 0x002fe20008000000 */
[----:B------:R-:W-:-:S05]  /*2ade0*/  ULDC UR52, c[0x0][0x228] ;  /* 0x00008a0000347ab9 */ /* 0x000fca0000000800 */
[----:B------:R-:W-:Y:S01]  /*2adf0*/  @P3 LOP3.LUT R19, R19, 0x10000, RZ, 0xfc, !PT ;  /* 0x0001000013133812 */ /* 0x000fe200078efcff */
[----:B------:R-:W-:Y:S01]  /*2ae00*/  ULDC UR4, c[0x0][0x228] ;  /* 0x00008a0000047ab9 */ /* 0x000fe20000000800 */
[----:B------:R-:W-:Y:S02]  /*2ae10*/  ULDC UR47, c[0x0][0x228] ;  /* 0x00008a00002f7ab9 */ /* 0x000fe40000000800 */
        /* <DEDUP_REMOVED lines=9> */
[----:B------:R-:W-:Y:S01]  /*2aeb0*/  ISETP.GE.AND P0, PT, R40, UR46, PT ;  /* 0x0000002e28007c0c */ /* 0x000fe2000bf06270 */
[----:B------:R-:W-:-:S03]  /*2aec0*/  ULDC UR46, c[0x0][0x228] ;  /* 0x00008a00002e7ab9 */ /* 0x000fc60000000800 */
[----:B------:R-:W-:Y:S01]  /*2aed0*/  ISETP.LT.AND P3, PT, R155, UR49, !P0 ;  /* 0x000000319b007c0c */ /* 0x000fe2000c761270 */
[----:B------:R-:W-:Y:S01]  /*2aee0*/  ULDC UR49, c[0x0][0x228] ;  /* 0x00008a0000317ab9 */ /* 0x000fe20000000800 */
        /* <DEDUP_REMOVED lines=20> */
[----:B------:R-:W-:Y:S02]  /*2b030*/  ISETP.LT.AND P3, PT, R155, UR21, !P0 ;  /* 0x000000159b007c0c */ /* 0x000fe4000c761270 */
        /* <DEDUP_REMOVED lines=23> */
[----:B------:R-:W-:-:S09]  /*2b1b0*/  ISETP.LT.AND P1, PT, R154, UR17, !P0 ;  /* 0x000000119a007c0c */ /* 0x000fd2000c721270 */
[----:B------:R-:W-:-:S04]  /*2b1c0*/  @P3 LOP3.LUT R19, R19, 0x10, RZ, 0xfc, !PT ;  /* 0x0000001013133812 */ /* 0x000fc800078efcff */
[----:B------:R-:W-:-:S04]  /*2b1d0*/  LOP3.LUT R19, R19, 0xfffffff7, RZ, 0xc0, !PT ;  /* 0xfffffff713137812 */ /* 0x000fc800078ec0ff */
[----:B------:R-:W-:Y:S02]  /*2b1e0*/  @P2 LOP3.LUT R19, R19, 0x8, RZ, 0xfc, !PT ;  /* 0x0000000813132812 */ /* 0x000fe400078efcff */
[----:B------:R-:W-:Y:S01]  /*2b1f0*/  ISETP.LT.AND P0, PT, R152, UR16, !P0 ;  /* 0x0000001098007c0c */ /* 0x000fe2000c701270 */
[----:B------:R-:W-:Y:S01]  /*2b200*/  ULDC UR16, c[0x0][0x248] ;  /* 0x0000920000107ab9 */ /* 0x000fe20000000800 */
[----:B------:R-:W-:-:S04]  /*2b210*/  LOP3.LUT R19, R19, 0xfffffffb, RZ, 0xc0, !PT ;  /* 0xfffffffb13137812 */ /* 0x000fc800078ec0ff */
[----:B------:R-:W-:Y:S01]  /*2b220*/  @P1 LOP3.LUT R19, R19, 0x4, RZ, 0xfc, !PT ;  /* 0x0000000413131812 */ /* 0x000fe200078efcff */
[----:B-1----:R-:W-:Y:S01]  /*2b230*/  VIADD R24, R24, UR16 ;  /* 0x0000001018187c36 */ /* 0x002fe20008000000 */
[----:B------:R-:W-:Y:S02]  /*2b240*/  ULDC.64 UR16, c[0x0][0x228] ;  /* 0x00008a0000107ab9 */ /* 0x000fe40000000a00 */
        /* <DEDUP_REMOVED lines=13> */
[----:B------:R-:W-:-:S06]  /*2b320*/  ULDC UR12, c[0x0][0x248] ;  /* 0x00009200000c7ab9 */ /* 0x000fcc0000000800 */
[----:B------:R-:W-:-:S04]  /*2b330*/  @P2 LOP3.LUT R18, R18, 0x80000000, RZ, 0xfc, !PT ;  /* 0x8000000012122812 */ /* 0x000fc800078efcff */
[----:B------:R-:W-:-:S04]  /*2b340*/  LOP3.LUT R18, R18, 0xbfffffff, RZ, 0xc0, !PT ;  /* 0xbfffffff12127812 */ /* 0x000fc800078ec0ff */
[----:B------:R-:W-:-:S04]  /*2b350*/  @P1 LOP3.LUT R18, R18, 0x40000000, RZ, 0xfc, !PT ;  /* 0x4000000012121812 */ /* 0x000fc800078efcff */
[----:B------:R-:W-:-:S04]  /*2b360*/  LOP3.LUT R18, R18, 0xdfffffff, RZ, 0xc0, !PT ;  /* 0xdfffffff12127812 */ /* 0x000fc800078ec0ff */
[----:B------:R-:W-:Y:S02]  /*2b370*/  @P0 LOP3.LUT R18, R18, 0x20000000, RZ, 0xfc, !PT ;  /* 0x2000000012120812 */ /* 0x000fe400078efcff */
[----:B------:R-:W-:Y:S02]  /*2b380*/  ISETP.GE.AND P0, PT, R44, UR61, PT ;  /* 0x0000003d2c007c0c */ /* 0x000fe4000bf06270 */
[----:B------:R-:W-:Y:S01]  /*2b390*/  @P3 LOP3.LUT R19, R19, 0x1, RZ, 0xfc, !PT ;  /* 0x0000000113133812 */ /* 0x000fe200078efcff */
[----:B-1----:R-:W-:Y:S01]  /*2b3a0*/  VIADD R24, R24, UR12 ;  /* 0x0000000c18187c36 */ /* 0x002fe20008000000 */
[----:B------:R-:W-:Y:S01]  /*2b3b0*/  ISETP.LT.AND P3, PT, R155, UR51, !P0 ;  /* 0x000000339b007c0c */ /* 0x000fe2000c761270 */
[----:B------:R-:W-:Y:S01]  /*2b3c0*/  ULDC UR61, c[0x0][0x22c] ;  /* 0x00008b00003d7ab9 */ /* 0x000fe20000000800 */
[----:B------:R-:W-:Y:S01]  /*2b3d0*/  ISETP.LT.AND P2, PT, R156, UR50, !P0 ;  /* 0x000000329c007c0c */ /* 0x000fe2000c741270 */
[----:B------:R-:W-:Y:S01]  /*2b3e0*/  ULDC UR12, c[0x0][0x22c] ;  /* 0x00008b00000c7ab9 */ /* 0x000fe20000000800 */
[----:B------:R-:W-:-:S02]  /*2b3f0*/  LOP3.LUT R18, R18, 0xefffffff, RZ, 0xc0, !PT ;  /* 0xefffffff12127812 */ /* 0x000fc400078ec0ff */
[----:B------:R-:W-:Y:S01]  /*2b400*/  ISETP.LT.AND P1, PT, R154, UR7, !P0 ;  /* 0x000000079a007c0c */ /* 0x000fe2000c721270 */
[----:B------:R1:W-:Y:S01]  /*2b410*/  STL [R1+0x12b0], R24 ;  /* 0x0012b01801007387 */ /* 0x0003e20000100800 */
[----:B------:R-:W-:Y:S01]  /*2b420*/  ULDC UR50, c[0x0][0x228] ;  /* 0x00008a0000327ab9 */ /* 0x000fe20000000800 */
[----:B------:R-:W-:-:S04]  /*2b430*/  ULDC UR51, c[0x0][0x228] ;  /* 0x00008a0000337ab9 */ /* 0x000fc80000000800 */
[----:B------:R-:W-:-:S04]  /*2b440*/  @P3 LOP3.LUT R18, R18, 0x10000000, RZ, 0xfc, !PT ;  /* 0x1000000012123812 */ /* 0x000fc800078efcff */
[----:B------:R-:W-:-:S04]  /*2b450*/  LOP3.LUT R18, R18, 0xf7ffffff, RZ, 0xc0, !PT ;  /* 0xf7ffffff12127812 */ /* 0x000fc800078ec0ff */
[----:B------:R-:W-:Y:S02]  /*2b460*/  @P2 LOP3.LUT R18, R18, 0x8000000, RZ, 0xfc, !PT ;  /* 0x0800000012122812 */ /* 0x000fe400078efcff */
[----:B------:R-:W-:Y:S01]  /*2b470*/  ISETP.LT.AND P0, PT, R152, UR6, !P0 ;  /* 0x0000000698007c0c */ /* 0x000fe2000c701270 */
[----:B------:R-:W-:Y:S01]  /*2b480*/  ULDC UR6, c[0x0][0x248] ;  /* 0x0000920000067ab9 */ /* 0x000fe20000000800 */
[----:B------:R-:W-:-:S04]  /*2b490*/  LOP3.LUT R18, R18, 0xfbffffff, RZ, 0xc0, !PT ;  /* 0xfbffffff12127812 */ /* 0x000fc800078ec0ff */
[----:B------:R-:W-:-:S04]  /*2b4a0*/  @P1 LOP3.LUT R18, R18, 0x4000000, RZ, 0xfc, !PT ;  /* 0x0400000012121812 */ /* 0x000fc800078efcff */
[----:B------:R-:W-:-:S04]  /*2b4b0*/  LOP3.LUT R18, R18, 0xfdffffff, RZ, 0xc0, !PT ;  /* 0xfdffffff12127812 */ /* 0x000fc800078ec0ff */
[----:B------:R-:W-:Y:S02]  /*2b4c0*/  @P0 LOP3.LUT R18, R18, 0x2000000, RZ, 0xfc, !PT ;  /* 0x0200000012120812 */ /* 0x000fe400078efcff */
[----:B------:R-:W-:Y:S01]  /*2b4d0*/  ISETP.GE.AND P0, PT, R45, UR60, PT ;  /* 0x0000003c2d007c0c */ /* 0x000fe2000bf06270 */
[----:B-1----:R-:W-:Y:S01]  /*2b4e0*/  VIADD R24, R24, UR6 ;  /* 0x0000000618187c36 */ /* 0x002fe20008000000 */
[----:B------:R-:W-:Y:S01]  /*2b4f0*/  LOP3.LUT R18, R18, 0xfeffffff, RZ, 0xc0, !PT ;  /* 0xfeffffff12127812 */ /* 0x000fe200078ec0ff */
[----:B------:R-:W-:Y:S01]  /*2b500*/  ULDC UR6, c[0x0][0x248] ;  /* 0x0000920000067ab9 */ /* 0x000fe20000000800 */
[----:B------:R-:W-:Y:S01]  /*2b510*/  ISETP.LT.AND P3, PT, R155, UR59, !P0 ;  /* 0x0000003b9b007c0c */ /* 0x000fe2000c761270 */
[----:B------:R-:W-:Y:S01]  /*2b520*/  ULDC UR60, c[0x0][0x228] ;  /* 0x00008a00003c7ab9 */ /* 0x000fe20000000800 */
[----:B------:R-:W-:Y:S02]  /*2b530*/  ISETP.LT.AND P2, PT, R156, UR58, !P0 ;  /* 0x0000003a9c007c0c */ /* 0x000fe4000c741270 */
[----:B------:R-:W-:Y:S01]  /*2b540*/  ISETP.LT.AND P1, PT, R154, UR10, !P0 ;  /* 0x0000000a9a007c0c */ /* 0x000fe2000c721270 */
[----:B------:R1:W-:Y:S01]  /*2b550*/  STL [R1+0x12b4], R24 ;  /* 0x0012b41801007387 */ /* 0x0003e20000100800 */
[----:B------:R-:W-:-:S07]  /*2b560*/  ULDC UR59, c[0x0][0x228] ;  /* 0x00008a00003b7ab9 */ /* 0x000fce0000000800 */
[----:B------:R-:W-:Y:S01]  /*2b570*/  @P3 LOP3.LUT R18, R18, 0x1000000, RZ, 0xfc, !PT ;  /* 0x0100000012123812 */ /* 0x000fe200078efcff */
[----:B------:R-:W-:Y:S01]  /*2b580*/  ULDC UR58, c[0x0][0x228] ;  /* 0x00008a00003a7ab9 */ /* 0x000fe20000000800 */
[----:B------:R-:W-:Y:S02]  /*2b590*/  ULDC UR10, c[0x0][0x228] ;  /* 0x00008a00000a7ab9 */ /* 0x000fe40000000800 */
        /* <DEDUP_REMOVED lines=16> */
[----:B------:R-:W-:Y:S01]  /*2b6a0*/  ULDC UR56, c[0x0][0x22c] ;  /* 0x00008b0000387ab9 */ /* 0x000fe20000000800 */
[----:B------:R-:W-:Y:S01]  /*2b6b0*/  ISETP.LT.AND P1, PT, R154, UR19, !P0 ;  /* 0x000000139a007c0c */ /* 0x000fe2000c721270 */
[----:B------:R-:W-:-:S06]  /*2b6c0*/  VIADD R62, R23, 0x58 ;  /* 0x00000058173e7836 */ /* 0x000fcc0000000000 */
[----:B------:R-:W-:Y:S01]  /*2b6d0*/  @P3 LOP3.LUT R18, R18, 0x100000, RZ, 0xfc, !PT ;  /* 0x0010000012123812 */ /* 0x000fe200078efcff */
[----:B-1----:R-:W-:Y:S01]  /*2b6e0*/  VIADD R24, R24, UR6 ;  /* 0x0000000618187c36 */ /* 0x002fe20008000000 */
[----:B------:R-:W-:Y:S01]  /*2b6f0*/  ISETP.LT.AND P0, PT, R152, UR14, !P0 ;  /* 0x0000000e98007c0c */ /* 0x000fe2000c701270 */
[----:B------:R-:W-:Y:S01]  /*2b700*/  ULDC.64 UR6, c[0x0][0x228] ;  /* 0x00008a0000067ab9 */ /* 0x000fe20000000a00 */
[----:B------:R-:W-:Y:S01]  /*2b710*/  LOP3.LUT R18, R18, 0xfff7ffff, RZ, 0xc0, !PT ;  /* 0xfff7ffff12127812 */ /* 0x000fe200078ec0ff */
[----:B------:R-:W-:Y:S01]  /*2b720*/  ULDC UR14, c[0x0][0x228] ;  /* 0x00008a00000e7ab9 */ /* 0x000fe20000000800 */
[----:B------:R-:W-:Y:S02]  /*2b730*/  ULDC UR19, c[0x0][0x228] ;  /* 0x00008a0000137ab9 */ /* 0x000fe40000000800 */
[----:B------:R-:W-:-:S04]  /*2b740*/  @P2 LOP3.LUT R18, R18, 0x80000, RZ, 0xfc, !PT ;  /* 0x0008000012122812 */ /* 0x000fc800078efcff */
[----:B------:R-:W-:-:S04]  /*2b750*/  LOP3.LUT R18, R18, 0xfffbffff, RZ, 0xc0, !PT ;  /* 0xfffbffff12127812 */ /* 0x000fc800078ec0ff */
        /* <DEDUP_REMOVED lines=31> */
[C---:B------:R-:W-:Y:S01]  /*2b950*/  VIADD R63, R23.reuse, 0x57 ;  /* 0x00000057173f7836 */ /* 0x040fe20000000000 */
[----:B------:R-:W-:Y:S01]  /*2b960*/  ISETP.LT.AND P1, PT, R154, UR41, !P0 ;  /* 0x000000299a007c0c */ /* 0x000fe2000c721270 */
[----:B------:R-:W-:-:S08]  /*2b970*/  VIADD R64, R23, 0x56 ;  /* 0x0000005617407836 */ /* 0x000fd00000000000 */
[----:B------:R-:W-:Y:S01]  /*2b980*/  @P3 LOP3.LUT R18, R18, 0x1000, RZ, 0xfc, !PT ;  /* 0x0000100012123812 */ /* 0x000fe200078efcff */
[----:B-1----:R-:W-:Y:S01]  /*2b990*/  VIADD R24, R24, UR6 ;  /* 0x0000000618187c36 */ /* 0x002fe20008000000 */
[----:B------:R-:W-:Y:S01]  /*2b9a0*/  ISETP.LT.AND P0, PT, R152, UR39, !P0 ;  /* 0x0000002798007c0c */ /* 0x000fe2000c701270 */
[----:B------:R-:W-:Y:S01]  /*2b9b0*/  ULDC UR6, c[0x0][0x248] ;  /* 0x0000920000067ab9 */ /* 0x000fe20000000800 */
[----:B------:R-:W-:Y:S01]  /*2b9c0*/  LOP3.LUT R18, R18, 0xfffff7ff, RZ, 0xc0, !PT ;  /* 0xfffff7ff12127812 */ /* 0x000fe200078ec0ff */
[C---:B------:R-:W-:Y:S01]  /*2b9d0*/  VIADD R65, R23.reuse, 0x55 ;  /* 0x0000005517417836 */ /* 0x040fe20000000000 */
[----:B------:R1:W-:Y:S01]  /*2b9e0*/  STL [R1+0x12c4], R24 ;  /* 0x0012c41801007387 */ /* 0x0003e20000100800 */
[C---:B------:R-:W-:Y:S01]  /*2b9f0*/  VIADD R66, R23.reuse, 0x54 ;  /* 0x0000005417427836 */ /* 0x040fe20000000000 */
[----:B------:R-:W-:Y:S01]  /*2ba00*/  @P2 LOP3.LUT R18, R18, 0x800, RZ, 0xfc, !PT ;  /* 0x0000080012122812 */ /* 0x000fe200078efcff */
[----:B------:R-:W-:Y:S01]  /*2ba10*/  VIADD R67, R23, 0x53 ;  /* 0x0000005317437836 */ /* 0x000fe20000000000 */
[----:B------:R-:W-:Y:S01]  /*2ba20*/  LOP3.LUT R15, R15, 0x7fffffff, RZ, 0xc0, !PT ;  /* 0x7fffffff0f0f7812 */ /* 0x000fe200078ec0ff */
[C---:B------:R-:W-:Y:S01]  /*2ba30*/  VIADD R68, R23.reuse, 0x52 ;  /* 0x0000005217447836 */ /* 0x040fe20000000000 */
[----:B------:R-:W-:Y:S01]  /*2ba40*/  LOP3.LUT R18, R18, 0xfffffbff, RZ, 0xc0, !PT ;  /* 0xfffffbff12127812 */ /* 0x000fe200078ec0ff */
[C---:B------:R-:W-:Y:S01]  /*2ba50*/  VIADD R69, R23.reuse, 0x51 ;  /* 0x0000005117457836 */ /* 0x040fe20000000000 */
[----:B------:R-:W-:Y:S01]  /*2ba60*/  ULDC UR37, c[0x0][0x228] ;  /* 0x00008a0000257ab9 */ /* 0x000fe20000000800 */
[C---:B------:R-:W-:Y:S01]  /*2ba70*/  VIADD R70, R23.reuse, 0x50 ;  /* 0x0000005017467836 */ /* 0x040fe20000000000 */
[----:B------:R-:W-:Y:S01]  /*2ba80*/  @P1 LOP3.LUT R18, R18, 0x400, RZ, 0xfc, !PT ;  /* 0x0000040012121812 */ /* 0x000fe200078efcff */
[C---:B------:R-:W-:Y:S01]  /*2ba90*/  VIADD R71, R23.reuse, 0x4f ;  /* 0x0000004f17477836 */ /* 0x040fe20000000000 */
[----:B------:R-:W-:Y:S01]  /*2baa0*/  ULDC UR39, c[0x0][0x228] ;  /* 0x00008a0000277ab9 */ /* 0x000fe20000000800 */
[----:B------:R-:W-:Y:S01]  /*2bab0*/  VIADD R72, R23, 0x4e ;  /* 0x0000004e17487836 */ /* 0x000fe20000000000 */
[----:B------:R-:W-:Y:S01]  /*2bac0*/  LOP3.LUT R18, R18, 0xfffffdff, RZ, 0xc0, !PT ;  /* 0xfffffdff12127812 */ /* 0x000fe200078ec0ff */
[----:B------:R-:W-:-:S03]  /*2bad0*/  ULDC UR41, c[0x0][0x228] ;  /* 0x00008a0000297ab9 */ /* 0x000fc60000000800 */
[----:B------:R-:W-:Y:S02]  /*2bae0*/  @P0 LOP3.LUT R18, R18, 0x200, RZ, 0xfc, !PT ;  /* 0x0000020012120812 */ /* 0x000fe400078efcff */
[----:B------:R-:W-:Y:S01]  /*2baf0*/  ISETP.GE.AND P0, PT, R49, UR61, PT ;  /* 0x0000003d31007c0c */ /* 0x000fe2000bf06270 */
[----:B------:R-:W-:-:S03]  /*2bb00*/  ULDC UR61, c[0x0][0x228] ;  /* 0x00008a00003d7ab9 */ /* 0x000fc60000000800 */
[----:B------:R-:W-:Y:S01]  /*2bb10*/  ISETP.LT.AND P3, PT, R155, UR27, !P0 ;  /* 0x0000001b9b007c0c */ /* 0x000fe2000c761270 */
[----:B-1----:R-:W-:Y:S01]  /*2bb20*/  VIADD R24, R24, UR6 ;  /* 0x0000000618187c36 */ /* 0x002fe20008000000 */
[----:B------:R-:W-:Y:S01]  /*2bb30*/  ISETP.LT.AND P2, PT, R156, UR7, !P0 ;  /* 0x000000079c007c0c */ /* 0x000fe2000c741270 */
[----:B------:R-:W-:Y:S01]  /*2bb40*/  ULDC.64 UR6, c[0x0][0x228] ;  /* 0x00008a0000067ab9 */ /* 0x000fe20000000a00 */
[----:B------:R-:W-:Y:S01]  /*2bb50*/  LOP3.LUT R18, R18, 0xfffffeff, RZ, 0xc0, !PT ;  /* 0xfffffeff12127812 */ /* 0x000fe200078ec0ff */
[----:B------:R-:W-:Y:S01]  /*2bb60*/  ULDC UR27, c[0x0][0x228] ;  /* 0x00008a00001b7ab9 */ /* 0x000fe20000000800 */
[----:B------:R-:W-:Y:S01]  /*2bb70*/  ISETP.LT.AND P1, PT, R154, UR60, !P0 ;  /* 0x0000003c9a007c0c */ /* 0x000fe2000c721270 */
[----:B------:R-:W-:-:S06]  /*2bb80*/  ULDC UR60, c[0x0][0x228] ;  /* 0x00008a00003c7ab9 */ /* 0x000fcc0000000800 */
        /* <DEDUP_REMOVED lines=39> */
[----:B------:R-:W-:-:S07]  /*2be00*/  ISETP.LT.AND P0, PT, R152, UR61, !P0 ;  /* 0x0000003d98007c0c */ /* 0x000fce000c701270 */
[----:B------:R-:W-:-:S04]  /*2be10*/  @P2 LOP3.LUT R17, R17, 0x80000000, RZ, 0xfc, !PT ;  /* 0x8000000011112812 */ /* 0x000fc800078efcff */
[----:B------:R-:W-:Y:S01]  /*2be20*/  @P3 LOP3.LUT R18, R18, 0x1, RZ, 0xfc, !PT ;  /* 0x0000000112123812 */ /* 0x000fe200078efcff */
        /* <DEDUP_REMOVED lines=28> */
[----:B-1----:R-:W-:Y:S01]  /*2bff0*/  VIADD R24, R24, UR4 ;  /* 0x0000000418187c36 */ /* 0x002fe20008000000 */
[----:B------:R-:W-:Y:S01]  /*2c000*/  ISETP.LT.AND P2, PT, R156, UR40, !P0 ;  /* 0x000000289c007c0c */ /* 0x000fe2000c741270 */
[----:B------:R-:W-:Y:S01]  /*2c010*/  ULDC UR4, c[0x0][0x248] ;  /* 0x0000920000047ab9 */ /* 0x000fe20000000800 */
[----:B------:R-:W-:Y:S01]  /*2c020*/  LOP3.LUT R17, R17, 0xfeffffff, RZ, 0xc0, !PT ;  /* 0xfeffffff11117812 */ /* 0x000fe200078ec0ff */
[----:B------:R-:W-:Y:S01]  /*2c030*/  ULDC UR24, c[0x0][0x228] ;  /* 0x00008a0000187ab9 */ /* 0x000fe20000000800 */
[----:B------:R-:W-:Y:S01]  /*2c040*/  ISETP.LT.AND P1, PT, R154, UR45, !P0 ;  /* 0x0000002d9a007c0c */ /* 0x000fe2000c721270 */
[----:B------:R1:W-:Y:S01]  /*2c050*/  STL [R1+0x12d4], R24 ;  /* 0x0012d41801007387 */ /* 0x0003e20000100800 */
[----:B------:R-:W-:-:S05]  /*2c060*/  ULDC UR40, c[0x0][0x22c] ;  /* 0x00008b0000287ab9 */ /* 0x000fca0000000800 */
[----:B------:R-:W-:Y:S01]  /*2c070*/  @P3 LOP3.LUT R17, R17, 0x1000000, RZ, 0xfc, !PT ;  /* 0x0100000011113812 */ /* 0x000fe200078efcff */
[----:B------:R-:W-:-:S03]  /*2c080*/  ULDC UR45, c[0x0][0x228] ;  /* 0x00008a00002d7ab9 */ /* 0x000fc60000000800 */
        /* <DEDUP_REMOVED lines=75> */
[----:B------:R-:W-:Y:S02]  /*2c540*/  ISETP.LT.AND P3, PT, R155, UR13, !P0 ;  /* 0x0000000d9b007c0c */ /* 0x000fe4000c761270 */
        /* <DEDUP_REMOVED lines=61> */
[----:B------:R-:W-:Y:S02]  /*2c920*/  LOP3.LUT R16, R16, 0xefffffff, RZ, 0xc0, !PT ;  /* 0xefffffff10107812 */ /* 0x000fe400078ec0ff */
[----:B------:R-:W-:Y:S01]  /*2c930*/  LOP3.LUT R14, R14, 0x7fffffff, RZ, 0xc0, !PT ;  /* 0x7fffffff0e0e7812 */ /* 0x000fe200078ec0ff */
[----:B------:R-:W-:Y:S01]  /*2c940*/  VIADD R76, R23, 0x4a ;  /* 0x0000004a174c7836 */ /* 0x000fe20000000000 */
[----:B------:R-:W-:Y:S01]  /*2c950*/  ISETP.LT.AND P3, PT, R155, UR55, !P0 ;  /* 0x000000379b007c0c */ /* 0x000fe2000c761270 */
[C---:B------:R-:W-:Y:S01]  /*2c960*/  VIADD R77, R23.reuse, 0x49 ;  /* 0x00000049174d7836 */ /* 0x040fe20000000000 */
[----:B------:R-:W-:Y:S01]  /*2c970*/  ISETP.LT.AND P2, PT, R156, UR54, !P0 ;  /* 0x000000369c007c0c */ /* 0x000fe2000c741270 */
[C---:B------:R-:W-:Y:S01]  /*2c980*/  VIADD R78, R23.reuse, 0x48 ;  /* 0x00000048174e7836 */ /* 0x040fe20000000000 */
[----:B------:R-:W-:Y:S01]  /*2c990*/  ISETP.LT.AND P1, PT, R154, UR10, !P0 ;  /* 0x0000000a9a007c0c */ /* 0x000fe2000c721270 */
[----:B------:R-:W-:Y:S01]  /*2c9a0*/  ULDC UR10, c[0x0][0x248] ;  /* 0x00009200000a7ab9 */ /* 0x000fe20000000800 */
[C---:B------:R-:W-:Y:S01]  /*2c9b0*/  VIADD R79, R23.reuse, 0x47 ;  /* 0x00000047174f7836 */ /* 0x040fe20000000000 */
[----:B------:R-:W-:Y:S01]  /*2c9c0*/  ULDC UR56, c[0x0][0x228] ;  /* 0x00008a0000387ab9 */ /* 0x000fe20000000800 */
[----:B------:R-:W-:Y:S01]  /*2c9d0*/  VIADD R80, R23, 0x46 ;  /* 0x0000004617507836 */ /* 0x000fe20000000000 */
[----:B------:R-:W-:-:S04]  /*2c9e0*/  ULDC UR55, c[0x0][0x22c] ;  /* 0x00008b0000377ab9 */ /* 0x000fc80000000800 */
        /* <DEDUP_REMOVED lines=19> */
[----:B------:R-:W-:Y:S02]  /*2cb20*/  ISETP.LT.AND P2, PT, R156, UR9, !P0 ;  /* 0x000000099c007c0c */ /* 0x000fe4000c741270 */
        /* <DEDUP_REMOVED lines=85> */
[----:B------:R-:W-:Y:S02]  /*2d080*/  ISETP.LT.AND P0, PT, R152, UR7, !P0 ;  /* 0x0000000798007c0c */ /* 0x000fe4000c701270 */
[----:B------:R-:W-:Y:S01]  /*2d090*/  LOP3.LUT R16, R16, 0xffffffbf, RZ, 0xc0, !PT ;  /* 0xffffffbf10107812 */ /* 0x000fe200078ec0ff */
[----:B-1----:R-:W-:Y:S01]  /*2d0a0*/  VIADD R24, R24, UR51 ;  /* 0x0000003318187c36 */ /* 0x002fe20008000000 */
[----:B------:R-:W-:Y:S02]  /*2d0b0*/  ULDC UR51, c[0x0][0x228] ;  /* 0x00008a0000337ab9 */ /* 0x000fe40000000800 */
[----:B------:R-:W-:Y:S02]  /*2d0c0*/  @P1 LOP3.LUT R16, R16, 0x40, RZ, 0xfc, !PT ;  /* 0x0000004010101812 */ /* 0x000fe400078efcff */
[----:B------:R1:W-:Y:S02]  /*2d0d0*/  STL [R1+0x1304], R24 ;  /* 0x0013041801007387 */ /* 0x0003e40000100800 */
[----:B------:R-:W-:-:S04]  /*2d0e0*/  LOP3.LUT R16, R16, 0xffffffdf, RZ, 0xc0, !PT ;  /* 0xffffffdf10107812 */ /* 0x000fc800078ec0ff */
[----:B------:R-:W-:Y:S01]  /*2d0f0*/  @P0 LOP3.LUT R16, R16, 0x20, RZ, 0xfc, !PT ;  /* 0x0000002010100812 */ /* 0x000fe200078efcff */
[----:B-1----:R-:W-:Y:S01]  /*2d100*/  VIADD R24, R24, UR6 ;  /* 0x0000000618187c36 */ /* 0x002fe20008000000 */
[----:B------:R-:W-:Y:S02]  /*2d110*/  ULDC.64 UR6, c[0x0][0x228] ;  /* 0x00008a0000067ab9 */ /* 0x000fe40000000a00 */
[----:B------:R-:W-:-:S04]  /*2d120*/  ISETP.GE.AND P0, PT, R66, UR7, PT ;  /* 0x0000000742007c0c */ /* 0x000fc8000bf06270 */
[----:B------:R-:W-:Y:S01]  /*2d130*/  ISETP.LT.AND P3, PT, R155, UR6, !P0 ;  /* 0x000000069b007c0c */ /* 0x000fe2000c761270 */
[----:B------:R-:W-:Y:S01]  /*2d140*/  ULDC UR6, c[0x0][0x248] ;  /* 0x0000920000067ab9 */ /* 0x000fe20000000800 */
[----:B------:R-:W-:Y:S02]  /*2d150*/  ISETP.LT.AND P2, PT, R156, UR59, !P0 ;  /* 0x0000003b9c007c0c */ /* 0x000fe4000c741270 */
[----:B------:R-:W-:Y:S01]  /*2d160*/  LOP3.LUT R16, R16, 0xffffffef, RZ, 0xc0, !PT ;  /* 0xffffffef10107812 */ /* 0x000fe200078ec0ff */
[----:B------:R1:W-:Y:S01]  /*2d170*/  STL [R1+0x1308], R24 ;  /* 0x0013081801007387 */ /* 0x0003e20000100800 */
[----:B------:R-:W-:Y:S01]  /*2d180*/  ISETP.LT.AND P1, PT, R154, UR61, !P0 ;  /* 0x0000003d9a007c0c */ /* 0x000fe2000c721270 */
[----:B------:R-:W-:Y:S01]  /*2d190*/  ULDC UR61, c[0x0][0x228] ;  /* 0x00008a00003d7ab9 */ /* 0x000fe20000000800 */
[----:B------:R-:W-:-:S05]  /*2d1a0*/  ULDC UR59, c[0x0][0x228] ;  /* 0x00008a00003b7ab9 */ /* 0x000fca0000000800 */
        /* <DEDUP_REMOVED lines=14> */
[C---:B------:R-:W-:Y:S01]  /*2d290*/  VIADD R82, R23.reuse, 0x44 ;  /* 0x0000004417527836 */ /* 0x040fe20000000000 */
[----:B------:R-:W-:Y:S01]  /*2d2a0*/  ISETP.LT.AND P2, PT, R156, UR29, !P0 ;  /* 0x0000001d9c007c0c */ /* 0x000fe2000c741270 */
[----:B------:R-:W-:Y:S01]  /*2d2b0*/  ULDC UR7, c[0x0][0x228] ;  /* 0x00008a0000077ab9 */ /* 0x000fe20000000800 */
[----:B------:R-:W-:Y:S01]  /*2d2c0*/  ISETP.LT.AND P1, PT, R154, UR27, !P0 ;  /* 0x0000001b9a007c0c */ /* 0x000fe2000c721270 */
[----:B------:R-:W-:Y:S01]  /*2d2d0*/  VIADD R83, R23, 0x43 ;  /* 0x0000004317537836 */ /* 0x000fe20000000000 */
[----:B------:R-:W-:Y:S01]  /*2d2e0*/  ISETP.LT.AND P3, PT, R155, UR6, !P0 ;  /* 0x000000069b007c0c */ /* 0x000fe2000c761270 */
[----:B------:R-:W-:Y:S01]  /*2d2f0*/  ULDC UR6, c[0x0][0x248] ;  /* 0x0000920000067ab9 */ /* 0x000fe20000000800 */
[----:B------:R-:W-:Y:S01]  /*2d300*/  ISETP.LT.AND P0, PT, R152, UR24, !P0 ;  /* 0x0000001898007c0c */ /* 0x000fe2000c701270 */
[----:B------:R-:W-:Y:S01]  /*2d310*/  ULDC UR27, c[0x0][0x228] ;  /* 0x00008a00001b7ab9 */ /* 0x000fe20000000800 */
[----:B------:R-:W-:Y:S01]  /*2d320*/  LOP3.LUT R13, R13, 0x7fffffff, RZ, 0xc0, !PT ;  /* 0x7fffffff0d0d7812 */ /* 0x000fe200078ec0ff */
[C---:B------:R-:W-:Y:S01]  /*2d330*/  VIADD R84, R23.reuse, 0x42 ;  /* 0x0000004217547836 */ /* 0x040fe20000000000 */
        /* <DEDUP_REMOVED lines=15> */
[----:B------:R-:W-:Y:S01]  /*2d430*/  LOP3.LUT R15, R15, 0xefffffff, RZ, 0xc0, !PT ;  /* 0xefffffff0f0f7812 */ /* 0x000fe200078ec0ff */
[----:B------:R-:W-:Y:S01]  /*2d440*/  VIADD R86, R23, 0x40 ;  /* 0x0000004017567836 */ /* 0x000fe20000000000 */
[----:B------:R-:W-:Y:S01]  /*2d450*/  ISETP.LT.AND P1, PT, R154, UR26, !P0 ;  /* 0x0000001a9a007c0c */ /* 0x000fe2000c721270 */
[----:B------:R1:W-:Y:S01]  /*2d460*/  STL [R1+0x1318], R24 ;  /* 0x0013181801007387 */ /* 0x0003e20000100800 */
[----:B------:R-:W-:Y:S01]  /*2d470*/  ULDC UR30, c[0x0][0x228] ;  /* 0x00008a00001e7ab9 */ /* 0x000fe20000000800 */
[----:B------:R-:W-:-:S04]  /*2d480*/  ULDC UR32, c[0x0][0x228] ;  /* 0x00008a0000207ab9 */ /* 0x000fc80000000800 */
        /* <DEDUP_REMOVED lines=82> */
[----:B------:R-:W-:-:S08]  /*2d9b0*/  ULDC UR41, c[0x0][0x228] ;  /* 0x00008a0000297ab9 */ /* 0x000fd00000000800 */
        /* <DEDUP_REMOVED lines=10> */
[----:B------:R-:W-:-:S02]  /*2da60*/  ULDC UR44, c[0x0][0x228] ;  /* 0x00008a00002c7ab9 */ /* 0x000fc40000000800 */
[----:B------:R-:W-:-:S04]  /*2da70*/  LOP3.LUT R15, R15, 0xfffffbff, RZ, 0xc0, !PT ;  /* 0xfffffbff0f0f7812 */ /* 0x000fc800078ec0ff */
[----:B------:R-:W-:-:S04]  /*2da80*/  @P1 LOP3.LUT R15, R15, 0x400, RZ, 0xfc, !PT ;  /* 0x000004000f0f1812 */ /* 0x000fc800078efcff */
[----:B------:R-:W-:-:S04]  /*2da90*/  LOP3.LUT R15, R15, 0xfffffdff, RZ, 0xc0, !PT ;  /* 0xfffffdff0f0f7812 */ /* 0x000fc800078ec0ff */
[----:B------:R-:W-:Y:S02]  /*2daa0*/  @P0 LOP3.LUT R15, R15, 0x200, RZ, 0xfc, !PT ;  /* 0x000002000f0f0812 */ /* 0x000fe400078efcff */
[----:B------:R-:W-:Y:S01]  /*2dab0*/  ISETP.GE.AND P0, PT, R73, UR43, PT ;  /* 0x0000002b49007c0c */ /* 0x000fe2000bf06270 */
[----:B------:R-:W-:-:S03]  /*2dac0*/  ULDC UR43, c[0x0][0x228] ;  /* 0x00008a00002b7ab9 */ /* 0x000fc60000000800 */
[----:B------:R-:W-:Y:S02]  /*2dad0*/  ISETP.LT.AND P3, PT, R155, UR13, !P0 ;  /* 0x0000000d9b007c0c */ /* 0x000fe4000c761270 */
[----:B------:R-:W-:Y:S01]  /*2dae0*/  ISETP.LT.AND P2, PT, R156, UR12, !P0 ;  /* 0x0000000c9c007c0c */ /* 0x000fe2000c741270 */
[----:B------:R-:W-:Y:S01]  /*2daf0*/  ULDC UR12, c[0x0][0x248] ;  /* 0x00009200000c7ab9 */ /* 0x000fe20000000800 */
[----:B------:R-:W-:Y:S02]  /*2db00*/  LOP3.LUT R15, R15, 0xfffffeff, RZ, 0xc0, !PT ;  /* 0xfffffeff0f0f7812 */ /* 0x000fe400078ec0ff */
[----:B------:R-:W-:Y:S01]  /*2db10*/  ISETP.LT.AND P1, PT, R154, UR47, !P0 ;  /* 0x0000002f9a007c0c */ /* 0x000fe2000c721270 */
[----:B-1----:R-:W-:-:S06]  /*2db20*/  VIADD R24, R24, UR12 ;  /* 0x0000000c18187c36 */ /* 0x002fcc0008000000 */
[----:B------:R-:W-:Y:S01]  /*2db30*/  @P3 LOP3.LUT R15, R15, 0x100, RZ, 0xfc, !PT ;  /* 0x000001000f0f3812 */ /* 0x000fe200078efcff */
[----:B------:R-:W-:Y:S01]  /*2db40*/  ULDC.64 UR12, c[0x0][0x228] ;  /* 0x00008a00000c7ab9 */ /* 0x000fe20000000a00 */
[----:B------:R-:W-:Y:S01]  /*2db50*/  VIADD R90, R23, 0x3c ;  /* 0x0000003c175a7836 */ /* 0x000fe20000000000 */
[----:B------:R-:W-:Y:S01]  /*2db60*/  ULDC UR47, c[0x0][0x228] ;  /* 0x00008a00002f7ab9 */ /* 0x000fe20000000800 */
        /* <DEDUP_REMOVED lines=18> */
[----:B------:R-:W-:Y:S01]  /*2dc90*/  ULDC.64 UR12, c[0x0][0x228] ;  /* 0x00008a00000c7ab9 */ /* 0x000fe20000000a00 */
        /* <DEDUP_REMOVED lines=24> */
[----:B------:R-:W-:Y:S01]  /*2de20*/  @P3 LOP3.LUT R15, R15, 0x1, RZ, 0xfc, !PT ;  /* 0x000000010f0f3812 */ /* 0x000fe200078efcff */
[----:B------:R-:W-:Y:S01]  /*2de30*/  ULDC UR12, c[0x0][0x228] ;  /* 0x00008a00000c7ab9 */ /* 0x000fe20000000800 */
        /* <DEDUP_REMOVED lines=10> */
[----:B------:R-:W-:Y:S01]  /*2dee0*/  VIADD R91, R23, 0x3b ;  /* 0x0000003b175b7836 */ /* 0x000fe20000000000 */
        /* <DEDUP_REMOVED lines=17> */
[----:B------:R-:W-:Y:S01]  /*2e000*/  ISETP.LT.AND P2, PT, R156, UR61, !P0 ;  /* 0x0000003d9c007c0c */ /* 0x000fe2000c741270 */
[----:B------:R-:W-:Y:S01]  /*2e010*/  ULDC UR22, c[0x0][0x228] ;  /* 0x00008a0000167ab9 */ /* 0x000fe20000000800 */
[----:B------:R-:W-:Y:S01]  /*2e020*/  ISETP.LT.AND P1, PT, R154, UR52, !P0 ;  /* 0x000000349a007c0c */ /* 0x000fe2000c721270 */
[----:B------:R1:W-:Y:S08]  /*2e030*/  STL [R1+0x1384], R24 ;  /* 0x0013841801007387 */ /* 0x0003f00000100800 */
[----:B------:R-:W-:Y:S01]  /*2e040*/  @P3 LOP3.LUT R14, R14, 0x1000000, RZ, 0xfc, !PT ;  /* 0x010000000e0e3812 */ /* 0x000fe200078efcff */
[----:B------:R-:W-:Y:S01]  /*2e050*/  ULDC UR52, c[0x0][0x228] ;  /* 0x00008a0000347ab9 */ /* 0x000fe20000000800 */
[----:B------:R-:W-:-:S02]  /*2e060*/  ULDC UR61, c[0x0][0x228] ;  /* 0x00008a00003d7ab9 */ /* 0x000fc40000000800 */
        /* <DEDUP_REMOVED lines=35> */
[----:B------:R-:W-:Y:S02]  /*2e2a0*/  LOP3.LUT R14, R14, 0xfffeffff, RZ, 0xc0, !PT ;  /* 0xfffeffff0e0e7812 */ /* 0x000fe400078ec0ff */
[----:B------:R-:W-:Y:S01]  /*2e2b0*/  LOP3.LUT R12, R12, 0x7fffffff, RZ, 0xc0, !PT ;  /* 0x7fffffff0c0c7812 */ /* 0x000fe200078ec0ff */
[----:B------:R-:W-:Y:S01]  /*2e2c0*/  VIADD R92, R23, 0x3a ;  /* 0x0000003a175c7836 */ /* 0x000fe20000000000 */
[----:B------:R-:W-:Y:S01]  /*2e2d0*/  ISETP.LT.AND P1, PT, R154, UR52, !P0 ;  /* 0x000000349a007c0c */ /* 0x000fe2000c721270 */
[----:B------:R-:W-:Y:S01]  /*2e2e0*/  ULDC UR52, c[0x0][0x228] ;  /* 0x00008a0000347ab9 */ /* 0x000fe20000000800 */
[----:B------:R-:W-:-:S03]  /*2e2f0*/  ULDC UR51, c[0x0][0x228] ;  /* 0x00008a0000337ab9 */ /* 0x000fc60000000800 */
[----:B------:R-:W-:-:S04]  /*2e300*/  @P3 LOP3.LUT R14, R14, 0x10000, RZ, 0xfc, !PT ;  /* 0x000100000e0e3812 */ /* 0x000fc800078efcff */
[----:B------:R-:W-:-:S04]  /*2e310*/  LOP3.LUT R14, R14, 0xffff7fff, RZ, 0xc0, !PT ;  /* 0xffff7fff0e0e7812 */ /* 0x000fc800078ec0ff */
[----:B------:R-:W-:Y:S02]  /*2e320*/  @P2 LOP3.LUT R14, R14, 0x8000, RZ, 0xfc, !PT ;  /* 0x000080000e0e2812 */ /* 0x000fe400078efcff */
[----:B------:R-:W-:Y:S01]  /*2e330*/  ISETP.LT.AND P0, PT, R152, UR61, !P0 ;  /* 0x0000003d98007c0c */ /* 0x000fe2000c701270 */
[----:B-1----:R-:W-:Y:S01]  /*2e340*/  VIADD R24, R24, UR8 ;  /* 0x0000000818187c36 */ /* 0x002fe20008000000 */
[----:B------:R-:W-:Y:S01]  /*2e350*/  LOP3.LUT R14, R14, 0xffffbfff, RZ, 0xc0, !PT ;  /* 0xffffbfff0e0e7812 */ /* 0x000fe200078ec0ff */
[----:B------:R-:W-:Y:S01]  /*2e360*/  ULDC UR8, c[0x0][0x248] ;  /* 0x0000920000087ab9 */ /* 0x000fe20000000800 */
[----:B------:R-:W-:Y:S01]  /*2e370*/  VIADD R93, R23, 0x39 ;  /* 0x00000039175d7836 */ /* 0x000fe20000000000 */
        /* <DEDUP_REMOVED lines=11> */
[C---:B------:R-:W-:Y:S01]  /*2e430*/  VIADD R95, R23.reuse, 0x37 ;  /* 0x00000037175f7836 */ /* 0x040fe20000000000 */
[----:B------:R-:W-:Y:S01]  /*2e440*/  ISETP.LT.AND P1, PT, R154, UR57, !P0 ;  /* 0x000000399a007c0c */ /* 0x000fe2000c721270 */
[----:B------:R-:W-:Y:S01]  /*2e450*/  VIADD R96, R23, 0x36 ;  /* 0x0000003617607836 */ /* 0x000fe20000000000 */
[----:B------:R-:W-:-:S07]  /*2e460*/  ULDC UR59, c[0x0][0x22c] ;  /* 0x00008b00003b7ab9 */ /* 0x000fce0000000800 */
        /* <DEDUP_REMOVED lines=8> */
[----:B------:R-:W-:Y:S01]  /*2e4f0*/  @P2 LOP3.LUT R14, R14, 0x800, RZ, 0xfc, !PT ;  /* 0x000008000e0e2812 */ /* 0x000fe200078efcff */
[----:B------:R-:W-:-:S03]  /*2e500*/  ULDC UR57, c[0x0][0x228] ;  /* 0x00008a0000397ab9 */ /* 0x000fc60000000800 */
[----:B------:R-:W-:-:S04]  /*2e510*/  LOP3.LUT R14, R14, 0xfffffbff, RZ, 0xc0, !PT ;  /* 0xfffffbff0e0e7812 */ /* 0x000fc800078ec0ff */
        /* <DEDUP_REMOVED lines=16> */
[----:B------:R-:W-:Y:S01]  /*2e620*/  ULDC.64 UR8, c[0x0][0x228] ;  /* 0x00008a0000087ab9 */ /* 0x000fe20000000a00 */
[----:B------:R-:W-:Y:S01]  /*2e630*/  LOP3.LUT R14, R14, 0xffffff7f, RZ, 0xc0, !PT ;  /* 0xffffff7f0e0e7812 */ /* 0x000fe200078ec0ff */
[----:B------:R-:W-:Y:S01]  /*2e640*/  VIADD R99, R23, 0x33 ;  /* 0x0000003317637836 */ /* 0x000fe20000000000 */
[----:B------:R1:W-:Y:S01]  /*2e650*/  STL [R1+0x13c4], R24 ;  /* 0x0013c41801007387 */ /* 0x0003e20000100800 */
[----:B------:R-:W-:Y:S01]  /*2e660*/  LOP3.LUT R11, R11, 0x7fffffff, RZ, 0xc0, !PT ;  /* 0x7fffffff0b0b7812 */ /* 0x000fe200078ec0ff */
[C---:B------:R-:W-:Y:S01]  /*2e670*/  VIADD R100, R23.reuse, 0x32 ;  /* 0x0000003217647836 */ /* 0x040fe20000000000 */
[----:B------:R-:W-:Y:S01]  /*2e680*/  @P2 LOP3.LUT R14, R14, 0x80, RZ, 0xfc, !PT ;  /* 0x000000800e0e2812 */ /* 0x000fe200078efcff */
[----:B------:R-:W-:Y:S01]  /*2e690*/  ULDC UR24, c[0x0][0x228] ;  /* 0x00008a0000187ab9 */ /* 0x000fe20000000800 */
[----:B------:R-:W-:Y:S01]  /*2e6a0*/  VIADD R101, R23, 0x31 ;  /* 0x0000003117657836 */ /* 0x000fe20000000000 */
        /* <DEDUP_REMOVED lines=12> */
[----:B------:R-:W-:-:S07]  /*2e770*/  ISETP.LT.AND P1, PT, R154, UR7, !P0 ;  /* 0x000000079a007c0c */ /* 0x000fce000c721270 */
        /* <DEDUP_REMOVED lines=54> */
[C---:B------:R-:W-:Y:S01]  /*2eae0*/  VIADD R102, R23.reuse, 0x30 ;  /* 0x0000003017667836 */ /* 0x040fe20000000000 */
[----:B------:R-:W-:Y:S01]  /*2eaf0*/  ISETP.LT.AND P2, PT, R156, UR16, !P0 ;  /* 0x000000109c007c0c */ /* 0x000fe2000c741270 */
[----:B------:R-:W-:Y:S01]  /*2eb00*/  VIADD R103, R23, 0x2f ;  /* 0x0000002f17677836 */ /* 0x000fe20000000000 */
[----:B------:R-:W-:Y:S01]  /*2eb10*/  ISETP.LT.AND P1, PT, R154, UR33, !P0 ;  /* 0x000000219a007c0c */ /* 0x000fe2000c721270 */
[----:B------:R1:W-:Y:S01]  /*2eb20*/  STL [R1+0x13e0], R24 ;  /* 0x0013e01801007387 */ /* 0x0003e20000100800 */
[----:B------:R-:W-:Y:S01]  /*2eb30*/  ULDC UR29, c[0x0][0x228] ;  /* 0x00008a00001d7ab9 */ /* 0x000fe20000000800 */
[----:B------:R-:W-:-:S06]  /*2eb40*/  ULDC UR30, c[0x0][0x228] ;  /* 0x00008a00001e7ab9 */ /* 0x000fcc0000000800 */
[----:B------:R-:W-:Y:S01]  /*2eb50*/  @P3 LOP3.LUT R13, R13, 0x1000000, RZ, 0xfc, !PT ;  /* 0x010000000d0d3812 */ /* 0x000fe200078efcff */
[----:B------:R-:W-:Y:S01]  /*2eb60*/  ULDC UR16, c[0x0][0x228] ;  /* 0x00008a0000107ab9 */ /* 0x000fe20000000800 */
[----:B------:R-:W-:Y:S01]  /*2eb70*/  VIADD R104, R23, 0x2e ;  /* 0x0000002e17687836 */ /* 0x000fe20000000000 */
[----:B------:R-:W-:Y:S01]  /*2eb80*/  ULDC UR33, c[0x0][0x228] ;  /* 0x00008a0000217ab9 */ /* 0x000fe20000000800 */
[----:B------:R-:W-:-:S04]  /*2eb90*/  LOP3.LUT R13, R13, 0xff7fffff, RZ, 0xc0, !PT ;  /* 0xff7fffff0d0d7812 */ /* 0x000fc800078ec0ff */
[----:B------:R-:W-:Y:S02]  /*2eba0*/  @P2 LOP3.LUT R13, R13, 0x800000, RZ, 0xfc, !PT ;  /* 0x008000000d0d2812 */ /* 0x000fe400078efcff */
[----:B------:R-:W-:Y:S01]  /*2ebb0*/  ISETP.LT.AND P0, PT, R152, UR37, !P0 ;  /* 0x0000002598007c0c */ /* 0x000fe2000c701270 */
[----:B-1----:R-:W-:Y:S01]  /*2ebc0*/  VIADD R24, R24, UR4 ;  /* 0x0000000418187c36 */ /* 0x002fe20008000000 */
[----:B------:R-:W-:Y:S01]  /*2ebd0*/  LOP3.LUT R13, R13, 0xffbfffff, RZ, 0xc0, !PT ;  /* 0xffbfffff0d0d7812 */ /* 0x000fe200078ec0ff */
[----:B------:R-:W-:Y:S01]  /*2ebe0*/  ULDC.64 UR4, c[0x0][0x228] ;  /* 0x00008a0000047ab9 */ /* 0x000fe20000000a00 */
[----:B------:R-:W-:Y:S01]  /*2ebf0*/  VIADD R105, R23, 0x2d ;  /* 0x0000002d17697836 */ /* 0x000fe20000000000 */
[----:B------:R-:W-:Y:S01]  /*2ec00*/  ULDC UR37, c[0x0][0x228] ;  /* 0x00008a0000257ab9 */ /* 0x000fe20000000800 */
        /* <DEDUP_REMOVED lines=111> */
[----:B------:R-:W-:Y:S01]  /*2f300*/  ISETP.LT.AND P3, PT, R155, UR12, !P0 ;  /* 0x0000000c9b007c0c */ /* 0x000fe2000c761270 */
[----:B------:R-:W-:Y:S01]  /*2f310*/  ULDC UR12, c[0x0][0x248] ;  /* 0x00009200000c7ab9 */ /* 0x000fe20000000800 */
[----:B------:R-:W-:Y:S01]  /*2f320*/  ISETP.LT.AND P0, PT, R152, UR22, !P0 ;  /* 0x0000001698007c0c */ /* 0x000fe2000c701270 */
[----:B------:R-:W-:Y:S01]  /*2f330*/  ULDC UR22, c[0x0][0x22c] ;  /* 0x00008b0000167ab9 */ /* 0x000fe20000000800 */
[----:B------:R-:W-:Y:S01]  /*2f340*/  LOP3.LUT R13, R13, 0xfffffffe, RZ, 0xc0, !PT ;  /* 0xfffffffe0d0d7812 */ /* 0x000fe200078ec0ff */
[----:B------:R-:W-:-:S04]  /*2f350*/  ULDC UR46, c[0x0][0x228] ;  /* 0x00008a00002e7ab9 */ /* 0x000fc80000000800 */
[----:B------:R-:W-:-:S04]  /*2f360*/  @P2 LOP3.LUT R12, R12, 0x80000000, RZ, 0xfc, !PT ;  /* 0x800000000c0c2812 */ /* 0x000fc800078efcff */
[----:B------:R-:W-:-:S04]  /*2f370*/  LOP3.LUT R12, R12, 0xbfffffff, RZ, 0xc0, !PT ;  /* 0xbfffffff0c0c7812 */ /* 0x000fc800078ec0ff */
[----:B------:R-:W-:-:S04]  /*2f380*/  @P1 LOP3.LUT R12, R12, 0x40000000, RZ, 0xfc, !PT ;  /* 0x400000000c0c1812 */ /* 0x000fc800078efcff */
[----:B------:R-:W-:-:S04]  /*2f390*/  LOP3.LUT R12, R12, 0xdfffffff, RZ, 0xc0, !PT ;  /* 0xdfffffff0c0c7812 */ /* 0x000fc800078ec0ff */
[----:B------:R-:W-:Y:S02]  /*2f3a0*/  @P0 LOP3.LUT R12, R12, 0x20000000, RZ, 0xfc, !PT ;  /* 0x200000000c0c0812 */ /* 0x000fe400078efcff */
[----:B------:R-:W-:Y:S01]  /*2f3b0*/  ISETP.GE.AND P0, PT, R92, UR43, PT ;  /* 0x0000002b5c007c0c */ /* 0x000fe2000bf06270 */
[----:B------:R-:W-:Y:S01]  /*2f3c0*/  ULDC UR43, c[0x0][0x22c] ;  /* 0x00008b00002b7ab9 */ /* 0x000fe20000000800 */
[----:B------:R-:W-:Y:S02]  /*2f3d0*/  @P3 LOP3.LUT R13, R13, 0x1, RZ, 0xfc, !PT ;  /* 0x000000010d0d3812 */ /* 0x000fe400078efcff */
[----:B------:R-:W-:Y:S01]  /*2f3e0*/  ISETP.LT.AND P3, PT, R155, UR41, !P0 ;  /* 0x000000299b007c0c */ /* 0x000fe2000c761270 */
[----:B------:R-:W-:Y:S01]  /*2f3f0*/  ULDC UR41, c[0x0][0x228] ;  /* 0x00008a0000297ab9 */ /* 0x000fe20000000800 */
[----:B------:R-:W-:Y:S01]  /*2f400*/  ISETP.LT.AND P2, PT, R156, UR42, !P0 ;  /* 0x0000002a9c007c0c */ /* 0x000fe2000c741270 */
[----:B------:R-:W-:Y:S01]  /*2f410*/  ULDC UR42, c[0x0][0x228] ;  /* 0x00008a00002a7ab9 */ /* 0x000fe20000000800 */
[----:B------:R-:W-:-:S02]  /*2f420*/  LOP3.LUT R12, R12, 0xefffffff, RZ, 0xc0, !PT ;  /* 0xefffffff0c0c7812 */ /* 0x000fc400078ec0ff */
[----:B------:R-:W-:Y:S01]  /*2f430*/  ISETP.LT.AND P1, PT, R154, UR52, !P0 ;  /* 0x000000349a007c0c */ /* 0x000fe2000c721270 */
[----:B-1----:R-:W-:-:S06]  /*2f440*/  VIADD R24, R24, UR12 ;  /* 0x0000000c18187c36 */ /* 0x002fcc0008000000 */
        /* <DEDUP_REMOVED lines=8> */
[C---:B------:R-:W-:Y:S01]  /*2f4d0*/  VIADD R107, R23.reuse, 0x2b ;  /* 0x0000002b176b7836 */ /* 0x040fe20000000000 */
[----:B------:R-:W-:Y:S01]  /*2f4e0*/  LOP3.LUT R10, R10, 0x7fffffff, RZ, 0xc0, !PT ;  /* 0x7fffffff0a0a7812 */ /* 0x000fe200078ec0ff */
[----:B------:R-:W-:Y:S01]  /*2f4f0*/  VIADD R108, R23, 0x2a ;  /* 0x0000002a176c7836 */ /* 0x000fe20000000000 */
[----:B------:R-:W-:Y:S01]  /*2f500*/  @P1 LOP3.LUT R12, R12, 0x4000000, RZ, 0xfc, !PT ;  /* 0x040000000c0c1812 */ /* 0x000fe200078efcff */
[----:B------:R-:W-:-:S03]  /*2f510*/  ULDC UR51, c[0x0][0x228] ;  /* 0x00008a0000337ab9 */ /* 0x000fc60000000800 */
        /* <DEDUP_REMOVED lines=71> */
[C---:B------:R-:W-:Y:S01]  /*2f990*/  VIADD R158, R23.reuse, 0x28 ;  /* 0x00000028179e7836 */ /* 0x040fe20000000000 */
[----:B------:R-:W-:Y:S01]  /*2f9a0*/  ISETP.LT.AND P1, PT, R154, UR56, !P0 ;  /* 0x000000389a007c0c */ /* 0x000fe2000c721270 */
[----:B------:R1:W-:Y:S01]  /*2f9b0*/  STL [R1+0x13b8], R24 ;  /* 0x0013b81801007387 */ /* 0x0003e20000100800 */
[C---:B------:R-:W-:Y:S01]  /*2f9c0*/  VIADD R160, R23.reuse, 0x27 ;  /* 0x0000002717a07836 */ /* 0x040fe20000000000 */
[----:B------:R-:W-:Y:S01]  /*2f9d0*/  ULDC UR61, c[0x0][0x228] ;  /* 0x00008a00003d7ab9 */ /* 0x000fe20000000800 */
[----:B------:R-:W-:Y:S01]  /*2f9e0*/  VIADD R161, R23, 0x26 ;  /* 0x0000002617a17836 */ /* 0x000fe20000000000 */
[----:B------:R-:W-:-:S04]  /*2f9f0*/  ULDC UR60, c[0x0][0x228] ;  /* 0x00008a00003c7ab9 */ /* 0x000fc80000000800 */
[----:B------:R-:W-:Y:S01]  /*2fa00*/  @P3 LOP3.LUT R12, R12, 0x1000, RZ, 0xfc, !PT ;  /* 0x000010000c0c3812 */ /* 0x000fe200078efcff */
[----:B------:R-:W-:Y:S01]  /*2fa10*/  ULDC UR52, c[0x0][0x228] ;  /* 0x00008a0000347ab9 */ /* 0x000fe20000000800 */
[----:B------:R-:W-:Y:S02]  /*2fa20*/  ULDC UR56, c[0x0][0x228] ;  /* 0x00008a0000387ab9 */ /* 0x000fe40000000800 */
        /* <DEDUP_REMOVED lines=15> */
[C---:B------:R-:W-:Y:S01]  /*2fb20*/  VIADD R162, R23.reuse, 0x25 ;  /* 0x0000002517a27836 */ /* 0x040fe20000000000 */
[----:B------:R-:W-:Y:S01]  /*2fb30*/  ISETP.LT.AND P1, PT, R154, UR7, !P0 ;  /* 0x000000079a007c0c */ /* 0x000fe2000c721270 */
[----:B------:R1:W-:Y:S01]  /*2fb40*/  STL [R1+0x13ac], R24 ;  /* 0x0013ac1801007387 */ /* 0x0003e20000100800 */
[C---:B------:R-:W-:Y:S01]  /*2fb50*/  VIADD R163, R23.reuse, 0x24 ;  /* 0x0000002417a37836 */ /* 0x040fe20000000000 */
[----:B------:R-:W-:Y:S01]  /*2fb60*/  LOP3.LUT R0, R0, 0x7fffffff, RZ, 0xc0, !PT ;  /* 0x7fffffff00007812 */ /* 0x000fe200078ec0ff */
[----:B------:R-:W-:Y:S01]  /*2fb70*/  ULDC UR57, c[0x0][0x228] ;  /* 0x00008a0000397ab9 */ /* 0x000fe20000000800 */
[----:B------:R-:W-:Y:S01]  /*2fb80*/  VIADD R164, R23, 0x23 ;  /* 0x0000002317a47836 */ /* 0x000fe20000000000 */
[----:B------:R-:W-:-:S03]  /*2fb90*/  ULDC UR59, c[0x0][0x228] ;  /* 0x00008a00003b7ab9 */ /* 0x000fc60000000800 */
        /* <DEDUP_REMOVED lines=36> */
[----:B------:R-:W-:Y:S01]  /*2fde0*/  VIADD R165, R23, 0x22 ;  /* 0x0000002217a57836 */ /* 0x000fe20000000000 */
[----:B------:R-:W-:Y:S01]  /*2fdf0*/  ISETP.LT.AND P1, PT, R154, UR15, !P0 ;  /* 0x0000000f9a007c0c */ /* 0x000fe2000c721270 */
[----:B------:R-:W-:Y:S01]  /*2fe00*/  ULDC UR16, c[0x0][0x228] ;  /* 0x00008a0000107ab9 */ /* 0x000fe20000000800 */
[----:B------:R-:W-:Y:S01]  /*2fe10*/  ISETP.LT.AND P3, PT, R155, UR6, !P0 ;  /* 0x000000069b007c0c */ /* 0x000fe2000c761270 */
[----:B------:R-:W-:Y:S01]  /*2fe20*/  ULDC UR6, c[0x0][0x248] ;  /* 0x0000920000067ab9 */ /* 0x000fe20000000800 */
[----:B------:R-:W-:Y:S01]  /*2fe30*/  ISETP.LT.AND P0, PT, R152, UR9, !P0 ;  /* 0x0000000998007c0c */ /* 0x000fe2000c701270 */
[----:B------:R-:W-:-:S06]  /*2fe40*/  ULDC UR15, c[0x0][0x228] ;  /* 0x00008a00000f7ab9 */ /* 0x000fcc0000000800 */
        /* <DEDUP_REMOVED lines=19> */
[----:B------:R-:W-:Y:S01]  /*2ff80*/  @P3 LOP3.LUT R11, R11, 0x10000000, RZ, 0xfc, !PT ;  /* 0x100000000b0b3812 */ /* 0x000fe200078efcff */
[----:B------:R-:W-:Y:S01]  /*2ff90*/  VIADD R167, R23, 0x20 ;  /* 0x0000002017a77836 */ /* 0x000fe20000000000 */
        /* <DEDUP_REMOVED lines=60> */
[----:B------:R-:W-:-:S08]  /*30360*/  VIADD R169, R23, 0x1e ;  /* 0x0000001e17a97836 */ /* 0x000fd00000000000 */
[----:B------:R-:W-:Y:S01]  /*30370*/  @P3 LOP3.LUT R11, R11, 0x10000, RZ, 0xfc, !PT ;  /* 0x000100000b0b3812 */ /* 0x000fe200078efcff */
[----:B-1----:R-:W-:Y:S01]  /*30380*/  VIADD R24, R24, UR4 ;  /* 0x0000000418187c36 */ /* 0x002fe20008000000 */
[----:B------:R-:W-:Y:S01]  /*30390*/  ISETP.LT.AND P0, PT, R152, UR30, !P0 ;  /* 0x0000001e98007c0c */ /* 0x000fe2000c701270 */
[----:B------:R-:W-:Y:S01]  /*303a0*/  ULDC UR4, c[0x0][0x228] ;  /* 0x00008a0000047ab9 */ /* 0x000fe20000000800 */
        /* <DEDUP_REMOVED lines=136> */
[----:B------:R-:W-:Y:S01]  /*30c30*/  ULDC.64 UR12, c[0x0][0x228] ;  /* 0x00008a00000c7ab9 */ /* 0x000fe20000000a00 */
        /* <DEDUP_REMOVED lines=17> */
[----:B-1----:R-:W-:Y:S01]  /*30d50*/  VIADD R24, R24, UR41 ;  /* 0x0000002918187c36 */ /* 0x002fe20008000000 */
[----:B------:R-:W-:Y:S01]  /*30d60*/  LOP3.LUT R10, R10, 0xffff7fff, RZ, 0xc0, !PT ;  /* 0xffff7fff0a0a7812 */ /* 0x000fe200078ec0ff */
[----:B------:R-:W-:Y:S01]  /*30d70*/  ULDC UR41, c[0x0][0x22c] ;  /* 0x00008b0000297ab9 */ /* 0x000fe20000000800 */
[----:B------:R-:W-:Y:S01]  /*30d80*/  ISETP.LT.AND P2, PT, R156, UR54, !P0 ;  /* 0x000000369c007c0c */ /* 0x000fe2000c741270 */
[----:B------:R-:W-:Y:S01]  /*30d90*/  ULDC.64 UR12, c[0x0][0x228] ;  /* 0x00008a00000c7ab9 */ /* 0x000fe20000000a00 */
[----:B------:R-:W-:Y:S01]  /*30da0*/  LOP3.LUT R10, R10, 0xfffeffff, RZ, 0xc0, !PT ;  /* 0xfffeffff0a0a7812 */ /* 0x000fe200078ec0ff */
[----:B------:R1:W-:Y:S01]  /*30db0*/  STL [R1+0x1354], R24 ;  /* 0x0013541801007387 */ /* 0x0003e20000100800 */
[----:B------:R-:W-:-:S05]  /*30dc0*/  ULDC UR54, c[0x0][0x248] ;  /* 0x0000920000367ab9 */ /* 0x000fca0000000800 */
[----:B------:R-:W-:Y:S02]  /*30dd0*/  @P1 LOP3.LUT R10, R10, 0x10000, RZ, 0xfc, !PT ;  /* 0x000100000a0a1812 */ /* 0x000fe400078efcff */
[----:B------:R-:W-:Y:S01]  /*30de0*/  ISETP.LT.AND P1, PT, R154, UR55, !P0 ;  /* 0x000000379a007c0c */ /* 0x000fe2000c721270 */
[----:B------:R-:W-:Y:S01]  /*30df0*/  ULDC UR55, c[0x0][0x248] ;  /* 0x0000920000377ab9 */ /* 0x000fe20000000800 */
[----:B------:R-:W-:Y:S02]  /*30e00*/  @P2 LOP3.LUT R10, R10, 0x8000, RZ, 0xfc, !PT ;  /* 0x000080000a0a2812 */ /* 0x000fe400078efcff */
[----:B------:R-:W-:Y:S01]  /*30e10*/  ISETP.LT.AND P0, PT, R152, UR57, !P0 ;  /* 0x0000003998007c0c */ /* 0x000fe2000c701270 */
[----:B-1----:R-:W-:Y:S01]  /*30e20*/  VIADD R24, R24, UR33 ;  /* 0x0000002118187c36 */ /* 0x002fe20008000000 */
[----:B------:R-:W-:Y:S01]  /*30e30*/  LOP3.LUT R10, R10, 0xffffbfff, RZ, 0xc0, !PT ;  /* 0xffffbfff0a0a7812 */ /* 0x000fe200078ec0ff */
[----:B------:R-:W-:-:S06]  /*30e40*/  ULDC UR57, c[0x0][0x248] ;  /* 0x0000920000397ab9 */ /* 0x000fcc0000000800 */
        /* <DEDUP_REMOVED lines=13> */
[----:B------:R-:W-:Y:S01]  /*30f20*/  VIADD R171, R23, 0x1b ;  /* 0x0000001b17ab7836 */ /* 0x000fe20000000000 */
[----:B------:R-:W-:-:S02]  /*30f30*/  ULDC UR58, c[0x0][0x228] ;  /* 0x00008a00003a7ab9 */ /* 0x000fc40000000800 */
[----:B------:R-:W-:-:S04]  /*30f40*/  LOP3.LUT R10, R10, 0xfffff7ff, RZ, 0xc0, !PT ;  /* 0xfffff7ff0a0a7812 */ /* 0x000fc800078ec0ff */
[----:B------:R-:W-:Y:S02]  /*30f50*/  @P2 LOP3.LUT R10, R10, 0x800, RZ, 0xfc, !PT ;  /* 0x000008000a0a2812 */ /* 0x000fe400078efcff */
[----:B------:R-:W-:Y:S02]  /*30f60*/  ISETP.LT.AND P0, PT, R152, UR6, !P0 ;  /* 0x0000000698007c0c */ /* 0x000fe4000c701270 */
[----:B------:R-:W-:-:S04]  /*30f70*/  LOP3.LUT R10, R10, 0xfffffbff, RZ, 0xc0, !PT ;  /* 0xfffffbff0a0a7812 */ /* 0x000fc800078ec0ff */
[----:B------:R-:W-:-:S04]  /*30f80*/  @P1 LOP3.LUT R10, R10, 0x400, RZ, 0xfc, !PT ;  /* 0x000004000a0a1812 */ /* 0x000fc800078efcff */
[----:B------:R-:W-:-:S04]  /*30f90*/  LOP3.LUT R10, R10, 0xfffffdff, RZ, 0xc0, !PT ;  /* 0xfffffdff0a0a7812 */ /* 0x000fc800078ec0ff */
[----:B------:R-:W-:Y:S02]  /*30fa0*/  @P0 LOP3.LUT R10, R10, 0x200, RZ, 0xfc, !PT ;  /* 0x000002000a0a0812 */ /* 0x000fe400078efcff */
[----:B------:R-:W-:-:S04]  /*30fb0*/  ISETP.GE.AND P0, PT, R162, UR41, PT ;  /* 0x00000029a2007c0c */ /* 0x000fc8000bf06270 */
[----:B------:R-:W-:Y:S02]  /*30fc0*/  ISETP.LT.AND P3, PT, R155, UR43, !P0 ;  /* 0x0000002b9b007c0c */ /* 0x000fe4000c761270 */
[----:B------:R-:W-:Y:S01]  /*30fd0*/  ISETP.LT.AND P2, PT, R156, UR42, !P0 ;  /* 0x0000002a9c007c0c */ /* 0x000fe2000c741270 */
[----:B-1----:R-:W-:Y:S01]  /*30fe0*/  VIADD R24, R24, UR32 ;  /* 0x0000002018187c36 */ /* 0x002fe20008000000 */
[----:B------:R-:W-:Y:S01]  /*30ff0*/  LOP3.LUT R10, R10, 0xfffffeff, RZ, 0xc0, !PT ;  /* 0xfffffeff0a0a7812 */ /* 0x000fe200078ec0ff */
[----:B------:R-:W-:Y:S01]  /*31000*/  ULDC.64 UR32, c[0x0][0x228] ;  /* 0x00008a0000207ab9 */ /* 0x000fe20000000a00 */
[----:B------:R-:W-:Y:S01]  /*31010*/  ISETP.LT.AND P1, PT, R154, UR7, !P0 ;  /* 0x000000079a007c0c */ /* 0x000fe2000c721270 */
[----:B------:R-:W-:Y:S01]  /*31020*/  ULDC.64 UR42, c[0x0][0x228] ;  /* 0x00008a00002a7ab9 */ /* 0x000fe20000000a00 */
[----:B------:R1:W-:Y:S05]  /*31030*/  STL [R1+0x1344], R24 ;  /* 0x0013441801007387 */ /* 0x0003ea0000100800 */
[----:B------:R-:W-:Y:S01]  /*31040*/  @P3 LOP3.LUT R10, R10, 0x100, RZ, 0xfc, !PT ;  /* 0x000001000a0a3812 */ /* 0x000fe200078efcff */
[----:B------:R-:W-:-:S03]  /*31050*/  ULDC.64 UR6, c[0x0][0x228] ;  /* 0x00008a0000067ab9 */ /* 0x000fc60000000a00 */
[----:B------:R-:W-:Y:S01]  /*31060*/  LOP3.LUT R10, R10, 0xffffff7f, RZ, 0xc0, !PT ;  /* 0xffffff7f0a0a7812 */ /* 0x000fe200078ec0ff */
[----:B-1----:R-:W-:Y:S01]  /*31070*/  VIADD R24, R24, UR40 ;  /* 0x0000002818187c36 */ /* 0x002fe20008000000 */
[----:B------:R-:W-:Y:S01]  /*31080*/  ISETP.LT.AND P0, PT, R152, UR8, !P0 ;  /* 0x0000000898007c0c */ /* 0x000fe2000c701270 */
[----:B------:R-:W-:Y:S01]  /*31090*/  ULDC UR8, c[0x0][0x228] ;  /* 0x00008a0000087ab9 */ /* 0x000fe20000000800 */
[----:B------:R-:W-:Y:S01]  /*310a0*/  @P2 LOP3.LUT R10, R10, 0x80, RZ, 0xfc, !PT ;  /* 0x000000800a0a2812 */ /* 0x000fe200078efcff */
[----:B------:R-:W-:Y:S01]  /*310b0*/  ULDC.64 UR40, c[0x0][0x228] ;  /* 0x00008a0000287ab9 */ /* 0x000fe20000000a00 */
[----:B------:R1:W-:Y:S02]  /*310c0*/  STL [R1+0x1340], R24 ;  /* 0x0013401801007387 */ /* 0x0003e40000100800 */
[----:B------:R-:W-:Y:S01]  /*310d0*/  LOP3.LUT R10, R10, 0xffffffbf, RZ, 0xc0, !PT ;  /* 0xffffffbf0a0a7812 */ /* 0x000fe200078ec0ff */
[----:B-1----:R-:W-:-:S03]  /*310e0*/  VIADD R24, R24, UR49 ;  /* 0x0000003118187c36 */ /* 0x002fc60008000000 */
[----:B------:R-:W-:Y:S02]  /*310f0*/  @P1 LOP3.LUT R10, R10, 0x40, RZ, 0xfc, !PT ;  /* 0x000000400a0a1812 */ /* 0x000fe400078efcff */
[----:B------:R1:W-:Y:S02]  /*31100*/  STL [R1+0x1338], R24 ;  /* 0x0013381801007387 */ /* 0x0003e40000100800 */
[----:B------:R-:W-:Y:S01]  /*31110*/  LOP3.LUT R10, R10, 0xffffffdf, RZ, 0xc0, !PT ;  /* 0xffffffdf0a0a7812 */ /* 0x000fe200078ec0ff */
[----:B-1----:R-:W-:-:S03]  /*31120*/  VIADD R24, R24, UR51 ;  /* 0x0000003318187c36 */ /* 0x002fc60008000000 */
[----:B------:R-:W-:Y:S02]  /*31130*/  @P0 LOP3.LUT R10, R10, 0x20, RZ, 0xfc, !PT ;  /* 0x000000200a0a0812 */ /* 0x000fe400078efcff */
[----:B------:R1:W-:Y:S01]  /*31140*/  STL [R1+0x1334], R24 ;  /* 0x0013341801007387 */ /* 0x0003e20000100800 */
[----:B------:R-:W-:Y:S01]  /*31150*/  ISETP.GE.AND P0, PT, R163, UR13, PT ;  /* 0x0000000da3007c0c */ /* 0x000fe2000bf06270 */
[----:B------:R-:W-:Y:S01]  /*31160*/  ULDC UR13, c[0x0][0x228] ;  /* 0x00008a00000d7ab9 */ /* 0x000fe20000000800 */
[----:B-1----:R-:W-:Y:S02]  /*31170*/  VIADD R24, R24, UR50 ;  /* 0x0000003218187c36 */ /* 0x002fe40008000000 */
[----:B------:R-:W-:Y:S01]  /*31180*/  ISETP.LT.AND P1, PT, R155, UR12, !P0 ;  /* 0x0000000c9b007c0c */ /* 0x000fe2000c721270 */
[----:B------:R-:W-:Y:S02]  /*31190*/  ULDC UR12, c[0x0][0x228] ;  /* 0x00008a00000c7ab9 */ /* 0x000fe40000000800 */
[----:B------:R1:W-:Y:S02]  /*311a0*/  STL [R1+0x1330], R24 ;  /* 0x0013301801007387 */ /* 0x0003e40000100800 */
[----:B-1----:R-:W-:-:S05]  /*311b0*/  VIADD R24, R24, UR52 ;  /* 0x0000003418187c36 */ /* 0x002fca0008000000 */
[----:B------:R1:W-:Y:S01]  /*311c0*/  STL [R1+0x1328], R24 ;  /* 0x0013281801007387 */ /* 0x0003e20000100800 */
[----:B------:R-:W-:Y:S02]  /*311d0*/  ISETP.LT.AND P2, PT, R156, UR12, !P0 ;  /* 0x0000000c9c007c0c */ /* 0x000fe4000c741270 */
[----:B------:R-:W-:Y:S01]  /*311e0*/  LOP3.LUT R10, R10, 0xffffffef, RZ, 0xc0, !PT ;  /* 0xffffffef0a0a7812 */ /* 0x000fe200078ec0ff */
[----:B-1----:R-:W-:-:S03]  /*311f0*/  VIADD R24, R24, UR53 ;  /* 0x0000003518187c36 */ /* 0x002fc60008000000 */
[----:B------:R-:W-:Y:S02]  /*31200*/  @P1 LOP3.LUT R10, R10, 0x10, RZ, 0xfc, !PT ;  /* 0x000000100a0a1812 */ /* 0x000fe400078efcff */
[----:B------:R1:W-:Y:S01]  /*31210*/  STL [R1+0x1324], R24 ;  /* 0x0013241801007387 */ /* 0x0003e20000100800 */
[----:B------:R-:W-:Y:S01]  /*31220*/  ISETP.LT.AND P1, PT, R154, UR13, !P0 ;  /* 0x0000000d9a007c0c */ /* 0x000fe2000c721270 */
[----:B------:R-:W-:Y:S01]  /*31230*/  ULDC.64 UR12, c[0x0][0x228] ;  /* 0x00008a00000c7ab9 */ /* 0x000fe20000000a00 */
[----:B------:R-:W-:Y:S01]  /*31240*/  LOP3.LUT R10, R10, 0xfffffff7, RZ, 0xc0, !PT ;  /* 0xfffffff70a0a7812 */ /* 0x000fe200078ec0ff */
[----:B-1----:R-:W-:-:S04]  /*31250*/  VIADD R24, R24, UR54 ;  /* 0x0000003618187c36 */ /* 0x002fc80008000000 */
[----:B------:R-:W-:Y:S01]  /*31260*/  VIADD R25, R24, UR55 ;  /* 0x0000003718197c36 */ /* 0x000fe20008000000 */
[----:B------:R1:W-:Y:S01]  /*31270*/  STL [R1+0x1320], R24 ;  /* 0x0013201801007387 */ /* 0x0003e20000100800 */
[----:B------:R-:W-:-:S03]  /*31280*/  @P2 LOP3.LUT R10, R10, 0x8, RZ, 0xfc, !PT ;  /* 0x000000080a0a2812 */ /* 0x000fc600078efcff */
[----:B-1----:R-:W2:Y:S01]  /*31290*/  LDL.LU R24, [R1+0x137c] ;  /* 0x00137c0001187983 */ /* 0x002ea20000300800 */
[----:B------:R-:W-:Y:S02]  /*312a0*/  ISETP.LT.AND P0, PT, R152, UR8, !P0 ;  /* 0x0000000898007c0c */ /* 0x000fe4000c701270 */
[----:B------:R-:W-:-:S04]  /*312b0*/  LOP3.LUT R10, R10, 0xfffffffb, RZ, 0xc0, !PT ;  /* 0xfffffffb0a0a7812 */ /* 0x000fc800078ec0ff */
[----:B------:R-:W-:-:S04]  /*312c0*/  @P1 LOP3.LUT R10, R10, 0x4, RZ, 0xfc, !PT ;  /* 0x000000040a0a1812 */ /* 0x000fc800078efcff */
[----:B------:R-:W-:-:S04]  /*312d0*/  LOP3.LUT R10, R10, 0xfffffffd, RZ, 0xc0, !PT ;  /* 0xfffffffd0a0a7812 */ /* 0x000fc800078ec0ff */
[----:B------:R-:W-:Y:S02]  /*312e0*/  @P0 LOP3.LUT R10, R10, 0x2, RZ, 0xfc, !PT ;  /* 0x000000020a0a0812 */ /* 0x000fe400078efcff */
[----:B------:R-:W-:-:S04]  /*312f0*/  ISETP.GE.AND P0, PT, R164, UR33, PT ;  /* 0x00000021a4007c0c */ /* 0x000fc8000bf06270 */
[----:B------:R-:W-:Y:S02]  /*31300*/  ISETP.LT.AND P3, PT, R156, UR61, !P0 ;  /* 0x0000003d9c007c0c */ /* 0x000fe4000c761270 */
[----:B------:R-:W-:Y:S02]  /*31310*/  ISETP.LT.AND P1, PT, R155, UR32, !P0 ;  /* 0x000000209b007c0c */ /* 0x000fe4000c721270 */
[----:B------:R-:W-:Y:S02]  /*31320*/  ISETP.LT.AND P2, PT, R154, UR60, !P0 ;  /* 0x0000003c9a007c0c */ /* 0x000fe4000c741270 */
[----:B------:R-:W-:-:S07]  /*31330*/  LOP3.LUT R10, R10, 0xfffffffe, RZ, 0xc0, !PT ;  /* 0xfffffffe0a0a7812 */ /* 0x000fce00078ec0ff */
[----:B------:R-:W-:Y:S02]  /*31340*/  @P3 LOP3.LUT R0, R0, 0x80000000, RZ, 0xfc, !PT ;  /* 0x8000000000003812 */ /* 0x000fe400078efcff */
[----:B------:R-:W-:Y:S02]  /*31350*/  @P1 LOP3.LUT R10, R10, 0x1, RZ, 0xfc, !PT ;  /* 0x000000010a0a1812 */ /* 0x000fe400078efcff */
[----:B------:R-:W-:Y:S02]  /*31360*/  ISETP.LT.AND P1, PT, R152, UR59, !P0 ;  /* 0x0000003b98007c0c */ /* 0x000fe4000c721270 */
[----:B------:R-:W-:-:S04]  /*31370*/  LOP3.LUT R0, R0, 0xbfffffff, RZ, 0xc0, !PT ;  /* 0xbfffffff00007812 */ /* 0x000fc800078ec0ff */
[----:B------:R-:W-:Y:S02]  /*31380*/  @P2 LOP3.LUT R0, R0, 0x40000000, RZ, 0xfc, !PT ;  /* 0x4000000000002812 */ /* 0x000fe400078efcff */
[----:B------:R-:W-:Y:S02]  /*31390*/  ISETP.GE.AND P0, PT, R165, UR11, PT ;  /* 0x0000000ba5007c0c */ /* 0x000fe4000bf06270 */
[----:B------:R-:W-:-:S04]  /*313a0*/  LOP3.LUT R0, R0, 0xdfffffff, RZ, 0xc0, !PT ;  /* 0xdfffffff00007812 */ /* 0x000fc800078ec0ff */
[----:B------:R-:W-:Y:S02]  /*313b0*/  @P1 LOP3.LUT R0, R0, 0x20000000, RZ, 0xfc, !PT ;  /* 0x2000000000001812 */ /* 0x000fe400078efcff */
[----:B------:R-:W-:Y:S02]  /*313c0*/  ISETP.LT.AND P1, PT, R155, UR10, !P0 ;  /* 0x0000000a9b007c0c */ /* 0x000fe4000c721270 */
[----:B------:R-:W-:Y:S02]  /*313d0*/  ISETP.LT.AND P3, PT, R156, UR9, !P0 ;  /* 0x000000099c007c0c */ /* 0x000fe4000c761270 */
[----:B------:R-:W-:Y:S02]  /*313e0*/  LOP3.LUT R0, R0, 0xefffffff, RZ, 0xc0, !PT ;  /* 0xefffffff00007812 */ /* 0x000fe400078ec0ff */
[----:B------:R-:W-:-:S07]  /*313f0*/  ISETP.LT.AND P2, PT, R154, UR16, !P0 ;  /* 0x000000109a007c0c */ /* 0x000fce000c741270 */
[----:B------:R-:W-:-:S04]  /*31400*/  @P1 LOP3.LUT R0, R0, 0x10000000, RZ, 0xfc, !PT ;  /* 0x1000000000001812 */ /* 0x000fc800078efcff */
[----:B------:R-:W-:-:S04]  /*31410*/  LOP3.LUT R0, R0, 0xf7ffffff, RZ, 0xc0, !PT ;  /* 0xf7ffffff00007812 */ /* 0x000fc800078ec0ff */
        /* <DEDUP_REMOVED lines=28> */
[----:B------:R-:W-:Y:S02]  /*315e0*/  LOP3.LUT R0, R0, 0xfffbffff, RZ, 0xc0, !PT ;  /* 0xfffbffff00007812 */ /* 0x000fe400078ec0ff */
[----:B------:R-:W-:Y:S02]  /*315f0*/  ISETP.GE.AND P0, PT, R168, UR41, PT ;  /* 0x00000029a8007c0c */ /* 0x000fe4000bf06270 */
[----:B------:R-:W-:Y:S02]  /*31600*/  @P2 LOP3.LUT R0, R0, 0x40000, RZ, 0xfc, !PT ;  /* 0x0004000000002812 */ /* 0x000fe400078efcff */
[----:B------:R-:W-:-:S02]  /*31610*/  ISETP.LT.AND P3, PT, R155, UR40, !P0 ;  /* 0x000000289b007c0c */ /* 0x000fc4000c761270 */
[----:B------:R-:W-:-:S04]  /*31620*/  LOP3.LUT R0, R0, 0xfffdffff, RZ, 0xc0, !PT ;  /* 0xfffdffff00007812 */ /* 0x000fc800078ec0ff */
[----:B------:R-:W-:-:S04]  /*31630*/  @P1 LOP3.LUT R0, R0, 0x20000, RZ, 0xfc, !PT ;  /* 0x0002000000001812 */ /* 0x000fc800078efcff */
[----:B------:R-:W-:Y:S02]  /*31640*/  LOP3.LUT R0, R0, 0xfffeffff, RZ, 0xc0, !PT ;  /* 0xfffeffff00007812 */ /* 0x000fe400078ec0ff */
[----:B------:R-:W-:Y:S02]  /*31650*/  ISETP.LT.AND P1, PT, R156, UR26, !P0 ;  /* 0x0000001a9c007c0c */ /* 0x000fe4000c721270 */
[----:B------:R-:W-:Y:S02]  /*31660*/  @P3 LOP3.LUT R0, R0, 0x10000, RZ, 0xfc, !PT ;  /* 0x0001000000003812 */ /* 0x000fe400078efcff */
[----:B------:R-:W-:Y:S02]  /*31670*/  ISETP.LT.AND P2, PT, R154, UR25, !P0 ;  /* 0x000000199a007c0c */ /* 0x000fe4000c741270 */
[----:B------:R-:W-:-:S04]  /*31680*/  LOP3.LUT R0, R0, 0xffffbfff, RZ, 0xc0, !PT ;  /* 0xffffbfff00007812 */ /* 0x000fc800078ec0ff */
[----:B------:R-:W-:-:S04]  /*31690*/  LOP3.LUT R0, R0, 0xffff7fff, RZ, 0xc0, !PT ;  /* 0xffff7fff00007812 */ /* 0x000fc800078ec0ff */
[----:B------:R-:W-:Y:S02]  /*316a0*/  @P1 LOP3.LUT R0, R0, 0x8000, RZ, 0xfc, !PT ;  /* 0x0000800000001812 */ /* 0x000fe400078efcff */
[----:B------:R-:W-:Y:S02]  /*316b0*/  ISETP.LT.AND P1, PT, R152, UR22, !P0 ;  /* 0x0000001698007c0c */ /* 0x000fe4000c721270 */
[----:B------:R-:W-:Y:S02]  /*316c0*/  @P2 LOP3.LUT R0, R0, 0x4000, RZ, 0xfc, !PT ;  /* 0x0000400000002812 */ /* 0x000fe400078efcff */
[----:B------:R-:W-:Y:S02]  /*316d0*/  ISETP.GE.AND P0, PT, R169, UR30, PT ;  /* 0x0000001ea9007c0c */ /* 0x000fe4000bf06270 */
[----:B------:R-:W-:-:S07]  /*316e0*/  LOP3.LUT R0, R0, 0xffffdfff, RZ, 0xc0, !PT ;  /* 0xffffdfff00007812 */ /* 0x000fce00078ec0ff */
        /* <DEDUP_REMOVED lines=14> */
[----:B------:R-:W-:Y:S02]  /*317d0*/  @P1 LOP3.LUT R0, R0, 0x200, RZ, 0xfc, !PT ;  /* 0x0000020000001812 */ /* 0x000fe400078efcff */
[----:B------:R-:W-:Y:S02]  /*317e0*/  ISETP.LT.AND P2, PT, R156, UR18, !P0 ;  /* 0x000000129c007c0c */ /* 0x000fe4000c741270 */
        /* <DEDUP_REMOVED lines=8> */
[----:B------:R-:W-:Y:S02]  /*31870*/  ISETP.GE.AND P1, PT, R172, UR7, PT ;  /* 0x00000007ac007c0c */ /* 0x000fe4000bf26270 */
[----:B------:R-:W-:Y:S02]  /*31880*/  LOP3.LUT R0, R0, 0xfffffff7, RZ, 0xc0, !PT ;  /* 0xfffffff700007812 */ /* 0x000fe400078ec0ff */
[----:B------:R-:W-:Y:S02]  /*31890*/  ISETP.LT.AND P3, PT, R155, UR6, !P1 ;  /* 0x000000069b007c0c */ /* 0x000fe4000cf61270 */
[----:B------:R-:W-:Y:S02]  /*318a0*/  @P0 LOP3.LUT R0, R0, 0x8, RZ, 0xfc, !PT ;  /* 0x0000000800000812 */ /* 0x000fe400078efcff */
[----:B------:R-:W-:-:S02]  /*318b0*/  ISETP.LT.AND P2, PT, R156, UR46, !P1 ;  /* 0x0000002e9c007c0c */ /* 0x000fc4000cf41270 */
[----:B------:R-:W-:Y:S02]  /*318c0*/  LOP3.LUT R0, R0, 0xfffffffb, RZ, 0xc0, !PT ;  /* 0xfffffffb00007812 */ /* 0x000fe400078ec0ff */
[----:B------:R-:W-:-:S05]  /*318d0*/  ISETP.LT.AND P0, PT, R154, UR45, !P1 ;  /* 0x0000002d9a007c0c */ /* 0x000fca000cf01270 */
[----:B------:R-:W-:-:S04]  /*318e0*/  @P3 LOP3.LUT R0, R0, 0x4, RZ, 0xfc, !PT ;  /* 0x0000000400003812 */ /* 0x000fc800078efcff */
[----:B------:R-:W-:Y:S01]  /*318f0*/  LOP3.LUT R0, R0, 0xfffffffd, RZ, 0xc0, !PT ;  /* 0xfffffffd00007812 */ /* 0x000fe200078ec0ff */
[----:B------:R1:W-:Y:S03]  /*31900*/  STL [R1+0x1314], R25 ;  /* 0x0013141901007387 */ /* 0x0003e60000100800 */
[----:B------:R-:W-:-:S04]  /*31910*/  @P2 LOP3.LUT R0, R0, 0x2, RZ, 0xfc, !PT ;  /* 0x0000000200002812 */ /* 0x000fc800078efcff */
[----:B------:R-:W-:Y:S01]  /*31920*/  LOP3.LUT R0, R0, 0xfffffffe, RZ, 0xc0, !PT ;  /* 0xfffffffe00007812 */ /* 0x000fe200078ec0ff */
[----:B-1----:R-:W-:-:S03]  /*31930*/  VIADD R25, R25, UR56 ;  /* 0x0000003819197c36 */ /* 0x002fc60008000000 */
[----:B------:R-:W-:Y:S02]  /*31940*/  @P0 LOP3.LUT R0, R0, 0x1, RZ, 0xfc, !PT ;  /* 0x0000000100000812 */ /* 0x000fe400078efcff */
[----:B--2---:R-:W-:Y:S01]  /*31950*/  ISETP.GE.AND P0, PT, R173, R24, PT ;  /* 0x00000018ad00720c */ /* 0x004fe20003f06270 */
[----:B------:R1:W-:Y:S03]  /*31960*/  STL [R1+0x1310], R25 ;  /* 0x0013101901007387 */ /* 0x0003e60000100800 */
[----:B------:R-:W-:Y:S01]  /*31970*/  ISETP.LT.AND P2, PT, R154, UR38, !P0 ;  /* 0x000000269a007c0c */ /* 0x000fe2000c741270 */
[----:B-1----:R-:W-:-:S05]  /*31980*/  VIADD R25, R25, UR57 ;  /* 0x0000003919197c36 */ /* 0x002fca0008000000 */
[----:B------:R1:W-:Y:S01]  /*31990*/  STL [R1+0x13f8], R25 ;  /* 0x0013f81901007387 */ /* 0x0003e20000100800 */
[----:B------:R-:W-:Y:S02]  /*319a0*/  ISETP.LT.AND P6, PT, R152, UR28, !P0 ;  /* 0x0000001c98007c0c */ /* 0x000fe4000c7c1270 */
[----:B------:R-:W-:-:S04]  /*319b0*/  LOP3.LUT R0, R0, 0xffffff7f, RZ, 0xc0, !PT ;  /* 0xffffff7f00007812 */ /* 0x000fc800078ec0ff */
[----:B------:R-:W-:Y:S02]  /*319c0*/  @P2 LOP3.LUT R0, R0, 0x80, RZ, 0xfc, !PT ;  /* 0x0000008000002812 */ /* 0x000fe400078efcff */
[----:B------:R-:W-:Y:S02]  /*319d0*/  ISETP.GE.AND P4, PT, R171, UR13, PT ;  /* 0x0000000dab007c0c */ /* 0x000fe4000bf86270 */
[----:B------:R-:W-:Y:S02]  /*319e0*/  LOP3.LUT R0, R0, 0xffffffbf, RZ, 0xc0, !PT ;  /* 0xffffffbf00007812 */ /* 0x000fe400078ec0ff */
[C---:B------:R-:W-:Y:S02]  /*319f0*/  ISETP.LT.AND P1, PT, R152.reuse, UR44, !P1 ;  /* 0x0000002c98007c0c */ /* 0x040fe4000cf21270 */
[----:B------:R-:W-:Y:S02]  /*31a00*/  ISETP.GE.AND P5, PT, R152, UR36, PT ;  /* 0x0000002498007c0c */ /* 0x000fe4000bfa6270 */
[----:B------:R-:W-:-:S02]  /*31a10*/  ISETP.LT.AND P2, PT, R155, UR12, !P4 ;  /* 0x0000000c9b007c0c */ /* 0x000fc4000e741270 */
[----:B------:R-:W-:Y:S02]  /*31a20*/  ISETP.LT.AND P3, PT, R156, UR58, !P4 ;  /* 0x0000003a9c007c0c */ /* 0x000fe4000e761270 */
[----:B------:R-:W-:Y:S01]  /*31a30*/  @P6 LOP3.LUT R0, R0, 0x40, RZ, 0xfc, !PT ;  /* 0x0000004000006812 */ /* 0x000fe200078efcff */
[----:B------:R-:W-:Y:S01]  /*31a40*/  STL [R1+0x146c], R14 ;  /* 0x00146c0e01007387 */ /* 0x000fe20000100800 */
[----:B------:R-:W-:Y:S02]  /*31a50*/  LOP3.LUT R21, R21, 0xfdffffff, RZ, 0xc0, !PT ;  /* 0xfdffffff15157812 */ /* 0x000fe400078ec0ff */
[----:B------:R-:W-:Y:S01]  /*31a60*/  LOP3.LUT R22, R22, 0x7fffffff, RZ, 0xc0, !PT ;  /* 0x7fffffff16167812 */ /* 0x000fe200078ec0ff */
[----:B------:R-:W-:Y:S01]  /*31a70*/  STL [R1+0x1468], R15 ;  /* 0x0014680f01007387 */ /* 0x000fe20000100800 */
[----:B------:R-:W-:Y:S01]  /*31a80*/  LOP3.LUT R158, R158, 0xfffffffe, RZ, 0xc0, !PT ;  /* 0xfffffffe9e9e7812 */ /* 0x000fe200078ec0ff */
[----:B------:R-:W-:Y:S01]  /*31a90*/  BAR.SYNC.DEFER_BLOCKING 0x0 ;  /* 0x0000000000007b1d */ /* 0x000fe20000010000 */
[----:B------:R-:W-:Y:S01]  /*31aa0*/  IMAD.MOV.U32 R30, RZ, RZ, R109 ;  /* 0x000000ffff1e7224 */ /* 0x000fe200078e006d */
[----:B------:R-:W-:Y:S01]  /*31ab0*/  @P0 LOP3.LUT R21, R21, 0x2000000, RZ, 0xfc, !PT ;  /* 0x0200000015150812 */ /* 0x000fe200078efcff */
[----:B------:R-:W-:Y:S01]  /*31ac0*/  IMAD.MOV.U32 R31, RZ, RZ, R111 ;  /* 0x000000ffff1f7224 */ /* 0x000fe200078e006f */
[----:B------:R-:W-:Y:S01]  /*31ad0*/  LOP3.LUT P0, RZ, R0, 0x800, RZ, 0xc0, !PT ;  /* 0x0000080000ff7812 */ /* 0x000fe2000780c0ff */
[----:B------:R-:W-:Y:S01]  /*31ae0*/  IMAD.MOV.U32 R34, RZ, RZ, R132 ;  /* 0x000000ffff227224 */ /* 0x000fe200078e0084 */
[----:B------:R-:W-:Y:S01]  /*31af0*/  ULDC UR4, c[0x0][0x22c] ;  /* 0x00008b0000047ab9 */ /* 0x000fe20000000800 */
[----:B------:R-:W-:Y:S01]  /*31b00*/  IMAD.MOV.U32 R35, RZ, RZ, R134 ;  /* 0x000000ffff237224 */ /* 0x000fe200078e0086 */
[----:B------:R-:W-:Y:S01]  /*31b10*/  STL [R1+0x1464], R16 ;  /* 0x0014641001007387 */ /* 0x000fe20000100800 */
[----:B------:R-:W-:Y:S01]  /*31b20*/  IMAD.MOV.U32 R42, RZ, RZ, R137 ;  /* 0x000000ffff2a7224 */ /* 0x000fe200078e0089 */
[----:B------:R-:W-:Y:S01]  /*31b30*/  ULDC UR8, c[0x0][0x248] ;  /* 0x0000920000087ab9 */ /* 0x000fe20000000800 */
[----:B------:R-:W-:Y:S01]  /*31b40*/  IMAD.MOV.U32 R43, RZ, RZ, R139 ;  /* 0x000000ffff2b7224 */ /* 0x000fe200078e008b */
[----:B------:R-:W-:Y:S01]  /*31b50*/  STL [R1+0x1460], R17 ;  /* 0x0014601101007387 */ /* 0x000fe20000100800 */
[----:B------:R-:W-:Y:S01]  /*31b60*/  IMAD.MOV.U32 R74, RZ, RZ, R141 ;  /* 0x000000ffff4a7224 */ /* 0x000fe200078e008d */
[----:B------:R-:W-:Y:S01]  /*31b70*/  ULDC.64 UR6, c[0x0][0x228] ;  /* 0x00008a0000067ab9 */ /* 0x000fe20000000a00 */
[----:B------:R-:W-:Y:S01]  /*31b80*/  IMAD.MOV.U32 R75, RZ, RZ, R143 ;  /* 0x000000ffff4b7224 */ /* 0x000fe200078e008f */
[----:B------:R-:W-:Y:S01]  /*31b90*/  STL [R1+0x145c], R18 ;  /* 0x00145c1201007387 */ /* 0x000fe20000100800 */
[----:B------:R-:W-:Y:S01]  /*31ba0*/  IMAD.MOV.U32 R106, RZ, RZ, R145 ;  /* 0x000000ffff6a7224 */ /* 0x000fe200078e0091 */
[----:B------:R-:W-:Y:S01]  /*31bb0*/  ULDC UR5, c[0x0][0x228] ;  /* 0x00008a0000057ab9 */ /* 0x000fe20000000800 */
[----:B------:R-:W-:Y:S01]  /*31bc0*/  IMAD.MOV.U32 R107, RZ, RZ, R147 ;  /* 0x000000ffff6b7224 */ /* 0x000fe200078e0093 */
[----:B------:R-:W-:Y:S01]  /*31bd0*/  STL [R1+0x1458], R19 ;  /* 0x0014581301007387 */ /* 0x000fe20000100800 */
[----:B------:R-:W-:Y:S01]  /*31be0*/  ULDC UR9, c[0x0][0x248] ;  /* 0x0000920000097ab9 */ /* 0x000fe20000000800 */
[----:B------:R-:W-:Y:S01]  /*31bf0*/  ULDC UR10, c[0x0][0x248] ;  /* 0x00009200000a7ab9 */ /* 0x000fe20000000800 */
[----:B------:R-:W-:Y:S01]  /*31c00*/  @P0 LOP3.LUT R22, R22, 0x80000000, RZ, 0xfc, !PT ;  /* 0x8000000016160812 */ /* 0x000fe200078efcff */
[----:B------:R-:W-:Y:S01]  /*31c10*/  STL [R1+0x1454], R20 ;  /* 0x0014541401007387 */ /* 0x000fe20000100800 */
[----:B------:R-:W-:Y:S01]  /*31c20*/  ISETP.LT.AND P5, PT, R23, UR4, !P5 ;  /* 0x0000000417007c0c */ /* 0x000fe2000efa1270 */
[----:B------:R-:W-:Y:S01]  /*31c30*/  ULDC UR4, c[0x0][0x228] ;  /* 0x00008a0000047ab9 */ /* 0x000fe20000000800 */
[----:B------:R-:W-:Y:S01]  /*31c40*/  LOP3.LUT P0, RZ, R0, 0x4, RZ, 0xc0, !PT ;  /* 0x0000000400ff7812 */ /* 0x000fe2000780c0ff */
[----:B------:R-:W2:Y:S04]  /*31c50*/  LDL.LU R24, [R1+0x554] ;  /* 0x0005540001187983 */ /* 0x000ea80000300800 */
[----:B-1----:R-:W2:Y:S04]  /*31c60*/  LDL.LU R25, [R1+0x55c] ;  /* 0x00055c0001197983 */ /* 0x002ea80000300800 */
[----:B------:R-:W2:Y:S04]  /*31c70*/  LDL.LU R26, [R1+0x354] ;  /* 0x00035400011a7983 */ /* 0x000ea80000300800 */
[----:B------:R-:W2:Y:S01]  /*31c80*/  LDL.LU R27, [R1+0x35c] ;  /* 0x00035c00011b7983 */ /* 0x000ea20000300800 */
[----:B------:R-:W-:-:S02]  /*31c90*/  @P0 LOP3.LUT R158, R158, 0x1, RZ, 0xfc, !PT ;  /* 0x000000019e9e0812 */ /* 0x000fc400078efcff */
[----:B------:R-:W-:Y:S01]  /*31ca0*/  LOP3.LUT P0, RZ, R0, 0x2, RZ, 0xc0, !PT ;  /* 0x0000000200ff7812 */ /* 0x000fe2000780c0ff */
[----:B------:R-:W1:Y:S01]  /*31cb0*/  LDS.128 R16, [R157] ;  /* 0x000000009d107984 */ /* 0x000e620000000c00 */
[----:B------:R-:W-:-:S03]  /*31cc0*/  LOP3.LUT R158, R158, 0xfffffffd, RZ, 0xc0, !PT ;  /* 0xfffffffd9e9e7812 */ /* 0x000fc600078ec0ff */
[----:B------:R-:W3:Y:S01]  /*31cd0*/  LDL.LU R28, [R1+0x154] ;  /* 0x00015400011c7983 */ /* 0x000ee20000300800 */
[----:B------:R-:W-:Y:S07]  /*31ce0*/  BAR.SYNC.DEFER_BLOCKING 0x0 ;  /* 0x0000000000007b1d */ /* 0x000fee0000010000 */
[----:B------:R-:W-:Y:S02]  /*31cf0*/  @P0 LOP3.LUT R158, R158, 0x2, RZ, 0xfc, !PT ;  /* 0x000000029e9e0812 */ /* 0x000fe400078efcff */
[----:B------:R-:W-:Y:S01]  /*31d00*/  LOP3.LUT P0, RZ, R0, 0x1, RZ, 0xc0, !PT ;  /* 0x0000000100ff7812 */ /* 0x000fe2000780c0ff */
[----:B-1----:R-:W-:Y:S04]  /*31d10*/  STL.64 [R1+0x550], R16 ;  /* 0x0005501001007387 */ /* 0x002fe80000100a00 */
[----:B------:R-:W-:Y:S04]  /*31d20*/  STL.64 [R1+0x558], R18 ;  /* 0x0005581201007387 */ /* 0x000fe80000100a00 */
[----:B------:R-:W3:Y:S04]  /*31d30*/  LDL.LU R29, [R1+0x15c] ;  /* 0x00015c00011d7983 */ /* 0x000ee80000300800 */
[----:B--2---:R1:W-:Y:S01]  /*31d40*/  STSM.16.M88.4 [R153], R24 ;  /* 0x0000001899007844 */ /* 0x0043e20000000200 */
[----:B------:R-:W-:Y:S06]  /*31d50*/  BAR.SYNC.DEFER_BLOCKING 0x0 ;  /* 0x0000000000007b1d */ /* 0x000fec0000010000 */
[----:B-1----:R-:W2:Y:S04]  /*31d60*/  LDL.LU R24, [R1+0xd60] ;  /* 0x000d600001187983 */ /* 0x002ea80000300800 */
[----:B------:R-:W1:Y:S01]  /*31d70*/  LDS.128 R16, [R157] ;  /* 0x000000009d107984 */ /* 0x000e620000000c00 */
[----:B------:R-:W-:Y:S06]  /*31d80*/  BAR.SYNC.DEFER_BLOCKING 0x0 ;  /* 0x0000000000007b1d */ /* 0x000fec0000010000 */
[----:B-1----:R-:W-:Y:S04]  /*31d90*/  STL.64 [R1+0x350], R16 ;  /* 0x0003501001007387 */ /* 0x002fe80000100a00 */
[----:B------:R-:W-:Y:S04]  /*31da0*/  STL.64 [R1+0x358], R18 ;  /* 0x0003581201007387 */ /* 0x000fe80000100a00 */
[----:B------:R-:W2:Y:S04]  /*31db0*/  LDL.LU R25, [R1+0xd68] ;  /* 0x000d680001197983 */ /* 0x000ea80000300800 */
[----:B------:R-:W2:Y:S04]  /*31dc0*/  LDL.LU R26, [R1+0xb60] ;  /* 0x000b6000011a7983 */ /* 0x000ea80000300800 */
[----:B------:R-:W2:Y:S04]  /*31dd0*/  LDL.LU R27, [R1+0xb68] ;  /* 0x000b6800011b7983 */ /* 0x000ea80000300800 */
[----:B---3--:R1:W-:Y:S01]  /*31de0*/  STSM.16.M88.4 [R153], R28 ;  /* 0x0000001c99007844 */ /* 0x0083e20000000200 */
[----:B------:R-:W-:Y:S06]  /*31df0*/  BAR.SYNC.DEFER_BLOCKING 0x0 ;  /* 0x0000000000007b1d */ /* 0x000fec0000010000 */
[----:B-1----:R-:W3:Y:S04]  /*31e00*/  LDL.LU R28, [R1+0x960] ;  /* 0x00096000011c7983 */ /* 0x002ee80000300800 */
[----:B------:R-:W1:Y:S01]  /*31e10*/  LDS.128 R16, [R157] ;  /* 0x000000009d107984 */ /* 0x000e620000000c00 */
[----:B------:R-:W-:Y:S06]  /*31e20*/  BAR.SYNC.DEFER_BLOCKING 0x0 ;  /* 0x0000000000007b1d */ /* 0x000fec0000010000 */
[----:B-1----:R-:W-:Y:S04]  /*31e30*/  STL.64 [R1+0x150], R16 ;  /* 0x0001501001007387 */ /* 0x002fe80000100a00 */
[----:B------:R-:W-:Y:S04]  /*31e40*/  STL.64 [R1+0x158], R18 ;  /* 0x0001581201007387 */ /* 0x000fe80000100a00 */
[----:B------:R-:W3:Y:S04]  /*31e50*/  LDL.LU R29, [R1+0x968] ;  /* 0x00096800011d7983 */ /* 0x000ee80000300800 */
[----:B------:R-:W3:Y:S04]  /*31e60*/  LDL.LU R30, [R1+0x760] ;  /* 0x00076000011e7983 */ /* 0x000ee80000300800 */
        /* <DEDUP_REMOVED lines=18> */
[----:B------:R-:W3:Y:S01]  /*31f90*/  LDL.LU R29, [R1+0x168] ;  /* 0x00016800011d7983 */ /* 0x000ee20000300800 */
[----:B------:R-:W-:-:S02]  /*31fa0*/  IMAD.MOV.U32 R30, RZ, RZ, R112 ;  /* 0x000000ffff1e7224 */ /* 0x000fc400078e0070 */
[----:B------:R-:W-:Y:S01]  /*31fb0*/  IMAD.MOV.U32 R31, RZ, RZ, R114 ;  /* 0x000000ffff1f7224 */ /* 0x000fe200078e0072 */
        /* <DEDUP_REMOVED lines=245> */
[----:B-1----:R-:W-:Y:S04]  /*32f10*/  STL.64 [R1], R16 ;  /* 0x0000001001007387 */ /* 0x002fe80000100a00 */
[----:B------:R-:W-:Y:S04]  /*32f20*/  STL.64 [R1+0x8], R18 ;  /* 0x0000081201007387 */ /* 0x000fe80000100a00 */
[----:B------:R-:W2:Y:S04]  /*32f30*/  LDL.LU R25, [R1+0xd9c] ;  /* 0x000d9c0001197983 */ /* 0x000ea80000300800 */
[----:B------:R-:W2:Y:S04]  /*32f40*/  LDL.LU R26, [R1+0xb94] ;  /* 0x000b9400011a7983 */ /* 0x000ea80000300800 */
[----:B------:R-:W2:Y:S04]  /*32f50*/  LDL.LU R27, [R1+0xb9c] ;  /* 0x000b9c00011b7983 */ /* 0x000ea80000300800 */
[----:B---3--:R1:W-:Y:S01]  /*32f60*/  STSM.16.M88.4 [R153], R28 ;  /* 0x0000001c99007844 */ /* 0x0083e20000000200 */
[----:B------:R-:W-:Y:S06]  /*32f70*/  BAR.SYNC.DEFER_BLOCKING 0x0 ;  /* 0x0000000000007b1d */ /* 0x000fec0000010000 */
[----:B-1----:R-:W3:Y:S04]  /*32f80*/  LDL.LU R28, [R1+0x994] ;  /* 0x00099400011c7983 */ /* 0x002ee80000300800 */
[----:B------:R-:W3:Y:S04]  /*32f90*/  LDL.LU R29, [R1+0x99c] ;  /* 0x00099c00011d7983 */ /* 0x000ee80000300800 */
[----:B------:R-:W3:Y:S04]  /*32fa0*/  LDL.LU R30, [R1+0x794] ;  /* 0x00079400011e7983 */ /* 0x000ee80000300800 */
[----:B------:R-:W3:Y:S04]  /*32fb0*/  LDL.LU R31, [R1+0x79c] ;  /* 0x00079c00011f7983 */ /* 0x000ee80000300800 */
[----:B------:R-:W1:Y:S01]  /*32fc0*/  LDS.128 R248, [R157] ;  /* 0x000000009df87984 */ /* 0x000e620000000c00 */
[----:B------:R-:W-:Y:S06]  /*32fd0*/  BAR.SYNC.DEFER_BLOCKING 0x0 ;  /* 0x0000000000007b1d */ /* 0x000fec0000010000 */
[----:B--2---:R2:W-:Y:S02]  /*32fe0*/  STSM.16.M88.4 [R153], R24 ;  /* 0x0000001899007844 */ /* 0x0045e40000000200 */
[----:B------:R-:W-:Y:S06]  /*32ff0*/  BAR.SYNC.DEFER_BLOCKING 0x0 ;  /* 0x0000000000007b1d */ /* 0x000fec0000010000 */
[----:B--2---:R-:W2:Y:S04]  /*33000*/  LDL.LU R24, [R1+0x594] ;  /* 0x0005940001187983 */ /* 0x004ea80000300800 */
[----:B------:R-:W2:Y:S04]  /*33010*/  LDL.LU R25, [R1+0x59c] ;  /* 0x00059c0001197983 */ /* 0x000ea80000300800 */
[----:B------:R-:W2:Y:S04]  /*33020*/  LDL.LU R26, [R1+0x394] ;  /* 0x00039400011a7983 */ /* 0x000ea80000300800 */
[----:B------:R-:W2:Y:S04]  /*33030*/  LDL.LU R27, [R1+0x39c] ;  /* 0x00039c00011b7983 */ /* 0x000ea80000300800 */
[----:B------:R-:W4:Y:S01]  /*33040*/  LDS.128 R244, [R157] ;  /* 0x000000009df47984 */ /* 0x000f220000000c00 */
[----:B------:R-:W-:Y:S06]  /*33050*/  BAR.SYNC.DEFER_BLOCKING 0x0 ;  /* 0x0000000000007b1d */ /* 0x000fec0000010000 */
[----:B---3--:R3:W-:Y:S02]  /*33060*/  STSM.16.M88.4 [R153], R28 ;  /* 0x0000001c99007844 */ /* 0x0087e40000000200 */
[----:B------:R-:W-:Y:S06]  /*33070*/  BAR.SYNC.DEFER_BLOCKING 0x0 ;  /* 0x0000000000007b1d */ /* 0x000fec0000010000 */
[----:B---3--:R-:W3:Y:S04]  /*33080*/  LDL.LU R28, [R1+0x194] ;  /* 0x00019400011c7983 */ /* 0x008ee80000300800 */
[----:B------:R-:W3:Y:S04]  /*33090*/  LDL.LU R29, [R1+0x19c] ;  /* 0x00019c00011d7983 */ /* 0x000ee80000300800 */
[----:B------:R-:W4:Y:S01]  /*330a0*/  LDS.128 R240, [R157] ;  /* 0x000000009df07984 */ /* 0x000f220000000c00 */
[----:B------:R-:W-:Y:S01]  /*330b0*/  BAR.SYNC.DEFER_BLOCKING 0x0 ;  /* 0x0000000000007b1d */ /* 0x000fe20000010000 */
[----:B------:R-:W-:-:S02]  /*330c0*/  IMAD.MOV.U32 R30, RZ, RZ, R125 ;  /* 0x000000ffff1e7224 */ /* 0x000fc400078e007d */
[----:B------:R-:W-:-:S03]  /*330d0*/  IMAD.MOV.U32 R31, RZ, RZ, R127 ;  /* 0x000000ffff1f7224 */ /* 0x000fc600078e007f */
        /* <DEDUP_REMOVED lines=12> */
[----:B------:R-:W3:Y:S04]  /*331a0*/  LDL.LU R30, [R1+0x7a0] ;  /* 0x0007a000011e7983 */ /* 0x000ee80000300800 */
[----:B------:R-:W3:Y:S04]  /*331b0*/  LDL.LU R31, [R1+0x7a8] ;  /* 0x0007a800011f7983 */ /* 0x000ee80000300800 */
[----:B------:R-:W4:Y:S01]  /*331c0*/  LDS.128 R232, [R157] ;  /* 0x000000009de87984 */ /* 0x000f220000000c00 */
        /* <DEDUP_REMOVED lines=71> */
[----:B------:R-:W4:Y:S04]  /*33640*/  LDL.LU R32, [R1+0x1b0] ;  /* 0x0001b00001207983 */ /* 0x000f280000300800 */
[----:B------:R-:W4:Y:S04]  /*33650*/  LDL.LU R33, [R1+0x1b8] ;  /* 0x0001b80001217983 */ /* 0x000f280000300800 */
[----:B------:R-:W1:Y:S01]  /*33660*/  LDS.128 R196, [R157] ;  /* 0x000000009dc47984 */ /* 0x000e620000000c00 */
[----:B------:R-:W-:Y:S06]  /*33670*/  BAR.SYNC.DEFER_BLOCKING 0x0 ;  /* 0x0000000000007b1d */ /* 0x000fec0000010000 */
[----:B---3--:R3:W-:Y:S02]  /*33680*/  STSM.16.M88.4 [R153], R28 ;  /* 0x0000001c99007844 */ /* 0x0087e40000000200 */
[----:B------:R-:W-:Y:S06]  /*33690*/  BAR.SYNC.DEFER_BLOCKING 0x0 ;  /* 0x0000000000007b1d */ /* 0x000fec0000010000 */
[----:B---3--:R-:W3:Y:S04]  /*336a0*/  LDL.LU R28, [R1+0xdb4] ;  /* 0x000db400011c7983 */ /* 0x008ee80000300800 */
        /* <DEDUP_REMOVED lines=10> */
[----:B------:R-:W1:Y:S01]  /*33750*/  LDS.128 R188, [R157] ;  /* 0x000000009dbc7984 */ /* 0x000e620000000c00 */
[----:B------:R-:W-:Y:S06]  /*33760*/  BAR.SYNC.DEFER_BLOCKING 0x0 ;  /* 0x0000000000007b1d */ /* 0x000fec0000010000 */
[----:B------:R-:W2:Y:S04]  /*33770*/  LDL.LU R27, [R1+0x7bc] ;  /* 0x0007bc00011b7983 */ /* 0x000ea80000300800 */
[----:B----4-:R-:W-:Y:S01]  /*33780*/  STSM.16.M88.4 [R153], R32 ;  /* 0x0000002099007844 */ /* 0x010fe20000000200 */
[----:B------:R-:W-:Y:S06]  /*33790*/  BAR.SYNC.DEFER_BLOCKING 0x0 ;  /* 0x0000000000007b1d */ /* 0x000fec0000010000 */
[----:B------:R-:W4:Y:S02]  /*337a0*/  LDS.128 R184, [R157] ;  /* 0x000000009db87984 */ /* 0x000f240000000c00 */
        /* <DEDUP_REMOVED lines=22> */
[----:B------:R-:W-:-:S02]  /*33910*/  IMAD.MOV.U32 R26, RZ, RZ, R133 ;  /* 0x000000ffff1a7224 */ /* 0x000fc400078e0085 */
[----:B------:R-:W-:Y:S01]  /*33920*/  IMAD.MOV.U32 R27, RZ, RZ, R135 ;  /* 0x000000ffff1b7224 */ /* 0x000fe200078e0087 */
        /* <DEDUP_REMOVED lines=29> */
[----:B------:R-:W4:Y:S04]  /*33b00*/  LDL.LU R32, [R1+0x9c4] ;  /* 0x0009c40001207983 */ /* 0x000f280000300800 */
[----:B------:R-:W4:Y:S04]  /*33b10*/  LDL.LU R33, [R1+0x9cc] ;  /* 0x0009cc0001217983 */ /* 0x000f280000300800 */
[----:B------:R-:W4:Y:S04]  /*33b20*/  LDL.LU R34, [R1+0x7c4] ;  /* 0x0007c40001227983 */ /* 0x000f280000300800 */
[----:B------:R-:W4:Y:S04]  /*33b30*/  LDL.LU R35, [R1+0x7cc] ;  /* 0x0007cc0001237983 */ /* 0x000f280000300800 */
[----:B------:R-:W4:Y:S04]  /*33b40*/  LDL.LU R36, [R1+0x5c4] ;  /* 0x0005c40001247983 */ /* 0x000f280000300800 */
[----:B------:R-:W4:Y:S04]  /*33b50*/  LDL.LU R37, [R1+0x5cc] ;  /* 0x0005cc0001257983 */ /* 0x000f280000300800 */
[----:B------:R-:W4:Y:S04]  /*33b60*/  LDL.LU R38, [R1+0x3c4] ;  /* 0x0003c40001267983 */ /* 0x000f280000300800 */
[----:B------:R-:W4:Y:S04]  /*33b70*/  LDL.LU R39, [R1+0x3cc] ;  /* 0x0003cc0001277983 */ /* 0x000f280000300800 */
[----:B------:R-:W1:Y:S01]  /*33b80*/  LDS.128 R128, [R157] ;  /* 0x000000009d807984 */ /* 0x000e620000000c00 */
[----:B------:R-:W-:-:S02]  /*33b90*/  IMAD.MOV.U32 R26, RZ, RZ, R136 ;  /* 0x000000ffff1a7224 */ /* 0x000fc400078e0088 */
[----:B------:R-:W-:Y:S01]  /*33ba0*/  IMAD.MOV.U32 R27, RZ, RZ, R138 ;  /* 0x000000ffff1b7224 */ /* 0x000fe200078e008a */
[----:B------:R-:W-:Y:S06]  /*33bb0*/  BAR.SYNC.DEFER_BLOCKING 0x0 ;  /* 0x0000000000007b1d */ /* 0x000fec0000010000 */
[----:B------:R-:W4:Y:S04]  /*33bc0*/  LDL.LU R40, [R1+0x1c4] ;  /* 0x0001c40001287983 */ /* 0x000f280000300800 */
[----:B------:R-:W4:Y:S04]  /*33bd0*/  LDL.LU R41, [R1+0x1cc] ;  /* 0x0001cc0001297983 */ /* 0x000f280000300800 */
[----:B------:R-:W4:Y:S04]  /*33be0*/  LDL.LU R44, [R1+0xdd0] ;  /* 0x000dd000012c7983 */ /* 0x000f280000300800 */
[----:B------:R-:W4:Y:S04]  /*33bf0*/  LDL.LU R45, [R1+0xdd8] ;  /* 0x000dd800012d7983 */ /* 0x000f280000300800 */
[----:B------:R-:W4:Y:S04]  /*33c00*/  LDL.LU R46, [R1+0xbd0] ;  /* 0x000bd000012e7983 */ /* 0x000f280000300800 */
[----:B------:R-:W4:Y:S04]  /*33c10*/  LDL.LU R47, [R1+0xbd8] ;  /* 0x000bd800012f7983 */ /* 0x000f280000300800 */
[----:B--2---:R-:W-:Y:S01]  /*33c20*/  STSM.16.M88.4 [R153], R24 ;  /* 0x0000001899007844 */ /* 0x004fe20000000200 */
[----:B------:R-:W-:Y:S06]  /*33c30*/  BAR.SYNC.DEFER_BLOCKING 0x0 ;  /* 0x0000000000007b1d */ /* 0x000fec0000010000 */
[----:B------:R-:W2:Y:S02]  /*33c40*/  LDS.128 R24, [R157] ;  /* 0x000000009d187984 */ /* 0x000ea40000000c00 */
[----:B------:R-:W-:Y:S06]  /*33c50*/  BAR.SYNC.DEFER_BLOCKING 0x0 ;  /* 0x0000000000007b1d */ /* 0x000fec0000010000 */
[----:B---3--:R-:W-:Y:S02]  /*33c60*/  STSM.16.M88.4 [R153], R28 ;  /* 0x0000001c99007844 */ /* 0x008fe40000000200 */
[----:B------:R-:W-:Y:S06]  /*33c70*/  BAR.SYNC.DEFER_BLOCKING 0x0 ;  /* 0x0000000000007b1d */ /* 0x000fec0000010000 */
[----:B------:R-:W3:Y:S02]  /*33c80*/  LDS.128 R28, [R157] ;  /* 0x000000009d1c7984 */ /* 0x000ee40000000c00 */
[----:B------:R-:W-:Y:S06]  /*33c90*/  BAR.SYNC.DEFER_BLOCKING 0x0 ;  /* 0x0000000000007b1d */ /* 0x000fec0000010000 */
[----:B----4-:R-:W-:Y:S02]  /*33ca0*/  STSM.16.M88.4 [R153], R32 ;  /* 0x0000002099007844 */ /* 0x010fe40000000200 */
[----:B------:R-:W-:Y:S06]  /*33cb0*/  BAR.SYNC.DEFER_BLOCKING 0x0 ;  /* 0x0000000000007b1d */ /* 0x000fec0000010000 */
[----:B------:R-:W4:Y:S02]  /*33cc0*/  LDS.128 R32, [R157] ;  /* 0x000000009d207984 */ /* 0x000f240000000c00 */
[----:B------:R-:W-:Y:S06]  /*33cd0*/  BAR.SYNC.DEFER_BLOCKING 0x0 ;  /* 0x0000000000007b1d */ /* 0x000fec0000010000 */
[----:B------:R1:W-:Y:S02]  /*33ce0*/  STSM.16.M88.4 [R153], R36 ;  /* 0x0000002499007844 */ /* 0x0003e40000000200 */
[----:B------:R-:W-:Y:S06]  /*33cf0*/  BAR.SYNC.DEFER_BLOCKING 0x0 ;  /* 0x0000000000007b1d */ /* 0x000fec0000010000 */
[----:B-1----:R-:W2:Y:S04]  /*33d00*/  LDL.LU R36, [R1+0x9d0] ;  /* 0x0009d00001247983 */ /* 0x002ea80000300800 */
[----:B------:R-:W2:Y:S04]  /*33d10*/  LDL.LU R37, [R1+0x9d8] ;  /* 0x0009d80001257983 */ /* 0x000ea80000300800 */
[----:B------:R-:W2:Y:S04]  /*33d20*/  LDL.LU R38, [R1+0x7d0] ;  /* 0x0007d00001267983 */ /* 0x000ea80000300800 */
[----:B------:R-:W2:Y:S04]  /*33d30*/  LDL.LU R39, [R1+0x7d8] ;  /* 0x0007d80001277983 */ /* 0x000ea80000300800 */
[----:B------:R-:W1:Y:S01]  /*33d40*/  LDS.128 R52, [R157] ;  /* 0x000000009d347984 */ /* 0x000e620000000c00 */
[----:B------:R-:W-:Y:S06]  /*33d50*/  BAR.SYNC.DEFER_BLOCKING 0x0 ;  /* 0x0000000000007b1d */ /* 0x000fec0000010000 */
[----:B------:R-:W3:Y:S04]  /*33d60*/  LDL.LU R56, [R1+0x5d0] ;  /* 0x0005d00001387983 */ /* 0x000ee80000300800 */
[----:B------:R-:W3:Y:S04]  /*33d70*/  LDL.LU R57, [R1+0x5d8] ;  /* 0x0005d80001397983 */ /* 0x000ee80000300800 */
[----:B------:R-:W3:Y:S04]  /*33d80*/  LDL.LU R58, [R1+0x3d0] ;  /* 0x0003d000013a7983 */ /* 0x000ee80000300800 */
[----:B------:R-:W3:Y:S04]  /*33d90*/  LDL.LU R59, [R1+0x3d8] ;  /* 0x0003d800013b7983 */ /* 0x000ee80000300800 */
[----:B------:R-:W-:Y:S01]  /*33da0*/  STSM.16.M88.4 [R153], R40 ;  /* 0x0000002899007844 */ /* 0x000fe20000000200 */
[----:B------:R-:W-:Y:S06]  /*33db0*/  BAR.SYNC.DEFER_BLOCKING 0x0 ;  /* 0x0000000000007b1d */ /* 0x000fec0000010000 */
[----:B------:R-:W1:Y:S02]  /*33dc0*/  LDS.128 R48, [R157] ;  /* 0x000000009d307984 */ /* 0x000e640000000c00 */
[----:B------:R-:W-:Y:S06]  /*33dd0*/  BAR.SYNC.DEFER_BLOCKING 0x0 ;  /* 0x0000000000007b1d */ /* 0x000fec0000010000 */
[----:B------:R-:W-:Y:S02]  /*33de0*/  STSM.16.M88.4 [R153], R44 ;  /* 0x0000002c99007844 */ /* 0x000fe40000000200 */
[----:B------:R-:W-:Y:S06]  /*33df0*/  BAR.SYNC.DEFER_BLOCKING 0x0 ;  /* 0x0000000000007b1d */ /* 0x000fec0000010000 */
[----:B------:R-:W1:Y:S02]  /*33e00*/  LDS.128 R44, [R157] ;  /* 0x000000009d2c7984 */ /* 0x000e640000000c00 */
[----:B------:R-:W-:Y:S06]  /*33e10*/  BAR.SYNC.DEFER_BLOCKING 0x0 ;  /* 0x0000000000007b1d */ /* 0x000fec0000010000 */
[----:B--2---:R2:W-:Y:S02]  /*33e20*/  STSM.16.M88.4 [R153], R36 ;  /* 0x0000002499007844 */ /* 0x0045e40000000200 */
[----:B------:R-:W-:Y:S06]  /*33e30*/  BAR.SYNC.DEFER_BLOCKING 0x0 ;  /* 0x0000000000007b1d */ /* 0x000fec0000010000 */
[----:B--2---:R-:W2:Y:S04]  /*33e40*/  LDL.LU R36, [R1+0x1d0] ;  /* 0x0001d00001247983 */ /* 0x004ea80000300800 */
[----:B------:R-:W2:Y:S04]  /*33e50*/  LDL.LU R37, [R1+0x1d8] ;  /* 0x0001d80001257983 */ /* 0x000ea80000300800 */
        /* <DEDUP_REMOVED lines=13> */
[----:B------:R-:W-:Y:S01]  /*33f30*/  BAR.SYNC.DEFER_BLOCKING 0x0 ;  /* 0x0000000000007b1d */ /* 0x000fe20000010000 */
[----:B------:R-:W-:-:S02]  /*33f40*/  IMAD.MOV.U32 R38, RZ, RZ, R140 ;  /* 0x000000ffff267224 */ /* 0x000fc400078e008c */
[----:B------:R-:W-:-:S03]  /*33f50*/  IMAD.MOV.U32 R39, RZ, RZ, R142 ;  /* 0x000000ffff277224 */ /* 0x000fc600078e008e */
[----:B------:R-:W4:Y:S04]  /*33f60*/  LDL.LU R72, [R1+0x1d4] ;  /* 0x0001d40001487983 */ /* 0x000f280000300800 */
[----:B------:R-:W4:Y:S04]  /*33f70*/  LDL.LU R73, [R1+0x1dc] ;  /* 0x0001dc0001497983 */ /* 0x000f280000300800 */
[----:B------:R-:W4:Y:S04]  /*33f80*/  LDL.LU R76, [R1+0xde0] ;  /* 0x000de000014c7983 */ /* 0x000f280000300800 */
[----:B------:R-:W4:Y:S04]  /*33f90*/  LDL.LU R77, [R1+0xde8] ;  /* 0x000de800014d7983 */ /* 0x000f280000300800 */
[----:B---3--:R-:W-:Y:S01]  /*33fa0*/  STSM.16.M88.4 [R153], R56 ;  /* 0x0000003899007844 */ /* 0x008fe20000000200 */
[----:B------:R-:W-:Y:S06]  /*33fb0*/  BAR.SYNC.DEFER_BLOCKING 0x0 ;  /* 0x0000000000007b1d */ /* 0x000fec0000010000 */
[----:B------:R-:W3:Y:S04]  /*33fc0*/  LDL.LU R78, [R1+0xbe0] ;  /* 0x000be000014e7983 */ /* 0x000ee80000300800 */
[----:B------:R-:W3:Y:S04]  /*33fd0*/  LDL.LU R79, [R1+0xbe8] ;  /* 0x000be800014f7983 */ /* 0x000ee80000300800 */
[----:B------:R-:W1:Y:S01]  /*33fe0*/  LDS.128 R56, [R157] ;  /* 0x000000009d387984 */ /* 0x000e620000000c00 */
[----:B------:R-:W-:Y:S06]  /*33ff0*/  BAR.SYNC.DEFER_BLOCKING 0x0 ;  /* 0x0000000000007b1d */ /* 0x000fec0000010000 */
[----:B--2---:R-:W-:Y:S02]  /*34000*/  STSM.16.M88.4 [R153], R36 ;  /* 0x0000002499007844 */ /* 0x004fe40000000200 */
[----:B------:R-:W-:Y:S06]  /*34010*/  BAR.SYNC.DEFER_BLOCKING 0x0 ;  /* 0x0000000000007b1d */ /* 0x000fec0000010000 */
[----:B------:R-:W2:Y:S02]  /*34020*/  LDS.128 R36, [R157] ;  /* 0x000000009d247984 */ /* 0x000ea40000000c00 */
[----:B------:R-:W-:Y:S06]  /*34030*/  BAR.SYNC.DEFER_BLOCKING 0x0 ;  /* 0x0000000000007b1d */ /* 0x000fec0000010000 */
[----:B----4-:R-:W-:Y:S02]  /*34040*/  STSM.16.M88.4 [R153], R60 ;  /* 0x0000003c99007844 */ /* 0x010fe40000000200 */
[----:B------:R-:W-:Y:S06]  /*34050*/  BAR.SYNC.DEFER_BLOCKING 0x0 ;  /* 0x0000000000007b1d */ /* 0x000fec0000010000 */
[----:B------:R-:W4:Y:S02]  /*34060*/  LDS.128 R60, [R157] ;  /* 0x000000009d3c7984 */ /* 0x000f240000000c00 */
[----:B------:R-:W-:Y:S06]  /*34070*/  BAR.SYNC.DEFER_BLOCKING 0x0 ;  /* 0x0000000000007b1d */ /* 0x000fec0000010000 */
[----:B------:R-:W-:Y:S02]  /*34080*/  STSM.16.M88.4 [R153], R64 ;  /* 0x0000004099007844 */ /* 0x000fe40000000200 */
        /* <DEDUP_REMOVED lines=11> */
[----:B------:R-:W4:Y:S04]  /*34140*/  LDL.LU R88, [R1+0x5e0] ;  /* 0x0005e00001587983 */ /* 0x000f280000300800 */
[----:B------:R-:W4:Y:S04]  /*34150*/  LDL.LU R89, [R1+0x5e8] ;  /* 0x0005e80001597983 */ /* 0x000f280000300800 */
[----:B------:R-:W4:Y:S04]  /*34160*/  LDL.LU R90, [R1+0x3e0] ;  /* 0x0003e000015a7983 */ /* 0x000f280000300800 */
[----:B------:R-:W4:Y:S04]  /*34170*/  LDL.LU R91, [R1+0x3e8] ;  /* 0x0003e800015b7983 */ /* 0x000f280000300800 */
[----:B------:R-:W-:Y:S01]  /*34180*/  STSM.16.M88.4 [R153], R72 ;  /* 0x0000004899007844 */ /* 0x000fe20000000200 */
[----:B------:R-:W-:Y:S06]  /*34190*/  BAR.SYNC.DEFER_BLOCKING 0x0 ;  /* 0x0000000000007b1d */ /* 0x000fec0000010000 */
[----:B------:R-:W1:Y:S02]  /*341a0*/  LDS.128 R84, [R157] ;  /* 0x000000009d547984 */ /* 0x000e640000000c00 */
[----:B------:R-:W-:Y:S06]  /*341b0*/  BAR.SYNC.DEFER_BLOCKING 0x0 ;  /* 0x0000000000007b1d */ /* 0x000fec0000010000 */
[----:B---3--:R-:W-:Y:S02]  /*341c0*/  STSM.16.M88.4 [R153], R76 ;  /* 0x0000004c99007844 */ /* 0x008fe40000000200 */
[----:B------:R-:W-:Y:S06]  /*341d0*/  BAR.SYNC.DEFER_BLOCKING 0x0 ;  /* 0x0000000000007b1d */ /* 0x000fec0000010000 */
[----:B------:R-:W3:Y:S02]  /*341e0*/  LDS.128 R72, [R157] ;  /* 0x000000009d487984 */ /* 0x000ee40000000c00 */
[----:B------:R-:W-:Y:S06]  /*341f0*/  BAR.SYNC.DEFER_BLOCKING 0x0 ;  /* 0x0000000000007b1d */ /* 0x000fec0000010000 */
[----:B--2---:R2:W-:Y:S02]  /*34200*/  STSM.16.M88.4 [R153], R68 ;  /* 0x0000004499007844 */ /* 0x0045e40000000200 */
[----:B------:R-:W-:Y:S06]  /*34210*/  BAR.SYNC.DEFER_BLOCKING 0x0 ;  /* 0x0000000000007b1d */ /* 0x000fec0000010000 */
[----:B--2---:R-:W2:Y:S04]  /*34220*/  LDL.LU R68, [R1+0x1e0] ;  /* 0x0001e00001447983 */ /* 0x004ea80000300800 */
[----:B------:R-:W2:Y:S04]  /*34230*/  LDL.LU R69, [R1+0x1e8] ;  /* 0x0001e80001457983 */ /* 0x000ea80000300800 */
[----:B------:R-:W3:Y:S04]  /*34240*/  LDL.LU R92, [R1+0xde4] ;  /* 0x000de400015c7983 */ /* 0x000ee80000300800 */
        /* <DEDUP_REMOVED lines=13> */
[----:B------:R-:W1:Y:S01]  /*34320*/  LDS.128 R76, [R157] ;  /* 0x000000009d4c7984 */ /* 0x000e620000000c00 */
[----:B------:R-:W-:Y:S06]  /*34330*/  BAR.SYNC.DEFER_BLOCKING 0x0 ;  /* 0x0000000000007b1d */ /* 0x000fec0000010000 */
[----:B------:R-:W3:Y:S04]  /*34340*/  LDL.LU R108, [R1+0xdf0] ;  /* 0x000df000016c7983 */ /* 0x000ee80000300800 */
[----:B------:R-:W3:Y:S04]  /*34350*/  LDL.LU R109, [R1+0xdf8] ;  /* 0x000df800016d7983 */ /* 0x000ee80000300800 */
[----:B------:R-:W3:Y:S04]  /*34360*/  LDL.LU R110, [R1+0xbf0] ;  /* 0x000bf000016e7983 */ /* 0x000ee80000300800 */
[----:B------:R-:W3:Y:S04]  /*34370*/  LDL.LU R111, [R1+0xbf8] ;  /* 0x000bf800016f7983 */ /* 0x000ee80000300800 */
[----:B----4-:R-:W-:Y:S01]  /*34380*/  STSM.16.M88.4 [R153], R88 ;  /* 0x0000005899007844 */ /* 0x010fe20000000200 */
[----:B------:R-:W-:Y:S01]  /*34390*/  BAR.SYNC.DEFER_BLOCKING 0x0 ;  /* 0x0000000000007b1d */ /* 0x000fe20000010000 */
[----:B------:R-:W-:-:S02]  /*343a0*/  IMAD.MOV.U32 R70, RZ, RZ, R144 ;  /* 0x000000ffff467224 */ /* 0x000fc400078e0090 */
[----:B------:R-:W-:-:S03]  /*343b0*/  IMAD.MOV.U32 R71, RZ, RZ, R146 ;  /* 0x000000ffff477224 */ /* 0x000fc600078e0092 */
[----:B------:R-:W4:Y:S04]  /*343c0*/  LDL.LU R112, [R1+0x9f0] ;  /* 0x0009f00001707983 */ /* 0x000f280000300800 */
[----:B------:R-:W4:Y:S04]  /*343d0*/  LDL.LU R113, [R1+0x9f8] ;  /* 0x0009f80001717983 */ /* 0x000f280000300800 */
[----:B------:R-:W4:Y:S04]  /*343e0*/  LDL.LU R114, [R1+0x7f0] ;  /* 0x0007f00001727983 */ /* 0x000f280000300800 */
[----:B------:R-:W4:Y:S04]  /*343f0*/  LDL.LU R115, [R1+0x7f8] ;  /* 0x0007f80001737983 */ /* 0x000f280000300800 */
[----:B------:R-:W1:Y:S01]  /*34400*/  LDS.128 R88, [R157] ;  /* 0x000000009d587984 */ /* 0x000e620000000c00 */
[----:B------:R-:W-:Y:S06]  /*34410*/  BAR.SYNC.DEFER_BLOCKING 0x0 ;  /* 0x0000000000007b1d */ /* 0x000fec0000010000 */
        /* <DEDUP_REMOVED lines=12> */
[----:B------:R-:W-:Y:S02]  /*344e0*/  STSM.16.M88.4 [R153], R96 ;  /* 0x0000006099007844 */ /* 0x000fe40000000200 */
        /* <DEDUP_REMOVED lines=15> */
[----:B----4-:R4:W-:Y:S02]  /*345e0*/  STSM.16.M88.4 [R153], R112 ;  /* 0x0000007099007844 */ /* 0x0109e40000000200 */
[----:B------:R-:W-:Y:S06]  /*345f0*/  BAR.SYNC.DEFER_BLOCKING 0x0 ;  /* 0x0000000000007b1d */ /* 0x000fec0000010000 */
[----:B----4-:R-:W4:Y:S04]  /*34600*/  LDL.LU R112, [R1+0x1f0] ;  /* 0x0001f00001707983 */ /* 0x010f280000300800 */
[----:B------:R-:W4:Y:S04]  /*34610*/  LDL.LU R113, [R1+0x1f8] ;  /* 0x0001f80001717983 */ /* 0x000f280000300800 */
[----:B------:R-:W2:Y:S04]  /*34620*/  LDL.LU R124, [R1+0xdf4] ;  /* 0x000df400017c7983 */ /* 0x000ea80000300800 */
[----:B------:R-:W2:Y:S04]  /*34630*/  LDL.LU R125, [R1+0xdfc] ;  /* 0x000dfc00017d7983 */ /* 0x000ea80000300800 */
[----:B------:R-:W2:Y:S04]  /*34640*/  LDL.LU R126, [R1+0xbf4] ;  /* 0x000bf400017e7983 */ /* 0x000ea80000300800 */
        /* <DEDUP_REMOVED lines=12> */
[----:B------:R-:W-:Y:S01]  /*34710*/  BAR.SYNC.DEFER_BLOCKING 0x0 ;  /* 0x0000000000007b1d */ /* 0x000fe20000010000 */
[----:B------:R-:W-:-:S02]  /*34720*/  IMAD.MOV.U32 R114, RZ, RZ, R148 ;  /* 0x000000ffff727224 */ /* 0x000fc400078e0094 */
[----:B------:R-:W-:-:S03]  /*34730*/  IMAD.MOV.U32 R115, RZ, RZ, R150 ;  /* 0x000000ffff737224 */ /* 0x000fc600078e0096 */
[----:B------:R-:W3:Y:S04]  /*34740*/  LDL.LU R20, [R1+0xe00] ;  /* 0x000e000001147983 */ /* 0x000ee80000300800 */
[----:B------:R-:W-:Y:S01]  /*34750*/  STSM.16.M88.4 [R153], R120 ;  /* 0x0000007899007844 */ /* 0x000fe20000000200 */
[----:B------:R-:W-:Y:S06]  /*34760*/  BAR.SYNC.DEFER_BLOCKING 0x0 ;  /* 0x0000000000007b1d */ /* 0x000fec0000010000 */
[----:B------:R-:W1:Y:S02]  /*34770*/  LDS.128 R120, [R157] ;  /* 0x000000009d787984 */ /* 0x000e640000000c00 */
[----:B------:R-:W-:Y:S06]  /*34780*/  BAR.SYNC.DEFER_BLOCKING 0x0 ;  /* 0x0000000000007b1d */ /* 0x000fec0000010000 */
[----:B----4-:R-:W-:Y:S02]  /*34790*/  STSM.16.M88.4 [R153], R112 ;  /* 0x0000007099007844 */ /* 0x010fe40000000200 */
[----:B------:R-:W-:Y:S06]  /*347a0*/  BAR.SYNC.DEFER_BLOCKING 0x0 ;  /* 0x0000000000007b1d */ /* 0x000fec0000010000 */
[----:B------:R-:W4:Y:S02]  /*347b0*/  LDS.128 R112, [R157] ;  /* 0x000000009d707984 */ /* 0x000f240000000c00 */
[----:B------:R-:W-:Y:S06]  /*347c0*/  BAR.SYNC.DEFER_BLOCKING 0x0 ;  /* 0x0000000000007b1d */ /* 0x000fec0000010000 */
[----:B--2---:R-:W-:Y:S02]  /*347d0*/  STSM.16.M88.4 [R153], R124 ;  /* 0x0000007c99007844 */ /* 0x004fe40000000200 */
[----:B------:R-:W-:Y:S06]  /*347e0*/  BAR.SYNC.DEFER_BLOCKING 0x0 ;  /* 0x0000000000007b1d */ /* 0x000fec0000010000 */
[----:B------:R-:W2:Y:S02]  /*347f0*/  LDS.128 R124, [R157] ;  /* 0x000000009d7c7984 */ /* 0x000ea40000000c00 */
[----:B------:R-:W-:Y:S06]  /*34800*/  BAR.SYNC.DEFER_BLOCKING 0x0 ;  /* 0x0000000000007b1d */ /* 0x000fec0000010000 */
[----:B---3--:R-:W-:Y:S02]  /*34810*/  STSM.16.M88.4 [R153], R132 ;  /* 0x0000008499007844 */ /* 0x008fe40000000200 */
[----:B------:R-:W-:Y:S06]  /*34820*/  BAR.SYNC.DEFER_BLOCKING 0x0 ;  /* 0x0000000000007b1d */ /* 0x000fec0000010000 */
[----:B------:R-:W3:Y:S02]  /*34830*/  LDS.128 R132, [R157] ;  /* 0x000000009d847984 */ /* 0x000ee40000000c00 */
[----:B------:R-:W-:Y:S06]  /*34840*/  BAR.SYNC.DEFER_BLOCKING 0x0 ;  /* 0x0000000000007b1d */ /* 0x000fec0000010000 */
[----:B------:R1:W-:Y:S02]  /*34850*/  STSM.16.M88.4 [R153], R136 ;  /* 0x0000008899007844 */ /* 0x0003e40000000200 */
[----:B------:R-:W-:Y:S06]  /*34860*/  BAR.SYNC.DEFER_BLOCKING 0x0 ;  /* 0x0000000000007b1d */ /* 0x000fec0000010000 */
[----:B-1----:R-:W4:Y:S04]  /*34870*/  LDL.LU R136, [R1+0x1f4] ;  /* 0x0001f40001887983 */ /* 0x002f280000300800 */
[----:B------:R-:W4:Y:S04]  /*34880*/  LDL.LU R137, [R1+0x1fc] ;  /* 0x0001fc0001897983 */ /* 0x000f280000300800 */
[----:B------:R-:W2:Y:S04]  /*34890*/  LDL.LU R19, [R1+0xa00] ;  /* 0x000a000001137983 */ /* 0x000ea80000300800 */
[----:B------:R-:W3:Y:S04]  /*348a0*/  LDL.LU R17, [R1+0x800] ;  /* 0x0008000001117983 */ /* 0x000ee80000300800 */
[----:B------:R-:W1:Y:S01]  /*348b0*/  LDS.128 R140, [R157] ;  /* 0x000000009d8c7984 */ /* 0x000e620000000c00 */
[----:B------:R-:W-:-:S02]  /*348c0*/  IMAD.MOV.U32 R138, RZ, RZ, R149 ;  /* 0x000000ffff8a7224 */ /* 0x000fc400078e0095 */
[----:B------:R-:W-:Y:S01]  /*348d0*/  IMAD.MOV.U32 R139, RZ, RZ, R151 ;  /* 0x000000ffff8b7224 */ /* 0x000fe200078e0097 */
[----:B------:R-:W-:Y:S01]  /*348e0*/  BAR.SYNC.DEFER_BLOCKING 0x0 ;  /* 0x0000000000007b1d */ /* 0x000fe20000010000 */
[----:B------:R-:W-:-:S04]  /*348f0*/  IMAD R16, R23, UR8, RZ ;  /* 0x0000000817107c24 */ /* 0x000fc8000f8e02ff */
[----:B------:R-:W-:Y:S01]  /*34900*/  IMAD.WIDE R144, R16, 0x4, R2 ;  /* 0x0000000410907825 */ /* 0x000fe200078e0202 */
[----:B------:R-:W-:Y:S01]  /*34910*/  ULDC UR8, c[0x0][0x248] ;  /* 0x0000920000087ab9 */ /* 0x000fe20000000800 */
[----:B----4-:R-:W-:Y:S01]  /*34920*/  STSM.16.M88.4 [R153], R136 ;  /* 0x0000008899007844 */ /* 0x010fe20000000200 */
[----:B------:R-:W-:Y:S06]  /*34930*/  BAR.SYNC.DEFER_BLOCKING 0x0 ;  /* 0x0000000000007b1d */ /* 0x000fec0000010000 */
[----:B------:R4:W-:Y:S04]  /*34940*/  @P5 STG.E desc[UR34][R144.64], R15 ;  /* 0x0000000f90005986 */ /* 0x0009e8000c101922 */
[----:B----4-:R-:W4:Y:S01]  /*34950*/  LDL.LU R15, [R1+0x600] ;  /* 0x00060000010f7983 */ /* 0x010f220000300800 */
[----:B------:R-:W-:-:S03]  /*34960*/  ISETP.GE.AND P5, PT, R23, UR7, PT ;  /* 0x0000000717007c0c */ /* 0x000fc6000bfa6270 */
[----:B------:R-:W4:Y:S01]  /*34970*/  LDL.LU R18, [R1+0x400] ;  /* 0x0004000001127983 */ /* 0x000f220000300800 */
[----:B------:R-:W-:Y:S01]  /*34980*/  ISETP.LT.AND P6, PT, R154, UR4, !P5 ;  /* 0x000000049a007c0c */ /* 0x000fe2000efc1270 */
[----:B------:R-:W-:-:S12]  /*34990*/  IMAD.WIDE R136, R16, 0x4, R4 ;  /* 0x0000000410887825 */ /* 0x000fd800078e0204 */
[----:B------:R1:W-:Y:S04]  /*349a0*/  @P6 STG.E desc[UR34][R136.64], R14 ;  /* 0x0000000e88006986 */ /* 0x0003e8000c101922 */
[----:B-1----:R-:W4:Y:S01]  /*349b0*/  LDL.LU R14, [R1+0x200] ;  /* 0x00020000010e7983 */ /* 0x002f220000300800 */
[----:B------:R-:W-:Y:S01]  /*349c0*/  ISETP.LT.AND P6, PT, R156, UR5, !P5 ;  /* 0x000000059c007c0c */ /* 0x000fe2000efc1270 */
[----:B------:R-:W-:Y:S01]  /*349d0*/  IMAD.WIDE R136, R16, 0x4, R6 ;  /* 0x0000000410887825 */ /* 0x000fe200078e0206 */
[----:B------:R-:W-:Y:S01]  /*349e0*/  ISETP.LT.AND P5, PT, R155, UR6, !P5 ;  /* 0x000000069b007c0c */ /* 0x000fe2000efa1270 */
[----:B------:R-:W-:Y:S01]  /*349f0*/  ULDC.64 UR6, c[0x0][0x228] ;  /* 0x00008a0000067ab9 */ /* 0x000fe20000000a00 */
[----:B------:R-:W-:Y:S01]  /*34a00*/  ULDC UR5, c[0x0][0x228] ;  /* 0x00008a0000057ab9 */ /* 0x000fe20000000800 */
[----:B------:R-:W-:-:S08]  /*34a10*/  VIADD R138, R23, 0x1 ;  /* 0x00000001178a7836 */ /* 0x000fd00000000000 */
[----:B------:R1:W-:Y:S02]  /*34a20*/  @P6 STG.E desc[UR34][R136.64], R20 ;  /* 0x0000001488006986 */ /* 0x0003e4000c101922 */
[----:B-1----:R-:W-:Y:S02]  /*34a30*/  IMAD.WIDE R136, R16, 0x4, R8 ;  /* 0x0000000410887825 */ /* 0x002fe400078e0208 */
[----:B------:R-:W4:Y:S04]  /*34a40*/  LDL.LU R20, [R1+0x116c] ;  /* 0x00116c0001147983 */ /* 0x000f280000300800 */
[----:B------:R-:W4:Y:S04]  /*34a50*/  LDL.LU R146, [R1+0xe24] ;  /* 0x000e240001927983 */ /* 0x000f280000300800 */
[----:B--2---:R1:W-:Y:S01]  /*34a60*/  @P5 STG.E desc[UR34][R136.64], R19 ;  /* 0x0000001388005986 */ /* 0x0043e2000c101922 */
[----:B------:R-:W-:Y:S01]  /*34a70*/  ISETP.GE.AND P5, PT, R138, UR7, PT ;  /* 0x000000078a007c0c */ /* 0x000fe2000bfa6270 */
[----:B------:R-:W-:Y:S01]  /*34a80*/  IMAD R16, R23, UR9, RZ ;  /* 0x0000000917107c24 */ /* 0x000fe2000f8e02ff */
[----:B------:R-:W-:-:S02]  /*34a90*/  ULDC UR9, c[0x0][0x248] ;  /* 0x0000920000097ab9 */ /* 0x000fc40000000800 */
[----:B------:R-:W-:Y:S01]  /*34aa0*/  ISETP.LT.AND P6, PT, R152, UR5, !P5 ;  /* 0x0000000598007c0c */ /* 0x000fe2000efc1270 */
[----:B------:R-:W-:Y:S01]  /*34ab0*/  VIADD R16, R16, UR8 ;  /* 0x0000000810107c36 */ /* 0x000fe20008000000 */
[----:B------:R-:W-:Y:S01]  /*34ac0*/  ULDC UR5, c[0x0][0x228] ;  /* 0x00008a0000057ab9 */ /* 0x000fe20000000800 */
[----:B------:R-:W-:Y:S01]  /*34ad0*/  VIADD R138, R23, 0x2 ;  /* 0x00000002178a7836 */ /* 0x000fe20000000000 */
[----:B------:R-:W-:Y:S01]  /*34ae0*/  ULDC UR8, c[0x0][0x248] ;  /* 0x0000920000087ab9 */ /* 0x000fe20000000800 */
[----:B-1----:R-:W-:-:S08]  /*34af0*/  IMAD.WIDE R136, R16, 0x4, R2 ;  /* 0x0000000410887825 */ /* 0x002fd000078e0202 */
[----:B---3--:R1:W-:Y:S04]  /*34b00*/  @P6 STG.E desc[UR34][R136.64], R17 ;  /* 0x0000001188006986 */ /* 0x0083e8000c101922 */
[----:B-1----:R-:W2:Y:S01]  /*34b10*/  LDL.LU R17, [R1+0xe14] ;  /* 0x000e140001117983 */ /* 0x002ea20000300800 */
[----:B------:R-:W-:Y:S01]  /*34b20*/  ISETP.LT.AND P6, PT, R154, UR5, !P5 ;  /* 0x000000059a007c0c */ /* 0x000fe2000efc1270 */
[----:B------:R-:W-:Y:S01]  /*34b30*/  IMAD.WIDE R136, R16, 0x4, R4 ;  /* 0x0000000410887825 */ /* 0x000fe200078e0204 */
[----:B------:R-:W-:Y:S01]  /*34b40*/  ULDC UR5, c[0x0][0x228] ;  /* 0x00008a0000057ab9 */ /* 0x000fe20000000800 */
[----:B------:R-:W3:Y:S02]  /*34b50*/  LDL.LU R147, [R1+0xe04] ;  /* 0x000e040001937983 */ /* 0x000ee40000300800 */
[----:B------:R-:W-:-:S04]  /*34b60*/  IMAD R19, R23, UR10, RZ ;  /* 0x0000000a17137c24 */ /* 0x000fc8000f8e02ff */
[----:B------:R-:W-:-:S04]  /*34b70*/  VIADD R19, R19, UR9 ;  /* 0x0000000913137c36 */ /* 0x000fc80008000000 */
[----:B------:R-:W-:Y:S01]  /*34b80*/  VIADD R19, R19, UR8 ;  /* 0x0000000813137c36 */ /* 0x000fe20008000000 */
[----:B----4-:R1:W-:Y:S01]  /*34b90*/  @P6 STG.E desc[UR34][R136.64], R15 ;  /* 0x0000000f88006986 */ /* 0x0103e2000c101922 */
[----:B------:R-:W-:Y:S01]  /*34ba0*/  ISETP.LT.AND P6, PT, R156, UR5, !P5 ;  /* 0x000000059c007c0c */ /* 0x000fe2000efc1270 */
[----:B------:R-:W-:Y:S02]  /*34bb0*/  ULDC UR5, c[0x0][0x22c] ;  /* 0x00008b0000057ab9 */ /* 0x000fe40000000800 */
[----:B-1----:R-:W4:Y:S01]  /*34bc0*/  LDL.LU R15, [R1+0xa04] ;  /* 0x000a0400010f7983 */ /* 0x002f220000300800 */
[----:B------:R-:W-:-:S09]  /*34bd0*/  IMAD.WIDE R136, R16, 0x4, R6 ;  /* 0x0000000410887825 */ /* 0x000fd200078e0206 */
[----:B------:R1:W-:Y:S01]  /*34be0*/  @P6 STG.E desc[UR34][R136.64], R18 ;  /* 0x0000001288006986 */ /* 0x0003e2000c101922 */
[----:B------:R-:W-:Y:S01]  /*34bf0*/  ISETP.LT.AND P5, PT, R155, UR6, !P5 ;  /* 0x000000069b007c0c */ /* 0x000fe2000efa1270 */
[----:B------:R-:W-:Y:S01]  /*34c00*/  ULDC UR6, c[0x0][0x228] ;  /* 0x00008a0000067ab9 */ /* 0x000fe20000000800 */
[----:B-1----:R-:W-:Y:S02]  /*34c10*/  IMAD.WIDE R136, R16, 0x4, R8 ;  /* 0x0000000410887825 */ /* 0x002fe400078e0208 */
[----:B------:R-:W4:Y:S04]  /*34c20*/  LDL.LU R16, [R1+0x10b8] ;  /* 0x0010b80001107983 */ /* 0x000f280000300800 */
[----:B------:R-:W4:Y:S05]  /*34c30*/  LDL.LU R18, [R1+0x804] ;  /* 0x0008040001127983 */ /* 0x000f2a0000300800 */
[----:B------:R1:W-:Y:S04]  /*34c40*/  @P5 STG.E desc[UR34][R136.64], R14 ;  /* 0x0000000e88005986 */ /* 0x0003e8000c101922 */
[----:B-1----:R-:W4:Y:S01]  /*34c50*/  LDL.LU R14, [R1+0x604] ;  /* 0x00060400010e7983 */ /* 0x002f220000300800 */
[----:B------:R-:W-:Y:S01]  /*34c60*/  ISETP.GE.AND P5, PT, R138, UR5, PT ;  /* 0x000000058a007c0c */ /* 0x000fe2000bfa6270 */
[----:B------:R-:W-:Y:S01]  /*34c70*/  IMAD.WIDE R136, R19, 0x4, R2 ;  /* 0x0000000413887825 */ /* 0x000fe200078e0202 */
[----:B------:R-:W-:-:S02]  /*34c80*/  ULDC UR5, c[0x0][0x228] ;  /* 0x00008a0000057ab9 */ /* 0x000fc40000000800 */
[----:B------:R-:W-:Y:S01]  /*34c90*/  ISETP.LT.AND P6, PT, R152, UR6, !P5 ;  /* 0x0000000698007c0c */ /* 0x000fe2000efc1270 */
[----:B------:R-:W-:Y:S01]  /*34ca0*/  VIADD R138, R23, 0x3 ;  /* 0x00000003178a7836 */ /* 0x000fe20000000000 */
[----:B------:R-:W-:-:S11]  /*34cb0*/  ULDC UR6, c[0x0][0x228] ;  /* 0x00008a0000067ab9 */ /* 0x000fd60000000800 */
[----:B------:R1:W-:Y:S01]  /*34cc0*/  @P6 STG.E desc[UR34][R136.64], R146 ;  /* 0x0000009288006986 */ /* 0x0003e2000c101922 */
[----:B------:R-:W-:Y:S01]  /*34cd0*/  ISETP.LT.AND P6, PT, R154, UR5, !P5 ;  /* 0x000000059a007c0c */ /* 0x000fe2000efc1270 */
[----:B------:R-:W-:Y:S02]  /*34ce0*/  ULDC UR5, c[0x0][0x228] ;  /* 0x00008a0000057ab9 */ /* 0x000fe40000000800 */
[----:B-1----:R-:W4:Y:S01]  /*34cf0*/  LDL.LU R146, [R1+0x404] ;  /* 0x0004040001927983 */ /* 0x002f220000300800 */
[----:B------:R-:W-:-:S09]  /*34d00*/  IMAD.WIDE R136, R19, 0x4, R4 ;  /* 0x0000000413887825 */ /* 0x000fd200078e0204 */
[----:B--2---:R1:W-:Y:S04]  /*34d10*/  @P6 STG.E desc[UR34][R136.64], R17 ;  /* 0x0000001188006986 */ /* 0x0043e8000c101922 */
[----:B-1----:R-:W2:Y:S01]  /*34d20*/  LDL.LU R17, [R1+0x204] ;  /* 0x0002040001117983 */ /* 0x002ea20000300800 */
[----:B------:R-:W-:Y:S01]  /*34d30*/  ISETP.LT.AND P6, PT, R156, UR5, !P5 ;  /* 0x000000059c007c0c */ /* 0x000fe2000efc1270 */
[----:B------:R-:W-:Y:S01]  /*34d40*/  IMAD.WIDE R136, R19, 0x4, R6 ;  /* 0x0000000413887825 */ /* 0x000fe200078e0206 */
[----:B------:R-:W-:Y:S02]  /*34d50*/  ULDC UR5, c[0x0][0x228] ;  /* 0x00008a0000057ab9 */ /* 0x000fe40000000800 */
[----:B------:R-:W-:Y:S01]  /*34d60*/  ISETP.LT.AND P5, PT, R155, UR5, !P5 ;  /* 0x000000059b007c0c */ /* 0x000fe2000efa1270 */
[----:B------:R-:W-:-:S08]  /*34d70*/  ULDC UR5, c[0x0][0x22c] ;  /* 0x00008b0000057ab9 */ /* 0x000fd00000000800 */
[----:B---3--:R1:W-:Y:S02]  /*34d80*/  @P6 STG.E desc[UR34][R136.64], R147 ;  /* 0x0000009388006986 */ /* 0x0083e4000c101922 */
[----:B-1----:R-:W-:Y:S02]  /*34d90*/  IMAD.WIDE R136, R19, 0x4, R8 ;  /* 0x0000000413887825 */ /* 0x002fe400078e0208 */
[----:B------:R-:W3:Y:S04]  /*34da0*/  LDL.LU R19, [R1+0xe28] ;  /* 0x000e280001137983 */ /* 0x000ee80000300800 */
[----:B----4-:R1:W-:Y:S01]  /*34db0*/  @P5 STG.E desc[UR34][R136.64], R15 ;  /* 0x0000000f88005986 */ /* 0x0103e2000c101922 */
[----:B------:R-:W-:Y:S01]  /*34dc0*/  ISETP.GE.AND P5, PT, R138, UR5, PT ;  /* 0x000000058a007c0c */ /* 0x000fe2000bfa6270 */
[----:B------:R-:W-:-:S03]  /*34dd0*/  ULDC UR5, c[0x0][0x228] ;  /* 0x00008a0000057ab9 */ /* 0x000fc60000000800 */
[----:B------:R-:W-:Y:S01]  /*34de0*/  ISETP.LT.AND P6, PT, R152, UR6, !P5 ;  /* 0x0000000698007c0c */ /* 0x000fe2000efc1270 */
[----:B-1----:R-:W4:Y:S01]  /*34df0*/  LDL.LU R15, [R1+0xe18] ;  /* 0x000e1800010f7983 */ /* 0x002f220000300800 */
[----:B------:R-:W-:Y:S01]  /*34e00*/  IMAD.WIDE R136, R20, 0x4, R2 ;  /* 0x0000000414887825 */ /* 0x000fe200078e0202 */
[----:B------:R-:W-:-:S10]  /*34e10*/  ULDC.64 UR6, c[0x0][0x228] ;  /* 0x00008a0000067ab9 */ /* 0x000fd40000000a00 */
[----:B------:R1:W-:Y:S01]  /*34e20*/  @P6 STG.E desc[UR34][R136.64], R18 ;  /* 0x0000001288006986 */ /* 0x0003e2000c101922 */
[----:B------:R-:W-:Y:S01]  /*34e30*/  ISETP.LT.AND P6, PT, R154, UR5, !P5 ;  /* 0x000000059a007c0c */ /* 0x000fe2000efc1270 */
[----:B------:R-:W-:Y:S02]  /*34e40*/  ULDC UR5, c[0x0][0x228] ;  /* 0x00008a0000057ab9 */ /* 0x000fe40000000800 */
[----:B-1----:R-:W4:Y:S01]  /*34e50*/  LDL.LU R18, [R1+0xe08] ;  /* 0x000e080001127983 */ /* 0x002f220000300800 */
[----:B------:R-:W-:-:S09]  /*34e60*/  IMAD.WIDE R136, R20, 0x4, R4 ;  /* 0x0000000414887825 */ /* 0x000fd200078e0204 */
[----:B------:R1:W-:Y:S04]  /*34e70*/  @P6 STG.E desc[UR34][R136.64], R14 ;  /* 0x0000000e88006986 */ /* 0x0003e8000c101922 */
[----:B-1----:R-:W4:Y:S01]  /*34e80*/  LDL.LU R14, [R1+0xa08] ;  /* 0x000a0800010e7983 */ /* 0x002f220000300800 */
[----:B------:R-:W-:Y:S01]  /*34e90*/  ISETP.LT.AND P6, PT, R156, UR5, !P5 ;  /* 0x000000059c007c0c */ /* 0x000fe2000efc1270 */
[----:B------:R-:W-:Y:S01]  /*34ea0*/  IMAD.WIDE R136, R20, 0x4, R6 ;  /* 0x0000000414887825 */ /* 0x000fe200078e0206 */
[----:B------:R-:W-:Y:S02]  /*34eb0*/  ULDC UR5, c[0x0][0x228] ;  /* 0x00008a0000057ab9 */ /* 0x000fe40000000800 */
[----:B------:R-:W-:Y:S01]  /*34ec0*/  ISETP.LT.AND P5, PT, R155, UR5, !P5 ;  /* 0x000000059b007c0c */ /* 0x000fe2000efa1270 */
[----:B------:R-:W-:Y:S01]  /*34ed0*/  VIADD R138, R23, 0x4 ;  /* 0x00000004178a7836 */ /* 0x000fe20000000000 */
[----:B------:R-:W-:-:S07]  /*34ee0*/  ULDC UR5, c[0x0][0x228] ;  /* 0x00008a0000057ab9 */ /* 0x000fce0000000800 */
[----:B------:R1:W-:Y:S02]  /*34ef0*/  @P6 STG.E desc[UR34][R136.64], R146 ;  /* 0x0000009288006986 */ /* 0x0003e4000c101922 */
[----:B-1----:R-:W-:Y:S02]  /*34f00*/  IMAD.WIDE R136, R20, 0x4, R8 ;  /* 0x0000000414887825 */ /* 0x002fe400078e0208 */
[----:B------:R-:W4:Y:S04]  /*34f10*/  LDL.LU R20, [R1+0x808] ;  /* 0x0008080001147983 */ /* 0x000f280000300800 */
[----:B--2---:R1:W-:Y:S04]  /*34f20*/  @P5 STG.E desc[UR34][R136.64], R17 ;  /* 0x0000001188005986 */ /* 0x0043e8000c101922 */
[----:B-1----:R-:W2:Y:S01]  /*34f30*/  LDL.LU R17, [R1+0x608] ;  /* 0x0006080001117983 */ /* 0x002ea20000300800 */
[----:B------:R-:W-:-:S04]  /*34f40*/  ISETP.GE.AND P5, PT, R138, UR7, PT ;  /* 0x000000078a007c0c */ /* 0x000fc8000bfa6270 */
[----:B------:R-:W-:Y:S01]  /*34f50*/  ISETP.LT.AND P6, PT, R152, UR5, !P5 ;  /* 0x0000000598007c0c */ /* 0x000fe2000efc1270 */
[----:B------:R-:W-:Y:S01]  /*34f60*/  IMAD.WIDE R136, R16, 0x4, R2 ;  /* 0x0000000410887825 */ /* 0x000fe200078e0202 */
[----:B------:R-:W-:-:S11]  /*34f70*/  ULDC UR5, c[0x0][0x228] ;  /* 0x00008a0000057ab9 */ /* 0x000fd60000000800 */
[----:B---3--:R1:W-:Y:S01]  /*34f80*/  @P6 STG.E desc[UR34][R136.64], R19 ;  /* 0x0000001388006986 */ /* 0x0083e2000c101922 */
[----:B------:R-:W-:Y:S01]  /*34f90*/  ISETP.LT.AND P6, PT, R154, UR5, !P5 ;  /* 0x000000059a007c0c */ /* 0x000fe2000efc1270 */
[----:B------:R-:W-:Y:S02]  /*34fa0*/  ULDC UR5, c[0x0][0x228] ;  /* 0x00008a0000057ab9 */ /* 0x000fe40000000800 */
[----:B-1----:R-:W3:Y:S01]  /*34fb0*/  LDL.LU R19, [R1+0x408] ;  /* 0x0004080001137983 */ /* 0x002ee20000300800 */
[----:B------:R-:W-:-:S04]  /*34fc0*/  IMAD.WIDE R136, R16, 0x4, R4 ;  /* 0x0000000410887825 */ /* 0x000fc800078e0204 */
[----:B------:R-:W-:-:S05]  /*34fd0*/  VIADD R138, R23, 0x5 ;  /* 0x00000005178a7836 */ /* 0x000fca0000000000 */
[----:B----4-:R1:W-:Y:S01]  /*34fe0*/  @P6 STG.E desc[UR34][R136.64], R15 ;  /* 0x0000000f88006986 */ /* 0x0103e2000c101922 */
[----:B------:R-:W-:Y:S01]  /*34ff0*/  ISETP.LT.AND P6, PT, R156, UR5, !P5 ;  /* 0x000000059c007c0c */ /* 0x000fe2000efc1270 */
[----:B------:R-:W-:Y:S02]  /*35000*/  ULDC UR5, c[0x0][0x22c] ;  /* 0x00008b0000057ab9 */ /* 0x000fe40000000800 */
[----:B-1----:R-:W4:Y:S01]  /*35010*/  LDL.LU R15, [R1+0x208] ;  /* 0x00020800010f7983 */ /* 0x002f220000300800 */
[----:B------:R-:W-:Y:S01]  /*35020*/  IMAD.WIDE R136, R16, 0x4, R6 ;  /* 0x0000000410887825 */ /* 0x000fe200078e0206 */
[----:B------:R-:W-:Y:S01]  /*35030*/  ISETP.LT.AND P5, PT, R155, UR6, !P5 ;  /* 0x000000069b007c0c */ /* 0x000fe2000efa1270 */
[----:B------:R-:W-:-:S07]  /*35040*/  ULDC UR6, c[0x0][0x228] ;  /* 0x00008a0000067ab9 */ /* 0x000fce0000000800 */
[----:B------:R1:W-:Y:S02]  /*35050*/  @P6 STG.E desc[UR34][R136.64], R18 ;  /* 0x0000001288006986 */ /* 0x0003e4000c101922 */
[----:B-1----:R-:W-:Y:S02]  /*35060*/  IMAD.WIDE R136, R16, 0x4, R8 ;  /* 0x0000000410887825 */ /* 0x002fe400078e0208 */
[----:B------:R-:W4:Y:S04]  /*35070*/  LDL.LU R16, [R1+0x1000] ;  /* 0x0010000001107983 */ /* 0x000f280000300800 */
[----:B------:R-:W4:Y:S04]  /*35080*/  LDL.LU R18, [R1+0xe2c] ;  /* 0x000e2c0001127983 */ /* 0x000f280000300800 */
        /* <DEDUP_REMOVED lines=20> */
[----:B---3--:R1:W-:Y:S04]  /*351d0*/  @P6 STG.E desc[UR34][R136.64], R19 ;  /* 0x0000001388006986 */ /* 0x0083e8000c101922 */
[----:B-1----:R-:W3:Y:S01]  /*351e0*/  LDL.LU R19, [R1+0x80c] ;  /* 0x00080c0001137983 */ /* 0x002ee20000300800 */
[----:B------:R-:W-:-:S05]  /*351f0*/  IMAD.WIDE R136, R159, 0x4, R8 ;  /* 0x000000049f887825 */ /* 0x000fca00078e0208 */
[----:B----4-:R1:W-:Y:S01]  /*35200*/  @P5 STG.E desc[UR34][R136.64], R15 ;  /* 0x0000000f88005986 */ /* 0x0103e2000c101922 */
[----:B------:R-:W-:Y:S01]  /*35210*/  ISETP.GE.AND P5, PT, R138, UR5, PT ;  /* 0x000000058a007c0c */ /* 0x000fe2000bfa6270 */
[----:B------:R-:W-:-:S03]  /*35220*/  ULDC UR5, c[0x0][0x228] ;  /* 0x00008a0000057ab9 */ /* 0x000fc60000000800 */
[----:B------:R-:W-:Y:S01]  /*35230*/  ISETP.LT.AND P6, PT, R152, UR6, !P5 ;  /* 0x0000000698007c0c */ /* 0x000fe2000efc1270 */
[----:B-1----:R-:W4:Y:S01]  /*35240*/  LDL.LU R15, [R1+0x60c] ;  /* 0x00060c00010f7983 */ /* 0x002f220000300800 */
[----:B------:R-:W-:Y:S01]  /*35250*/  IMAD.WIDE R136, R252, 0x4, R2 ;  /* 0x00000004fc887825 */ /* 0x000fe200078e0202 */
[----:B------:R-:W-:Y:S02]  /*35260*/  ULDC.64 UR6, c[0x0][0x228] ;  /* 0x00008a0000067ab9 */ /* 0x000fe40000000a00 */
[----:B------:R-:W4:Y:S08]  /*35270*/  LDL.LU R146, [R1+0x40c] ;  /* 0x00040c0001927983 */ /* 0x000f300000300800 */
[----:B------:R1:W-:Y:S01]  /*35280*/  @P6 STG.E desc[UR34][R136.64], R18 ;  /* 0x0000001288006986 */ /* 0x0003e2000c101922 */
[----:B------:R-:W-:Y:S01]  /*35290*/  ISETP.LT.AND P6, PT, R154, UR5, !P5 ;  /* 0x000000059a007c0c */ /* 0x000fe2000efc1270 */
[----:B------:R-:W-:Y:S01]  /*352a0*/  ULDC UR5, c[0x0][0x228] ;  /* 0x00008a0000057ab9 */ /* 0x000fe20000000800 */
[----:B-1----:R-:W-:-:S11]  /*352b0*/  IMAD.WIDE R136, R252, 0x4, R4 ;  /* 0x00000004fc887825 */ /* 0x002fd600078e0204 */
[----:B------:R1:W-:Y:S04]  /*352c0*/  @P6 STG.E desc[UR34][R136.64], R14 ;  /* 0x0000000e88006986 */ /* 0x0003e8000c101922 */
[----:B-1----:R-:W4:Y:S01]  /*352d0*/  LDL.LU R14, [R1+0x20c] ;  /* 0x00020c00010e7983 */ /* 0x002f220000300800 */
[----:B------:R-:W-:Y:S01]  /*352e0*/  ISETP.LT.AND P6, PT, R156, UR5, !P5 ;  /* 0x000000059c007c0c */ /* 0x000fe2000efc1270 */
[----:B------:R-:W-:Y:S01]  /*352f0*/  IMAD.WIDE R136, R252, 0x4, R6 ;  /* 0x00000004fc887825 */ /* 0x000fe200078e0206 */
[----:B------:R-:W-:Y:S01]  /*35300*/  ULDC UR5, c[0x0][0x228] ;  /* 0x00008a0000057ab9 */ /* 0x000fe20000000800 */
[----:B------:R-:W4:Y:S01]  /*35310*/  LDL.LU R18, [R1+0x1004] ;  /* 0x0010040001127983 */ /* 0x000f220000300800 */
[----:B------:R-:W-:Y:S01]  /*35320*/  ISETP.LT.AND P5, PT, R155, UR5, !P5 ;  /* 0x000000059b007c0c */ /* 0x000fe2000efa1270 */
[----:B------:R-:W-:Y:S01]  /*35330*/  VIADD R138, R23, 0x7 ;  /* 0x00000007178a7836 */ /* 0x000fe20000000000 */
[----:B------:R-:W-:-:S07]  /*35340*/  ULDC UR5, c[0x0][0x228] ;  /* 0x00008a0000057ab9 */ /* 0x000fce0000000800 */
[----:B------:R1:W-:Y:S04]  /*35350*/  @P6 STG.E desc[UR34][R136.64], R20 ;  /* 0x0000001488006986 */ /* 0x0003e8000c101922 */
[----:B-1----:R-:W4:Y:S01]  /*35360*/  LDL.LU R20, [R1+0xe40] ;  /* 0x000e400001147983 */ /* 0x002f220000300800 */
[----:B------:R-:W-:-:S05]  /*35370*/  IMAD.WIDE R136, R252, 0x4, R8 ;  /* 0x00000004fc887825 */ /* 0x000fca00078e0208 */
[----:B--2---:R1:W-:Y:S04]  /*35380*/  @P5 STG.E desc[UR34][R136.64], R17 ;  /* 0x0000001188005986 */ /* 0x0043e8000c101922 */
[----:B-1----:R-:W2:Y:S01]  /*35390*/  LDL.LU R17, [R1+0xe30] ;  /* 0x000e300001117983 */ /* 0x002ea20000300800 */
[----:B------:R-:W-:Y:S01]  /*353a0*/  ISETP.GE.AND P5, PT, R138, UR7, PT ;  /* 0x000000078a007c0c */ /* 0x000fe2000bfa6270 */
[----:B------:R-:W-:Y:S02]  /*353b0*/  IMAD.WIDE R136, R16, 0x4, R2 ;  /* 0x0000000410887825 */ /* 0x000fe400078e0202 */
[----:B------:R-:W2:Y:S01]  /*353c0*/  LDL.LU R147, [R1+0xc00] ;  /* 0x000c000001937983 */ /* 0x000ea20000300800 */
[----:B------:R-:W-:Y:S01]  /*353d0*/  ISETP.LT.AND P6, PT, R152, UR5, !P5 ;  /* 0x0000000598007c0c */ /* 0x000fe2000efc1270 */
[----:B------:R-:W-:-:S12]  /*353e0*/  ULDC UR5, c[0x0][0x228] ;  /* 0x00008a0000057ab9 */ /* 0x000fd80000000800 */
[----:B---3--:R1:W-:Y:S01]  /*353f0*/  @P6 STG.E desc[UR34][R136.64], R19 ;  /* 0x0000001388006986 */ /* 0x0083e2000c101922 */
[----:B------:R-:W-:Y:S01]  /*35400*/  ISETP.LT.AND P6, PT, R154, UR5, !P5 ;  /* 0x000000059a007c0c */ /* 0x000fe2000efc1270 */
[----:B------:R-:W-:Y:S01]  /*35410*/  ULDC UR5, c[0x0][0x228] ;  /* 0x00008a0000057ab9 */ /* 0x000fe20000000800 */
[----:B-1----:R-:W-:-:S04]  /*35420*/  IMAD.WIDE R136, R16, 0x4, R4 ;  /* 0x0000000410887825 */ /* 0x002fc800078e0204 */
[----:B------:R-:W-:-:S07]  /*35430*/  VIADD R138, R23, 0x8 ;  /* 0x00000008178a7836 */ /* 0x000fce0000000000 */
[----:B----4-:R1:W-:Y:S01]  /*35440*/  @P6 STG.E desc[UR34][R136.64], R15 ;  /* 0x0000000f88006986 */ /* 0x0103e2000c101922 */
[----:B------:R-:W-:Y:S01]  /*35450*/  ISETP.LT.AND P6, PT, R156, UR5, !P5 ;  /* 0x000000059c007c0c */ /* 0x000fe2000efc1270 */
[----:B------:R-:W-:Y:S02]  /*35460*/  ULDC UR5, c[0x0][0x228] ;  /* 0x00008a0000057ab9 */ /* 0x000fe40000000800 */
[----:B-1----:R-:W3:Y:S01]  /*35470*/  LDL.LU R15, [R1+0xa10] ;  /* 0x000a1000010f7983 */ /* 0x002ee20000300800 */
[----:B------:R-:W-:-:S03]  /*35480*/  IMAD.WIDE R136, R16, 0x4, R6 ;  /* 0x0000000410887825 */ /* 0x000fc600078e0206 */
[----:B------:R-:W4:Y:S06]  /*35490*/  LDL.LU R19, [R1+0x1008] ;  /* 0x0010080001137983 */ /* 0x000f2c0000300800 */
[----:B------:R1:W-:Y:S01]  /*354a0*/  @P6 STG.E desc[UR34][R136.64], R146 ;  /* 0x0000009288006986 */ /* 0x0003e2000c101922 */
[----:B------:R-:W-:Y:S01]  /*354b0*/  ISETP.LT.AND P5, PT, R155, UR6, !P5 ;  /* 0x000000069b007c0c */ /* 0x000fe2000efa1270 */
[----:B------:R-:W-:Y:S02]  /*354c0*/  ULDC.64 UR6, c[0x0][0x228] ;  /* 0x00008a0000067ab9 */ /* 0x000fe40000000a00 */
[----:B-1----:R-:W4:Y:S01]  /*354d0*/  LDL.LU R146, [R1+0x810] ;  /* 0x0008100001927983 */ /* 0x002f220000300800 */
[----:B------:R-:W-:-:S09]  /*354e0*/  IMAD.WIDE R136, R16, 0x4, R8 ;  /* 0x0000000410887825 */ /* 0x000fd200078e0208 */
[----:B------:R1:W-:Y:S04]  /*354f0*/  @P5 STG.E desc[UR34][R136.64], R14 ;  /* 0x0000000e88005986 */ /* 0x0003e8000c101922 */
[----:B-1----:R-:W4:Y:S01]  /*35500*/  LDL.LU R14, [R1+0x610] ;  /* 0x00061000010e7983 */ /* 0x002f220000300800 */
[----:B------:R-:W-:Y:S01]  /*35510*/  ISETP.GE.AND P5, PT, R138, UR7, PT ;  /* 0x000000078a007c0c */ /* 0x000fe2000bfa6270 */
[----:B------:R-:W-:Y:S02]  /*35520*/  IMAD.WIDE R136, R18, 0x4, R2 ;  /* 0x0000000412887825 */ /* 0x000fe400078e0202 */
[----:B------:R-:W4:Y:S01]  /*35530*/  LDL.LU R16, [R1+0x100c] ;  /* 0x00100c0001107983 */ /* 0x000f220000300800 */
[----:B------:R-:W-:Y:S01]  /*35540*/  ISETP.LT.AND P6, PT, R152, UR5, !P5 ;  /* 0x0000000598007c0c */ /* 0x000fe2000efc1270 */
[----:B------:R-:W-:-:S12]  /*35550*/  ULDC UR5, c[0x0][0x228] ;  /* 0x00008a0000057ab9 */ /* 0x000fd80000000800 */
        /* <DEDUP_REMOVED lines=9> */
[----:B------:R-:W-:Y:S01]  /*355f0*/  ISETP.LT.AND P5, PT, R155, UR6, !P5 ;  /* 0x000000069b007c0c */ /* 0x000fe2000efa1270 */
[----:B------:R-:W-:Y:S01]  /*35600*/  ULDC UR5, c[0x0][0x22c] ;  /* 0x00008b0000057ab9 */ /* 0x000fe20000000800 */
[----:B------:R-:W-:-:S09]  /*35610*/  ULDC UR6, c[0x0][0x228] ;  /* 0x00008a0000067ab9 */ /* 0x000fd20000000800 */
[----:B------:R1:W-:Y:S02]  /*35620*/  @P6 STG.E desc[UR34][R136.64], R147 ;  /* 0x0000009388006986 */ /* 0x0003e4000c101922 */
[----:B-1----:R-:W-:Y:S02]  /*35630*/  IMAD.WIDE R136, R18, 0x4, R8 ;  /* 0x0000000412887825 */ /* 0x002fe400078e0208 */
[----:B------:R-:W2:Y:S04]  /*35640*/  LDL.LU R18, [R1+0x1010] ;  /* 0x0010100001127983 */ /* 0x000ea80000300800 */
[----:B------:R-:W2:Y:S01]  /*35650*/  LDL.LU R147, [R1+0xe44] ;  /* 0x000e440001937983 */ /* 0x000ea20000300800 */
[----:B------:R-:W-:-:S03]  /*35660*/  VIADD R138, R23, 0x9 ;  /* 0x00000009178a7836 */ /* 0x000fc60000000000 */
[----:B---3--:R1:W-:Y:S02]  /*35670*/  @P5 STG.E desc[UR34][R136.64], R15 ;  /* 0x0000000f88005986 */ /* 0x0083e4000c101922 */
[----:B------:R-:W-:Y:S01]  /*35680*/  ISETP.GE.AND P5, PT, R138, UR5, PT ;  /* 0x000000058a007c0c */ /* 0x000fe2000bfa6270 */
[----:B------:R-:W-:-:S03]  /*35690*/  ULDC UR5, c[0x0][0x228] ;  /* 0x00008a0000057ab9 */ /* 0x000fc60000000800 */
[----:B------:R-:W-:Y:S01]  /*356a0*/  ISETP.LT.AND P6, PT, R152, UR6, !P5 ;  /* 0x0000000698007c0c */ /* 0x000fe2000efc1270 */
[----:B-1----:R-:W3:Y:S01]  /*356b0*/  LDL.LU R15, [R1+0xe34] ;  /* 0x000e3400010f7983 */ /* 0x002ee20000300800 */
[----:B----4-:R-:W-:Y:S01]  /*356c0*/  IMAD.WIDE R136, R19, 0x4, R2 ;  /* 0x0000000413887825 */ /* 0x010fe200078e0202 */
[----:B------:R-:W-:-:S10]  /*356d0*/  ULDC UR6, c[0x0][0x228] ;  /* 0x00008a0000067ab9 */ /* 0x000fd40000000800 */
        /* <DEDUP_REMOVED lines=16> */
[----:B------:R-:W4:Y:S04]  /*357e0*/  LDL.LU R20, [R1+0x814] ;  /* 0x0008140001147983 */ /* 0x000f280000300800 */
[----:B--2---:R1:W-:Y:S04]  /*357f0*/  @P5 STG.E desc[UR34][R136.64], R17 ;  /* 0x0000001188005986 */ /* 0x0043e8000c101922 */
[----:B-1----:R-:W2:Y:S01]  /*35800*/  LDL.LU R17, [R1+0x614] ;  /* 0x0006140001117983 */ /* 0x002ea20000300800 */
[----:B------:R-:W-:Y:S01]  /*35810*/  ISETP.GE.AND P5, PT, R138, UR5, PT ;  /* 0x000000058a007c0c */ /* 0x000fe2000bfa6270 */
[----:B------:R-:W-:Y:S01]  /*35820*/  IMAD.WIDE R136, R16, 0x4, R2 ;  /* 0x0000000410887825 */ /* 0x000fe200078e0202 */
[----:B------:R-:W-:-:S02]  /*35830*/  ULDC UR5, c[0x0][0x228] ;  /* 0x00008a0000057ab9 */ /* 0x000fc40000000800 */
[----:B------:R-:W-:Y:S01]  /*35840*/  ISETP.LT.AND P6, PT, R152, UR6, !P5 ;  /* 0x0000000698007c0c */ /* 0x000fe2000efc1270 */
[----:B------:R-:W-:Y:S01]  /*35850*/  VIADD R138, R23, 0xb ;  /* 0x0000000b178a7836 */ /* 0x000fe20000000000 */
[----:B------:R-:W-:-:S11]  /*35860*/  ULDC.64 UR6, c[0x0][0x228] ;  /* 0x00008a0000067ab9 */ /* 0x000fd60000000a00 */
[----:B------:R1:W-:Y:S01]  /*35870*/  @P6 STG.E desc[UR34][R136.64], R147 ;  /* 0x0000009388006986 */ /* 0x0003e2000c101922 */
[----:B------:R-:W-:Y:S01]  /*35880*/  ISETP.LT.AND P6, PT, R154, UR5, !P5 ;  /* 0x000000059a007c0c */ /* 0x000fe2000efc1270 */
[----:B------:R-:W-:Y:S02]  /*35890*/  ULDC UR5, c[0x0][0x228] ;  /* 0x00008a0000057ab9 */ /* 0x000fe40000000800 */
[----:B-1----:R-:W2:Y:S01]  /*358a0*/  LDL.LU R147, [R1+0x414] ;  /* 0x0004140001937983 */ /* 0x002ea20000300800 */
[----:B------:R-:W-:-:S09]  /*358b0*/  IMAD.WIDE R136, R16, 0x4, R4 ;  /* 0x0000000410887825 */ /* 0x000fd200078e0204 */
[----:B---3--:R1:W-:Y:S01]  /*358c0*/  @P6 STG.E desc[UR34][R136.64], R15 ;  /* 0x0000000f88006986 */ /* 0x0083e2000c101922 */
[----:B------:R-:W-:Y:S01]  /*358d0*/  ISETP.LT.AND P6, PT, R156, UR5, !P5 ;  /* 0x000000059c007c0c */ /* 0x000fe2000efc1270 */
[----:B------:R-:W-:Y:S02]  /*358e0*/  ULDC UR5, c[0x0][0x228] ;  /* 0x00008a0000057ab9 */ /* 0x000fe40000000800 */
[----:B-1----:R-:W3:Y:S01]  /*358f0*/  LDL.LU R15, [R1+0x214] ;  /* 0x00021400010f7983 */ /* 0x002ee20000300800 */
[----:B------:R-:W-:Y:S01]  /*35900*/  IMAD.WIDE R136, R16, 0x4, R6 ;  /* 0x0000000410887825 */ /* 0x000fe200078e0206 */
[----:B------:R-:W-:Y:S01]  /*35910*/  ISETP.LT.AND P5, PT, R155, UR5, !P5 ;  /* 0x000000059b007c0c */ /* 0x000fe2000efa1270 */
[----:B------:R-:W-:-:S07]  /*35920*/  ULDC UR5, c[0x0][0x228] ;  /* 0x00008a0000057ab9 */ /* 0x000fce0000000800 */
[----:B----4-:R1:W-:Y:S02]  /*35930*/  @P6 STG.E desc[UR34][R136.64], R146 ;  /* 0x0000009288006986 */ /* 0x0103e4000c101922 */
[----:B-1----:R-:W-:Y:S02]  /*35940*/  IMAD.WIDE R136, R16, 0x4, R8 ;  /* 0x0000000410887825 */ /* 0x002fe400078e0208 */
[----:B------:R-:W4:Y:S04]  /*35950*/  LDL.LU R16, [R1+0x1018] ;  /* 0x0010180001107983 */ /* 0x000f280000300800 */
[----:B------:R-:W4:Y:S04]  /*35960*/  LDL.LU R146, [R1+0xe48] ;  /* 0x000e480001927983 */ /* 0x000f280000300800 */
[----:B------:R1:W-:Y:S04]  /*35970*/  @P5 STG.E desc[UR34][R136.64], R14 ;  /* 0x0000000e88005986 */ /* 0x0003e8000c101922 */
[----:B-1----:R-:W4:Y:S01]  /*35980*/  LDL.LU R14, [R1+0xe38] ;  /* 0x000e3800010e7983 */ /* 0x002f220000300800 */
[----:B------:R-:W-:-:S04]  /*35990*/  ISETP.GE.AND P5, PT, R138, UR7, PT ;  /* 0x000000078a007c0c */ /* 0x000fc8000bfa6270 */
[----:B------:R-:W-:Y:S01]  /*359a0*/  ISETP.LT.AND P6, PT, R152, UR5, !P5 ;  /* 0x0000000598007c0c */ /* 0x000fe2000efc1270 */
[----:B------:R-:W-:Y:S01]  /*359b0*/  IMAD.WIDE R136, R18, 0x4, R2 ;  /* 0x0000000412887825 */ /* 0x000fe200078e0202 */
        /* <DEDUP_REMOVED lines=11> */
[----:B------:R-:W-:Y:S01]  /*35a70*/  ULDC.64 UR6, c[0x0][0x228] ;  /* 0x00008a0000067ab9 */ /* 0x000fe20000000a00 */
[----:B------:R-:W-:-:S09]  /*35a80*/  ULDC UR5, c[0x0][0x228] ;  /* 0x00008a0000057ab9 */ /* 0x000fd20000000800 */
[----:B------:R1:W-:Y:S02]  /*35a90*/  @P6 STG.E desc[UR34][R136.64], R147 ;  /* 0x0000009388006986 */ /* 0x0003e4000c101922 */
[----:B-1----:R-:W-:Y:S02]  /*35aa0*/  IMAD.WIDE R136, R18, 0x4, R8 ;  /* 0x0000000412887825 */ /* 0x002fe400078e0208 */
[----:B------:R-:W2:Y:S04]  /*35ab0*/  LDL.LU R18, [R1+0x101c] ;  /* 0x00101c0001127983 */ /* 0x000ea80000300800 */
[----:B------:R-:W2:Y:S01]  /*35ac0*/  LDL.LU R147, [R1+0x818] ;  /* 0x0008180001937983 */ /* 0x000ea20000300800 */
[----:B------:R-:W-:-:S03]  /*35ad0*/  VIADD R138, R23, 0xc ;  /* 0x0000000c178a7836 */ /* 0x000fc60000000000 */
[----:B---3--:R1:W-:Y:S02]  /*35ae0*/  @P5 STG.E desc[UR34][R136.64], R15 ;  /* 0x0000000f88005986 */ /* 0x0083e4000c101922 */
[----:B------:R-:W-:-:S04]  /*35af0*/  ISETP.GE.AND P5, PT, R138, UR7, PT ;  /* 0x000000078a007c0c */ /* 0x000fc8000bfa6270 */
[----:B------:R-:W-:Y:S01]  /*35b00*/  ISETP.LT.AND P6, PT, R152, UR5, !P5 ;  /* 0x0000000598007c0c */ /* 0x000fe2000efc1270 */
[----:B------:R-:W-:Y:S01]  /*35b10*/  ULDC UR5, c[0x0][0x228] ;  /* 0x00008a0000057ab9 */ /* 0x000fe20000000800 */
[----:B-1----:R-:W3:Y:S01]  /*35b20*/  LDL.LU R15, [R1+0x618] ;  /* 0x00061800010f7983 */ /* 0x002ee20000300800 */
[----:B------:R-:W-:-:S10]  /*35b30*/  IMAD.WIDE R136, R19, 0x4, R2 ;  /* 0x0000000413887825 */ /* 0x000fd400078e0202 */
[----:B----4-:R1:W-:Y:S01]  /*35b40*/  @P6 STG.E desc[UR34][R136.64], R146 ;  /* 0x0000009288006986 */ /* 0x0103e2000c101922 */
        /* <DEDUP_REMOVED lines=8> */
[----:B------:R-:W-:Y:S01]  /*35bd0*/  ISETP.LT.AND P5, PT, R155, UR6, !P5 ;  /* 0x000000069b007c0c */ /* 0x000fe2000efa1270 */
[----:B------:R-:W-:Y:S01]  /*35be0*/  ULDC UR5, c[0x0][0x22c] ;  /* 0x00008b0000057ab9 */ /* 0x000fe20000000800 */
[----:B------:R-:W-:-:S09]  /*35bf0*/  ULDC UR6, c[0x0][0x228] ;  /* 0x00008a0000067ab9 */ /* 0x000fd20000000800 */
[----:B------:R1:W-:Y:S02]  /*35c00*/  @P6 STG.E desc[UR34][R136.64], R20 ;  /* 0x0000001488006986 */ /* 0x0003e4000c101922 */
[----:B-1----:R-:W-:Y:S02]  /*35c10*/  IMAD.WIDE R136, R19, 0x4, R8 ;  /* 0x0000000413887825 */ /* 0x002fe400078e0208 */
[----:B------:R-:W4:Y:S04]  /*35c20*/  LDL.LU R19, [R1+0x1020] ;  /* 0x0010200001137983 */ /* 0x000f280000300800 */
[----:B------:R-:W4:Y:S04]  /*35c30*/  LDL.LU R20, [R1+0xe4c] ;  /* 0x000e4c0001147983 */ /* 0x000f280000300800 */
[----:B--2---:R1:W-:Y:S04]  /*35c40*/  @P5 STG.E desc[UR34][R136.64], R17 ;  /* 0x0000001188005986 */ /* 0x0043e8000c101922 */
[----:B-1----:R-:W2:Y:S01]  /*35c50*/  LDL.LU R17, [R1+0xe3c] ;  /* 0x000e3c0001117983 */ /* 0x002ea20000300800 */
[----:B------:R-:W-:-:S05]  /*35c60*/  VIADD R138, R23, 0xd ;  /* 0x0000000d178a7836 */ /* 0x000fca0000000000 */
[----:B------:R-:W-:Y:S01]  /*35c70*/  ISETP.GE.AND P5, PT, R138, UR5, PT ;  /* 0x000000058a007c0c */ /* 0x000fe2000bfa6270 */
[----:B------:R-:W-:Y:S01]  /*35c80*/  IMAD.WIDE R136, R16, 0x4, R2 ;  /* 0x0000000410887825 */ /* 0x000fe200078e0202 */
[----:B------:R-:W-:Y:S02]  /*35c90*/  ULDC UR5, c[0x0][0x228] ;  /* 0x00008a0000057ab9 */ /* 0x000fe40000000800 */
[----:B------:R-:W-:Y:S01]  /*35ca0*/  ISETP.LT.AND P6, PT, R152, UR6, !P5 ;  /* 0x0000000698007c0c */ /* 0x000fe2000efc1270 */
[----:B------:R-:W-:Y:S01]  /*35cb0*/  VIADD R138, R23, 0xe ;  /* 0x0000000e178a7836 */ /* 0x000fe20000000000 */
[----:B------:R-:W-:-:S11]  /*35cc0*/  ULDC UR6, c[0x0][0x228] ;  /* 0x00008a0000067ab9 */ /* 0x000fd60000000800 */
        /* <DEDUP_REMOVED lines=32> */
[----:B------:R-:W-:Y:S01]  /*35ed0*/  ULDC UR5, c[0x0][0x228] ;  /* 0x00008a0000057ab9 */ /* 0x000fe20000000800 */
[----:B------:R-:W2:Y:S01]  /*35ee0*/  LDL.LU R146, [R1+0x1024] ;  /* 0x0010240001927983 */ /* 0x000ea20000300800 */
[----:B------:R-:W-:Y:S01]  /*35ef0*/  ISETP.LT.AND P5, PT, R155, UR5, !P5 ;  /* 0x000000059b007c0c */ /* 0x000fe2000efa1270 */
[----:B------:R-:W-:-:S08]  /*35f00*/  ULDC UR5, c[0x0][0x228] ;  /* 0x00008a0000057ab9 */ /* 0x000fd00000000800 */
[----:B------:R1:W-:Y:S02]  /*35f10*/  @P6 STG.E desc[UR34][R136.64], R147 ;  /* 0x0000009388006986 */ /* 0x0003e4000c101922 */
[----:B-1----:R-:W-:Y:S02]  /*35f20*/  IMAD.WIDE R136, R18, 0x4, R8 ;  /* 0x0000000412887825 */ /* 0x002fe400078e0208 */
[----:B------:R-:W2:Y:S04]  /*35f30*/  LDL.LU R18, [R1+0xe60] ;  /* 0x000e600001127983 */ /* 0x000ea80000300800 */
[----:B---3--:R1:W-:Y:S01]  /*35f40*/  @P5 STG.E desc[UR34][R136.64], R15 ;  /* 0x0000000f88005986 */ /* 0x0083e2000c101922 */
[----:B------:R-:W-:-:S04]  /*35f50*/  ISETP.GE.AND P5, PT, R138, UR7, PT ;  /* 0x000000078a007c0c */ /* 0x000fc8000bfa6270 */
[----:B------:R-:W-:Y:S01]  /*35f60*/  ISETP.LT.AND P6, PT, R152, UR5, !P5 ;  /* 0x0000000598007c0c */ /* 0x000fe2000efc1270 */
[----:B------:R-:W-:Y:S01]  /*35f70*/  ULDC UR5, c[0x0][0x228] ;  /* 0x00008a0000057ab9 */ /* 0x000fe20000000800 */
[----:B-1----:R-:W3:Y:S01]  /*35f80*/  LDL.LU R15, [R1+0xe50] ;  /* 0x000e5000010f7983 */ /* 0x002ee20000300800 */
[----:B------:R-:W-:-:S03]  /*35f90*/  IMAD.WIDE R136, R19, 0x4, R2 ;  /* 0x0000000413887825 */ /* 0x000fc600078e0202 */
[----:B------:R-:W3:Y:S07]  /*35fa0*/  LDL.LU R147, [R1+0xc10] ;  /* 0x000c100001937983 */ /* 0x000eee0000300800 */
[----:B----4-:R1:W-:Y:S01]  /*35fb0*/  @P6 STG.E desc[UR34][R136.64], R16 ;  /* 0x0000001088006986 */ /* 0x0103e2000c101922 */
[----:B------:R-:W-:Y:S01]  /*35fc0*/  ISETP.LT.AND P6, PT, R154, UR5, !P5 ;  /* 0x000000059a007c0c */ /* 0x000fe2000efc1270 */
[----:B------:R-:W-:Y:S01]  /*35fd0*/  ULDC UR5, c[0x0][0x228] ;  /* 0x00008a0000057ab9 */ /* 0x000fe20000000800 */
[----:B-1----:R-:W-:-:S11]  /*35fe0*/  IMAD.WIDE R136, R19, 0x4, R4 ;  /* 0x0000000413887825 */ /* 0x002fd600078e0204 */
[----:B------:R1:W-:Y:S04]  /*35ff0*/  @P6 STG.E desc[UR34][R136.64], R14 ;  /* 0x0000000e88006986 */ /* 0x0003e8000c101922 */
[----:B-1----:R-:W4:Y:S01]  /*36000*/  LDL.LU R14, [R1+0x820] ;  /* 0x00082000010e7983 */ /* 0x002f220000300800 */
[----:B------:R-:W-:Y:S01]  /*36010*/  ISETP.LT.AND P6, PT, R156, UR5, !P5 ;  /* 0x000000059c007c0c */ /* 0x000fe2000efc1270 */
[----:B------:R-:W-:Y:S02]  /*36020*/  IMAD.WIDE R136, R19, 0x4, R6 ;  /* 0x0000000413887825 */ /* 0x000fe400078e0206 */
[----:B------:R-:W4:Y:S01]  /*36030*/  LDL.LU R16, [R1+0x1028] ;  /* 0x0010280001107983 */ /* 0x000f220000300800 */
[----:B------:R-:W-:Y:S01]  /*36040*/  ISETP.LT.AND P5, PT, R155, UR6, !P5 ;  /* 0x000000069b007c0c */ /* 0x000fe2000efa1270 */
[----:B------:R-:W-:Y:S01]  /*36050*/  VIADD R138, R23, 0x10 ;  /* 0x00000010178a7836 */ /* 0x000fe20000000000 */
[----:B------:R-:W-:Y:S01]  /*36060*/  ULDC.64 UR6, c[0x0][0x228] ;  /* 0x00008a0000067ab9 */ /* 0x000fe20000000a00 */
[----:B------:R-:W-:-:S06]  /*36070*/  ULDC UR5, c[0x0][0x228] ;  /* 0x00008a0000057ab9 */ /* 0x000fcc0000000800 */
        /* <DEDUP_REMOVED lines=10> */
[----:B------:R1:W-:Y:S01]  /*36120*/  @P6 STG.E desc[UR34][R136.64], R18 ;  /* 0x0000001288006986 */ /* 0x0003e2000c101922 */
[----:B------:R-:W-:Y:S01]  /*36130*/  ISETP.LT.AND P6, PT, R154, UR5, !P5 ;  /* 0x000000059a007c0c */ /* 0x000fe2000efc1270 */
[----:B------:R-:W-:Y:S02]  /*36140*/  ULDC UR5, c[0x0][0x228] ;  /* 0x00008a0000057ab9 */ /* 0x000fe40000000800 */
[----:B-1----:R-:W2:Y:S01]  /*36150*/  LDL.LU R18, [R1+0x220] ;  /* 0x0002200001127983 */ /* 0x002ea20000300800 */
[----:B------:R-:W-:-:S04]  /*36160*/  IMAD.WIDE R136, R146, 0x4, R4 ;  /* 0x0000000492887825 */ /* 0x000fc800078e0204 */
[----:B------:R-:W-:-:S05]  /*36170*/  VIADD R138, R23, 0x11 ;  /* 0x00000011178a7836 */ /* 0x000fca0000000000 */
[----:B---3--:R1:W-:Y:S01]  /*36180*/  @P6 STG.E desc[UR34][R136.64], R15 ;  /* 0x0000000f88006986 */ /* 0x0083e2000c101922 */
[----:B------:R-:W-:Y:S01]  /*36190*/  ISETP.LT.AND P6, PT, R156, UR5, !P5 ;  /* 0x000000059c007c0c */ /* 0x000fe2000efc1270 */
[----:B------:R-:W-:Y:S02]  /*361a0*/  ULDC UR5, c[0x0][0x22c] ;  /* 0x00008b0000057ab9 */ /* 0x000fe40000000800 */
[----:B-1----:R-:W3:Y:S01]  /*361b0*/  LDL.LU R15, [R1+0x20] ;  /* 0x00002000010f7983 */ /* 0x002ee20000300800 */
[----:B------:R-:W-:-:S09]  /*361c0*/  IMAD.WIDE R136, R146, 0x4, R6 ;  /* 0x0000000492887825 */ /* 0x000fd200078e0206 */
[----:B------:R1:W-:Y:S01]  /*361d0*/  @P6 STG.E desc[UR34][R136.64], R147 ;  /* 0x0000009388006986 */ /* 0x0003e2000c101922 */
[----:B------:R-:W-:Y:S01]  /*361e0*/  ISETP.LT.AND P5, PT, R155, UR6, !P5 ;  /* 0x000000069b007c0c */ /* 0x000fe2000efa1270 */
[----:B------:R-:W-:Y:S01]  /*361f0*/  ULDC UR6, c[0x0][0x228] ;  /* 0x00008a0000067ab9 */ /* 0x000fe20000000800 */
[----:B-1----:R-:W-:Y:S02]  /*36200*/  IMAD.WIDE R136, R146, 0x4, R8 ;  /* 0x0000000492887825 */ /* 0x002fe400078e0208 */
[----:B------:R-:W3:Y:S04]  /*36210*/  LDL.LU R146, [R1+0x1030] ;  /* 0x0010300001927983 */ /* 0x000ee80000300800 */
[----:B------:R-:W3:Y:S05]  /*36220*/  LDL.LU R147, [R1+0xe64] ;  /* 0x000e640001937983 */ /* 0x000eea0000300800 */
[----:B----4-:R1:W-:Y:S04]  /*36230*/  @P5 STG.E desc[UR34][R136.64], R14 ;  /* 0x0000000e88005986 */ /* 0x0103e8000c101922 */
        /* <DEDUP_REMOVED lines=19> */
[----:B------:R1:W-:Y:S02]  /*36370*/  @P6 STG.E desc[UR34][R136.64], R18 ;  /* 0x0000001288006986 */ /* 0x0003e4000c101922 */
[----:B-1----:R-:W-:Y:S02]  /*36380*/  IMAD.WIDE R136, R16, 0x4, R8 ;  /* 0x0000000410887825 */ /* 0x002fe400078e0208 */
[----:B------:R-:W2:Y:S04]  /*36390*/  LDL.LU R16, [R1+0x1034] ;  /* 0x0010340001107983 */ /* 0x000ea80000300800 */
[----:B------:R-:W2:Y:S04]  /*363a0*/  LDL.LU R18, [R1+0x624] ;  /* 0x0006240001127983 */ /* 0x000ea80000300800 */
[----:B---3--:R1:W-:Y:S01]  /*363b0*/  @P5 STG.E desc[UR34][R136.64], R15 ;  /* 0x0000000f88005986 */ /* 0x0083e2000c101922 */
[----:B------:R-:W-:Y:S01]  /*363c0*/  ISETP.GE.AND P5, PT, R138, UR5, PT ;  /* 0x000000058a007c0c */ /* 0x000fe2000bfa6270 */
[----:B------:R-:W-:-:S03]  /*363d0*/  ULDC UR5, c[0x0][0x228] ;  /* 0x00008a0000057ab9 */ /* 0x000fc60000000800 */
[----:B------:R-:W-:Y:S01]  /*363e0*/  ISETP.LT.AND P6, PT, R152, UR6, !P5 ;  /* 0x0000000698007c0c */ /* 0x000fe2000efc1270 */
[----:B-1----:R-:W3:Y:S01]  /*363f0*/  LDL.LU R15, [R1+0x424] ;  /* 0x00042400010f7983 */ /* 0x002ee20000300800 */
[----:B------:R-:W-:Y:S01]  /*36400*/  IMAD.WIDE R136, R19, 0x4, R2 ;  /* 0x0000000413887825 */ /* 0x000fe200078e0202 */
[----:B------:R-:W-:-:S10]  /*36410*/  ULDC.64 UR6, c[0x0][0x228] ;  /* 0x00008a0000067ab9 */ /* 0x000fd40000000a00 */
[----:B------:R1:W-:Y:S01]  /*36420*/  @P6 STG.E desc[UR34][R136.64], R147 ;  /* 0x0000009388006986 */ /* 0x0003e2000c101922 */
[----:B------:R-:W-:Y:S01]  /*36430*/  ISETP.LT.AND P6, PT, R154, UR5, !P5 ;  /* 0x000000059a007c0c */ /* 0x000fe2000efc1270 */
[----:B------:R-:W-:Y:S02]  /*36440*/  ULDC UR5, c[0x0][0x228] ;  /* 0x00008a0000057ab9 */ /* 0x000fe40000000800 */
[----:B-1----:R-:W3:Y:S01]  /*36450*/  LDL.LU R147, [R1+0x224] ;  /* 0x0002240001937983 */ /* 0x002ee20000300800 */
[----:B------:R-:W-:-:S09]  /*36460*/  IMAD.WIDE R136, R19, 0x4, R4 ;  /* 0x0000000413887825 */ /* 0x000fd200078e0204 */
[----:B----4-:R1:W-:Y:S04]  /*36470*/  @P6 STG.E desc[UR34][R136.64], R14 ;  /* 0x0000000e88006986 */ /* 0x0103e8000c101922 */
        /* <DEDUP_REMOVED lines=13> */
[----:B------:R-:W-:-:S04]  /*36550*/  ISETP.GE.AND P5, PT, R138, UR7, PT ;  /* 0x000000078a007c0c */ /* 0x000fc8000bfa6270 */
[----:B------:R-:W-:Y:S01]  /*36560*/  ISETP.LT.AND P6, PT, R152, UR5, !P5 ;  /* 0x0000000598007c0c */ /* 0x000fe2000efc1270 */
[----:B------:R-:W-:Y:S01]  /*36570*/  IMAD.WIDE R136, R146, 0x4, R2 ;  /* 0x0000000492887825 */ /* 0x000fe200078e0202 */
[----:B------:R-:W-:-:S11]  /*36580*/  ULDC UR5, c[0x0][0x228] ;  /* 0x00008a0000057ab9 */ /* 0x000fd60000000800 */
        /* <DEDUP_REMOVED lines=10> */
[----:B------:R-:W-:Y:S01]  /*36630*/  IMAD.WIDE R136, R146, 0x4, R6 ;  /* 0x0000000492887825 */ /* 0x000fe200078e0206 */
[----:B------:R-:W-:Y:S01]  /*36640*/  ISETP.LT.AND P5, PT, R155, UR6, !P5 ;  /* 0x000000069b007c0c */ /* 0x000fe2000efa1270 */
[----:B------:R-:W-:-:S07]  /*36650*/  ULDC.64 UR6, c[0x0][0x228] ;  /* 0x00008a0000067ab9 */ /* 0x000fce0000000a00 */
[----:B------:R1:W-:Y:S02]  /*36660*/  @P6 STG.E desc[UR34][R136.64], R147 ;  /* 0x0000009388006986 */ /* 0x0003e4000c101922 */
[----:B-1----:R-:W-:Y:S02]  /*36670*/  IMAD.WIDE R136, R146, 0x4, R8 ;  /* 0x0000000492887825 */ /* 0x002fe400078e0208 */
[----:B------:R-:W3:Y:S04]  /*36680*/  LDL.LU R146, [R1+0x103c] ;  /* 0x00103c0001927983 */ /* 0x000ee80000300800 */
[----:B------:R-:W3:Y:S04]  /*36690*/  LDL.LU R147, [R1+0x628] ;  /* 0x0006280001937983 */ /* 0x000ee80000300800 */
[----:B----4-:R1:W-:Y:S04]  /*366a0*/  @P5 STG.E desc[UR34][R136.64], R14 ;  /* 0x0000000e88005986 */ /* 0x0103e8000c101922 */
        /* <DEDUP_REMOVED lines=16> */
[----:B------:R-:W-:Y:S01]  /*367b0*/  ULDC UR6, c[0x0][0x228] ;  /* 0x00008a0000067ab9 */ /* 0x000fe20000000800 */
[----:B------:R-:W-:-:S08]  /*367c0*/  VIADD R138, R23, 0x15 ;  /* 0x00000015178a7836 */ /* 0x000fd00000000000 */
        /* <DEDUP_REMOVED lines=10> */
[----:B------:R-:W-:-:S10]  /*36870*/  ULDC UR6, c[0x0][0x228] ;  /* 0x00008a0000067ab9 */ /* 0x000fd40000000800 */
        /* <DEDUP_REMOVED lines=17> */
[----:B-1----:R-:W2:Y:S04]  /*36990*/  LDL.LU R17, [R1+0x42c] ;  /* 0x00042c0001117983 */ /* 0x002ea80000300800 */
[----:B------:R-:W2:Y:S01]  /*369a0*/  LDL.LU R20, [R1+0x22c] ;  /* 0x00022c0001147983 */ /* 0x000ea20000300800 */
        /* <DEDUP_REMOVED lines=8> */
[----:B------:R-:W-:Y:S01]  /*36a30*/  ULDC UR5, c[0x0][0x228] ;  /* 0x00008a0000057ab9 */ /* 0x000fe20000000800 */
[----:B-1----:R-:W-:-:S11]  /*36a40*/  IMAD.WIDE R136, R146, 0x4, R4 ;  /* 0x0000000492887825 */ /* 0x002fd600078e0204 */
[----:B---3--:R1:W-:Y:S01]  /*36a50*/  @P6 STG.E desc[UR34][R136.64], R15 ;  /* 0x0000000f88006986 */ /* 0x0083e2000c101922 */
[----:B------:R-:W-:Y:S01]  /*36a60*/  ISETP.LT.AND P6, PT, R156, UR5, !P5 ;  /* 0x000000059c007c0c */ /* 0x000fe2000efc1270 */
[----:B------:R-:W-:Y:S02]  /*36a70*/  ULDC UR5, c[0x0][0x228] ;  /* 0x00008a0000057ab9 */ /* 0x000fe40000000800 */
[----:B------:R-:W-:Y:S01]  /*36a80*/  ISETP.LT.AND P5, PT, R155, UR5, !P5 ;  /* 0x000000059b007c0c */ /* 0x000fe2000efa1270 */
[----:B------:R-:W-:Y:S01]  /*36a90*/  ULDC UR5, c[0x0][0x228] ;  /* 0x00008a0000057ab9 */ /* 0x000fe20000000800 */
[----:B-1----:R-:W3:Y:S01]  /*36aa0*/  LDL.LU R15, [R1+0x2c] ;  /* 0x00002c00010f7983 */ /* 0x002ee20000300800 */
[----:B------:R-:W-:-:S03]  /*36ab0*/  IMAD.WIDE R136, R146, 0x4, R6 ;  /* 0x0000000492887825 */ /* 0x000fc600078e0206 */
[----:B------:R-:W3:Y:S04]  /*36ac0*/  LDL.LU R18, [R1+0x1044] ;  /* 0x0010440001127983 */ /* 0x000ee80000300800 */
[----:B------:R1:W-:Y:S02]  /*36ad0*/  @P6 STG.E desc[UR34][R136.64], R147 ;  /* 0x0000009388006986 */ /* 0x0003e4000c101922 */
[----:B-1----:R-:W-:-:S05]  /*36ae0*/  IMAD.WIDE R136, R146, 0x4, R8 ;  /* 0x0000000492887825 */ /* 0x002fca00078e0208 */
[----:B----4-:R1:W-:Y:S04]  /*36af0*/  @P5 STG.E desc[UR34][R136.64], R14 ;  /* 0x0000000e88005986 */ /* 0x0103e8000c101922 */
[----:B-1----:R-:W4:Y:S01]  /*36b00*/  LDL.LU R14, [R1+0xe80] ;  /* 0x000e8000010e7983 */ /* 0x002f220000300800 */
[----:B------:R-:W-:-:S03]  /*36b10*/  ISETP.GE.AND P5, PT, R138, UR7, PT ;  /* 0x000000078a007c0c */ /* 0x000fc6000bfa6270 */
[----:B------:R-:W4:Y:S01]  /*36b20*/  LDL.LU R148, [R1+0xe70] ;  /* 0x000e700001947983 */ /* 0x000f220000300800 */
[----:B------:R-:W-:Y:S01]  /*36b30*/  ISETP.LT.AND P6, PT, R152, UR5, !P5 ;  /* 0x0000000598007c0c */ /* 0x000fe2000efc1270 */
[----:B------:R-:W-:Y:S01]  /*36b40*/  IMAD.WIDE R136, R16, 0x4, R2 ;  /* 0x0000000410887825 */ /* 0x000fe200078e0202 */
[----:B------:R-:W-:Y:S01]  /*36b50*/  ULDC UR5, c[0x0][0x228] ;  /* 0x00008a0000057ab9 */ /* 0x000fe20000000800 */
[----:B------:R-:W4:Y:S10]  /*36b60*/  LDL.LU R147, [R1+0xc20] ;  /* 0x000c200001937983 */ /* 0x000f340000300800 */
[----:B------:R1:W-:Y:S01]  /*36b70*/  @P6 STG.E desc[UR34][R136.64], R19 ;  /* 0x0000001388006986 */ /* 0x0003e2000c101922 */
[----:B------:R-:W-:Y:S01]  /*36b80*/  ISETP.LT.AND P6, PT, R154, UR5, !P5 ;  /* 0x000000059a007c0c */ /* 0x000fe2000efc1270 */
[----:B------:R-:W-:Y:S01]  /*36b90*/  ULDC UR5, c[0x0][0x228] ;  /* 0x00008a0000057ab9 */ /* 0x000fe20000000800 */
[----:B-1----:R-:W-:-:S11]  /*36ba0*/  IMAD.WIDE R136, R16, 0x4, R4 ;  /* 0x0000000410887825 */ /* 0x002fd600078e0204 */
[----:B--2---:R1:W-:Y:S01]  /*36bb0*/  @P6 STG.E desc[UR34][R136.64], R17 ;  /* 0x0000001188006986 */ /* 0x0043e2000c101922 */
[----:B------:R-:W-:Y:S01]  /*36bc0*/  ISETP.LT.AND P6, PT, R156, UR5, !P5 ;  /* 0x000000059c007c0c */ /* 0x000fe2000efc1270 */
[----:B------:R-:W-:Y:S02]  /*36bd0*/  VIADD R138, R23, 0x18 ;  /* 0x00000018178a7836 */ /* 0x000fe40000000000 */
[----:B-1----:R-:W2:Y:S01]  /*36be0*/  LDL.LU R17, [R1+0xa20] ;  /* 0x000a200001117983 */ /* 0x002ea20000300800 */
[C---:B------:R-:W-:Y:S01]  /*36bf0*/  IMAD.WIDE R136, R16.reuse, 0x4, R6 ;  /* 0x0000000410887825 */ /* 0x040fe200078e0206 */
[----:B------:R-:W-:Y:S02]  /*36c00*/  ULDC UR5, c[0x0][0x228] ;  /* 0x00008a0000057ab9 */ /* 0x000fe40000000800 */
[----:B------:R-:W2:Y:S06]  /*36c10*/  LDL.LU R19, [R1+0x1048] ;  /* 0x0010480001137983 */ /* 0x000eac0000300800 */
[----:B------:R1:W-:Y:S02]  /*36c20*/  @P6 STG.E desc[UR34][R136.64], R20 ;  /* 0x0000001488006986 */ /* 0x0003e4000c101922 */
[----:B-1----:R-:W-:-:S02]  /*36c30*/  IMAD.WIDE R136, R16, 0x4, R8 ;  /* 0x0000000410887825 */ /* 0x002fc400078e0208 */
[----:B------:R-:W2:Y:S01]  /*36c40*/  LDL.LU R16, [R1+0x830] ;  /* 0x0008300001107983 */ /* 0x000ea20000300800 */
[----:B------:R-:W-:Y:S01]  /*36c50*/  ISETP.LT.AND P5, PT, R155, UR6, !P5 ;  /* 0x000000069b007c0c */ /* 0x000fe2000efa1270 */
[----:B------:R-:W-:Y:S02]  /*36c60*/  ULDC.64 UR6, c[0x0][0x228] ;  /* 0x00008a0000067ab9 */ /* 0x000fe40000000a00 */
[----:B------:R-:W2:Y:S04]  /*36c70*/  LDL.LU R146, [R1+0x630] ;  /* 0x0006300001927983 */ /* 0x000ea80000300800 */
[----:B------:R-:W2:Y:S06]  /*36c80*/  LDL.LU R20, [R1+0x430] ;  /* 0x0004300001147983 */ /* 0x000eac0000300800 */
[----:B---3--:R1:W-:Y:S01]  /*36c90*/  @P5 STG.E desc[UR34][R136.64], R15 ;  /* 0x0000000f88005986 */ /* 0x0083e2000c101922 */
[----:B------:R-:W-:-:S04]  /*36ca0*/  ISETP.GE.AND P5, PT, R138, UR7, PT ;  /* 0x000000078a007c0c */ /* 0x000fc8000bfa6270 */
[----:B------:R-:W-:Y:S01]  /*36cb0*/  ISETP.LT.AND P6, PT, R152, UR5, !P5 ;  /* 0x0000000598007c0c */ /* 0x000fe2000efc1270 */
[----:B------:R-:W-:Y:S01]  /*36cc0*/  ULDC UR5, c[0x0][0x228] ;  /* 0x00008a0000057ab9 */ /* 0x000fe20000000800 */
[----:B-1----:R-:W-:Y:S01]  /*36cd0*/  IMAD.WIDE R136, R18, 0x4, R2 ;  /* 0x0000000412887825 */ /* 0x002fe200078e0202 */
[----:B------:R-:W3:Y:S10]  /*36ce0*/  LDL.LU R15, [R1+0x104c] ;  /* 0x00104c00010f7983 */ /* 0x000ef40000300800 */
[----:B----4-:R1:W-:Y:S04]  /*36cf0*/  @P6 STG.E desc[UR34][R136.64], R14 ;  /* 0x0000000e88006986 */ /* 0x0103e8000c101922 */
[----:B-1----:R-:W4:Y:S01]  /*36d00*/  LDL.LU R14, [R1+0x230] ;  /* 0x00023000010e7983 */ /* 0x002f220000300800 */
[----:B------:R-:W-:Y:S01]  /*36d10*/  ISETP.LT.AND P6, PT, R154, UR5, !P5 ;  /* 0x000000059a007c0c */ /* 0x000fe2000efc1270 */
[----:B------:R-:W-:Y:S01]  /*36d20*/  IMAD.WIDE R136, R18, 0x4, R4 ;  /* 0x0000000412887825 */ /* 0x000fe200078e0204 */
[----:B------:R-:W-:-:S11]  /*36d30*/  ULDC UR5, c[0x0][0x228] ;  /* 0x00008a0000057ab9 */ /* 0x000fd60000000800 */
[----:B------:R1:W-:Y:S01]  /*36d40*/  @P6 STG.E desc[UR34][R136.64], R148 ;  /* 0x0000009488006986 */ /* 0x0003e2000c101922 */
[----:B------:R-:W-:Y:S01]  /*36d50*/  ISETP.LT.AND P6, PT, R156, UR5, !P5 ;  /* 0x000000059c007c0c */ /* 0x000fe2000efc1270 */
[----:B------:R-:W-:Y:S01]  /*36d60*/  VIADD R138, R23, 0x19 ;  /* 0x00000019178a7836 */ /* 0x000fe20000000000 */
[----:B------:R-:W-:Y:S01]  /*36d70*/  ISETP.LT.AND P5, PT, R155, UR6, !P5 ;  /* 0x000000069b007c0c */ /* 0x000fe2000efa1270 */
[----:B------:R-:W-:Y:S01]  /*36d80*/  ULDC UR5, c[0x0][0x22c] ;  /* 0x00008b0000057ab9 */ /* 0x000fe20000000800 */
[----:B------:R-:W-:Y:S01]  /*36d90*/  ULDC UR6, c[0x0][0x228] ;  /* 0x00008a0000067ab9 */ /* 0x000fe20000000800 */
[----:B-1----:R-:W-:-:S08]  /*36da0*/  IMAD.WIDE R136, R18, 0x4, R6 ;  /* 0x0000000412887825 */ /* 0x002fd000078e0206 */
[----:B------:R1:W-:Y:S02]  /*36db0*/  @P6 STG.E desc[UR34][R136.64], R147 ;  /* 0x0000009388006986 */ /* 0x0003e4000c101922 */
[----:B-1----:R-:W-:Y:S02]  /*36dc0*/  IMAD.WIDE R136, R18, 0x4, R8 ;  /* 0x0000000412887825 */ /* 0x002fe400078e0208 */
[----:B------:R-:W3:Y:S04]  /*36dd0*/  LDL.LU R18, [R1+0xe84] ;  /* 0x000e840001127983 */ /* 0x000ee80000300800 */
[----:B--2---:R1:W-:Y:S01]  /*36de0*/  @P5 STG.E desc[UR34][R136.64], R17 ;  /* 0x0000001188005986 */ /* 0x0043e2000c101922 */
[----:B------:R-:W-:Y:S01]  /*36df0*/  ISETP.GE.AND P5, PT, R138, UR5, PT ;  /* 0x000000058a007c0c */ /* 0x000fe2000bfa6270 */
[----:B------:R-:W-:-:S03]  /*36e00*/  ULDC UR5, c[0x0][0x228] ;  /* 0x00008a0000057ab9 */ /* 0x000fc60000000800 */
[----:B------:R-:W-:Y:S01]  /*36e10*/  ISETP.LT.AND P6, PT, R152, UR6, !P5 ;  /* 0x0000000698007c0c */ /* 0x000fe2000efc1270 */
[----:B-1----:R-:W2:Y:S01]  /*36e20*/  LDL.LU R17, [R1+0xe74] ;  /* 0x000e740001117983 */ /* 0x002ea20000300800 */
[----:B------:R-:W-:Y:S01]  /*36e30*/  IMAD.WIDE R136, R19, 0x4, R2 ;  /* 0x0000000413887825 */ /* 0x000fe200078e0202 */
[----:B------:R-:W-:-:S10]  /*36e40*/  ULDC UR6, c[0x0][0x228] ;  /* 0x00008a0000067ab9 */ /* 0x000fd40000000800 */
[----:B------:R1:W-:Y:S04]  /*36e50*/  @P6 STG.E desc[UR34][R136.64], R16 ;  /* 0x0000001088006986 */ /* 0x0003e8000c101922 */
[----:B-1----:R-:W2:Y:S01]  /*36e60*/  LDL.LU R16, [R1+0xc24] ;  /* 0x000c240001107983 */ /* 0x002ea20000300800 */
[----:B------:R-:W-:Y:S01]  /*36e70*/  ISETP.LT.AND P6, PT, R154, UR5, !P5 ;  /* 0x000000059a007c0c */ /* 0x000fe2000efc1270 */
[----:B------:R-:W-:Y:S01]  /*36e80*/  IMAD.WIDE R136, R19, 0x4, R4 ;  /* 0x0000000413887825 */ /* 0x000fe200078e0204 */
[----:B------:R-:W-:Y:S01]  /*36e90*/  ULDC UR5, c[0x0][0x228] ;  /* 0x00008a0000057ab9 */ /* 0x000fe20000000800 */
[----:B------:R-:W2:Y:S10]  /*36ea0*/  LDL.LU R149, [R1+0x1054] ;  /* 0x0010540001957983 */ /* 0x000eb40000300800 */
[----:B------:R1:W-:Y:S01]  /*36eb0*/  @P6 STG.E desc[UR34][R136.64], R146 ;  /* 0x0000009288006986 */ /* 0x0003e2000c101922 */
[----:B------:R-:W-:Y:S01]  /*36ec0*/  ISETP.LT.AND P6, PT, R156, UR5, !P5 ;  /* 0x000000059c007c0c */ /* 0x000fe2000efc1270 */
[----:B------:R-:W-:-:S02]  /*36ed0*/  ULDC UR5, c[0x0][0x228] ;  /* 0x00008a0000057ab9 */ /* 0x000fc40000000800 */
[----:B------:R-:W-:Y:S01]  /*36ee0*/  ISETP.LT.AND P5, PT, R155, UR5, !P5 ;  /* 0x000000059b007c0c */ /* 0x000fe2000efa1270 */
[----:B------:R-:W-:Y:S01]  /*36ef0*/  VIADD R138, R23, 0x1a ;  /* 0x0000001a178a7836 */ /* 0x000fe20000000000 */
[----:B------:R-:W-:Y:S01]  /*36f00*/  ULDC UR5, c[0x0][0x22c] ;  /* 0x00008b0000057ab9 */ /* 0x000fe20000000800 */
[----:B-1----:R-:W-:-:S07]  /*36f10*/  IMAD.WIDE R136, R19, 0x4, R6 ;  /* 0x0000000413887825 */ /* 0x002fce00078e0206 */
[----:B------:R1:W-:Y:S02]  /*36f20*/  @P6 STG.E desc[UR34][R136.64], R20 ;  /* 0x0000001488006986 */ /* 0x0003e4000c101922 */
[----:B-1----:R-:W-:-:S05]  /*36f30*/  IMAD.WIDE R136, R19, 0x4, R8 ;  /* 0x0000000413887825 */ /* 0x002fca00078e0208 */
[----:B----4-:R1:W-:Y:S04]  /*36f40*/  @P5 STG.E desc[UR34][R136.64], R14 ;  /* 0x0000000e88005986 */ /* 0x0103e8000c101922 */
[----:B-1----:R-:W4:Y:S04]  /*36f50*/  LDL.LU R14, [R1+0xa24] ;  /* 0x000a2400010e7983 */ /* 0x002f280000300800 */
[----:B------:R-:W4:Y:S01]  /*36f60*/  LDL.LU R144, [R1+0x1050] ;  /* 0x0010500001907983 */ /* 0x000f220000300800 */
[----:B------:R-:W-:Y:S01]  /*36f70*/  ISETP.GE.AND P5, PT, R138, UR5, PT ;  /* 0x000000058a007c0c */ /* 0x000fe2000bfa6270 */
[----:B---3--:R-:W-:Y:S01]  /*36f80*/  IMAD.WIDE R136, R15, 0x4, R2 ;  /* 0x000000040f887825 */ /* 0x008fe200078e0202 */
[----:B------:R-:W-:Y:S01]  /*36f90*/  ULDC UR5, c[0x0][0x228] ;  /* 0x00008a0000057ab9 */ /* 0x000fe20000000800 */
[----:B------:R-:W3:Y:S04]  /*36fa0*/  LDL.LU R138, [R1+0x834] ;  /* 0x00083400018a7983 */ /* 0x000ee80000300800 */
[----:B------:R-:W3:Y:S04]  /*36fb0*/  LDL.LU R252, [R1+0x634] ;  /* 0x0006340001fc7983 */ /* 0x000ee80000300800 */
[----:B------:R-:W3:Y:S04]  /*36fc0*/  LDL.LU R159, [R1+0x434] ;  /* 0x00043400019f7983 */ /* 0x000ee80000300800 */
[----:B------:R-:W3:Y:S04]  /*36fd0*/  LDL.LU R145, [R1+0x234] ;  /* 0x0002340001917983 */ /* 0x000ee80000300800 */
[----:B------:R-:W3:Y:S04]  /*36fe0*/  LDL.LU R139, [R1+0xe88] ;  /* 0x000e8800018b7983 */ /* 0x000ee80000300800 */
[----:B------:R-:W3:Y:S01]  /*36ff0*/  LDL.LU R153, [R1+0xe78] ;  /* 0x000e780001997983 */ /* 0x000ee20000300800 */
[----:B------:R-:W-:-:S03]  /*37000*/  ISETP.LT.AND P6, PT, R152, UR6, !P5 ;  /* 0x0000000698007c0c */ /* 0x000fc6000efc1270 */
[----:B------:R-:W3:Y:S04]  /*37010*/  LDL.LU R151, [R1+0xc28] ;  /* 0x000c280001977983 */ /* 0x000ee80000300800 */
[----:B------:R-:W3:Y:S04]  /*37020*/  LDL.LU R150, [R1+0xa28] ;  /* 0x000a280001967983 */ /* 0x000ee80000300800 */
[----:B------:R-:W3:Y:S04]  /*37030*/  LDL.LU R148, [R1+0x838] ;  /* 0x0008380001947983 */ /* 0x000ee80000300800 */
[----:B------:R1:W-:Y:S01]  /*37040*/  @P6 STG.E desc[UR34][R136.64], R18 ;  /* 0x0000001288006986 */ /* 0x0003e2000c101922 */
[----:B------:R-:W-:Y:S01]  /*37050*/  ISETP.LT.AND P6, PT, R154, UR5, !P5 ;  /* 0x000000059a007c0c */ /* 0x000fe2000efc1270 */
[----:B------:R-:W-:-:S02]  /*37060*/  ULDC UR5, c[0x0][0x228] ;  /* 0x00008a0000057ab9 */ /* 0x000fc40000000800 */
[----:B------:R-:W3:Y:S04]  /*37070*/  LDL.LU R147, [R1+0x638] ;  /* 0x0006380001937983 */ /* 0x000ee80000300800 */
[----:B------:R-:W3:Y:S04]  /*37080*/  LDL.LU R20, [R1+0x438] ;  /* 0x0004380001147983 */ /* 0x000ee80000300800 */
[----:B------:R-:W3:Y:S01]  /*37090*/  LDL.LU R19, [R1+0x1058] ;  /* 0x0010580001137983 */ /* 0x000ee20000300800 */
[----:B-1----:R-:W-:-:S03]  /*370a0*/  IMAD.WIDE R136, R15, 0x4, R4 ;  /* 0x000000040f887825 */ /* 0x002fc600078e0204 */
[----:B------:R-:W3:Y:S04]  /*370b0*/  LDL.LU R18, [R1+0x238] ;  /* 0x0002380001127983 */ /* 0x000ee80000300800 */
[----:B--2---:R1:W-:Y:S01]  /*370c0*/  @P6 STG.E desc[UR34][R136.64], R17 ;  /* 0x0000001188006986 */ /* 0x0043e2000c101922 */
[----:B------:R-:W-:Y:S01]  /*370d0*/  ISETP.LT.AND P6, PT, R156, UR5, !P5 ;  /* 0x000000059c007c0c */ /* 0x000fe2000efc1270 */
[----:B------:R-:W-:Y:S01]  /*370e0*/  ULDC UR5, c[0x0][0x228] ;  /* 0x00008a0000057ab9 */ /* 0x000fe20000000800 */
[C---:B-1----:R-:W-:Y:S01]  /*370f0*/  IMAD.WIDE R136, R15.reuse, 0x4, R6 ;  /* 0x000000040f887825 */ /* 0x042fe200078e0206 */
[----:B------:R-:W2:Y:S10]  /*37100*/  LDL.LU R17, [R1+0xe8c] ;  /* 0x000e8c0001117983 */ /* 0x000eb40000300800 */
[----:B------:R1:W-:Y:S02]  /*37110*/  @P6 STG.E desc[UR34][R136.64], R16 ;  /* 0x0000001088006986 */ /* 0x0003e4000c101922 */
[----:B-1----:R-:W-:-:S02]  /*37120*/  IMAD.WIDE R136, R15, 0x4, R8 ;  /* 0x000000040f887825 */ /* 0x002fc400078e0208 */
[----:B------:R-:W2:Y:S04]  /*37130*/  LDL.LU R16, [R1+0xe7c] ;  /* 0x000e7c0001107983 */ /* 0x000ea80000300800 */
[----:B------:R-:W2:Y:S04]  /*37140*/  LDL.LU R15, [R1+0xc2c] ;  /* 0x000c2c00010f7983 */ /* 0x000ea80000300800 */
[----:B------:R-:W2:Y:S01]  /*37150*/  LDL.LU R146, [R1+0x105c] ;  /* 0x00105c0001927983 */ /* 0x000ea20000300800 */
[----:B------:R-:W-:Y:S01]  /*37160*/  ISETP.LT.AND P5, PT, R155, UR5, !P5 ;  /* 0x000000059b007c0c */ /* 0x000fe2000efa1270 */
[----:B------:R-:W-:Y:S01]  /*37170*/  ULDC UR5, c[0x0][0x228] ;  /* 0x00008a0000057ab9 */ /* 0x000fe20000000800 */
[----:B------:R-:W-:-:S11]  /*37180*/  LOP3.LUT P6, RZ, R0, 0x400, RZ, 0xc0, !PT ;  /* 0x0000040000ff7812 */ /* 0x000fd600078cc0ff */
[----:B----4-:R1:W-:Y:S01]  /*37190*/  @P5 STG.E desc[UR34][R136.64], R14 ;  /* 0x0000000e88005986 */ /* 0x0103e2000c101922 */
[----:B------:R-:W-:Y:S01]  /*371a0*/  ISETP.LT.AND P5, PT, R152, UR5, !P4 ;  /* 0x0000000598007c0c */ /* 0x000fe2000e7a1270 */
[----:B------:R-:W-:Y:S02]  /*371b0*/  ULDC UR5, c[0x0][0x228] ;  /* 0x00008a0000057ab9 */ /* 0x000fe40000000800 */
[----:B------:R-:W-:Y:S01]  /*371c0*/  ISETP.LT.AND P4, PT, R154, UR5, !P4 ;  /* 0x000000059a007c0c */ /* 0x000fe2000e781270 */
[----:B------:R-:W-:Y:S01]  /*371d0*/  ULDC UR5, c[0x0][0x22c] ;  /* 0x00008b0000057ab9 */ /* 0x000fe20000000800 */
[C---:B-1----:R-:W-:Y:S01]  /*371e0*/  IMAD.WIDE R136, R144.reuse, 0x4, R2 ;  /* 0x0000000490887825 */ /* 0x042fe200078e0202 */
[----:B------:R-:W4:Y:S07]  /*371f0*/  LDL.LU R14, [R1+0x146c] ;  /* 0x00146c00010e7983 */ /* 0x000f2e0000300800 */
[----:B---3--:R1:W-:Y:S02]  /*37200*/  @P5 STG.E desc[UR34][R136.64], R138 ;  /* 0x0000008a88005986 */ /* 0x0083e4000c101922 */
[----:B-1----:R-:W-:-:S05]  /*37210*/  IMAD.WIDE R136, R144, 0x4, R4 ;  /* 0x0000000490887825 */ /* 0x002fca00078e0204 */
[----:B------:R1:W-:Y:S02]  /*37220*/  @P4 STG.E desc[UR34][R136.64], R252 ;  /* 0x000000fc88004986 */ /* 0x0003e4000c101922 */
[----:B-1----:R-:W-:-:S05]  /*37230*/  IMAD.WIDE R136, R144, 0x4, R6 ;  /* 0x0000000490887825 */ /* 0x002fca00078e0206 */
[----:B------:R1:W-:Y:S02]  /*37240*/  @P3 STG.E desc[UR34][R136.64], R159 ;  /* 0x0000009f88003986 */ /* 0x0003e4000c101922 */
[----:B-1----:R-:W-:-:S05]  /*37250*/  IMAD.WIDE R136, R144, 0x4, R8 ;  /* 0x0000000490887825 */ /* 0x002fca00078e0208 */
[----:B------:R1:W-:Y:S02]  /*37260*/  @P2 STG.E desc[UR34][R136.64], R145 ;  /* 0x0000009188002986 */ /* 0x0003e4000c101922 */
[----:B-1----:R-:W-:-:S05]  /*37270*/  IMAD.WIDE R136, R149, 0x4, R2 ;  /* 0x0000000495887825 */ /* 0x002fca00078e0202 */
[----:B------:R1:W-:Y:S02]  /*37280*/  @P1 STG.E desc[UR34][R136.64], R139 ;  /* 0x0000008b88001986 */ /* 0x0003e4000c101922 */
[----:B-1----:R-:W-:-:S05]  /*37290*/  IMAD.WIDE R136, R149, 0x4, R4 ;  /* 0x0000000495887825 */ /* 0x002fca00078e0204 */
[----:B------:R1:W-:Y:S01]  /*372a0*/  @P0 STG.E desc[UR34][R136.64], R153 ;  /* 0x0000009988000986 */ /* 0x0003e2000c101922 */
[----:B------:R-:W-:Y:S01]  /*372b0*/  LOP3.LUT P0, RZ, R158, 0x2, RZ, 0xc0, !PT ;  /* 0x000000029eff7812 */ /* 0x000fe2000780c0ff */
[----:B-1----:R-:W-:-:S12]  /*372c0*/  IMAD.WIDE R136, R149, 0x4, R6 ;  /* 0x0000000495887825 */ /* 0x002fd800078e0206 */
[----:B------:R1:W-:Y:S01]  /*372d0*/  @P0 STG.E desc[UR34][R136.64], R151 ;  /* 0x0000009788000986 */ /* 0x0003e2000c101922 */
[----:B------:R-:W-:Y:S02]  /*372e0*/  LOP3.LUT P0, RZ, R158, 0x1, RZ, 0xc0, !PT ;  /* 0x000000019eff7812 */ /* 0x000fe4000780c0ff */
[C---:B------:R-:W-:Y:S02]  /*372f0*/  LOP3.LUT P1, RZ, R0.reuse, 0x8, RZ, 0xc0, !PT ;  /* 0x0000000800ff7812 */ /* 0x040fe4000782c0ff */
[----:B------:R-:W-:Y:S01]  /*37300*/  LOP3.LUT P2, RZ, R0, 0x10, RZ, 0xc0, !PT ;  /* 0x0000001000ff7812 */ /* 0x000fe2000784c0ff */
[----:B-1----:R-:W-:-:S08]  /*37310*/  IMAD.WIDE R136, R149, 0x4, R8 ;  /* 0x0000000495887825 */ /* 0x002fd000078e0208 */
[----:B------:R1:W-:Y:S01]  /*37320*/  @P0 STG.E desc[UR34][R136.64], R150 ;  /* 0x0000009688000986 */ /* 0x0003e2000c101922 */
[----:B------:R-:W-:Y:S01]  /*37330*/  LOP3.LUT P3, RZ, R0, 0x20, RZ, 0xc0, !PT ;  /* 0x0000002000ff7812 */ /* 0x000fe2000786c0ff */
[----:B-1----:R-:W-:-:S05]  /*37340*/  IMAD.WIDE R136, R19, 0x4, R2 ;  /* 0x0000000413887825 */ /* 0x002fca00078e0202 */
[----:B------:R1:W-:Y:S01]  /*37350*/  @P1 STG.E desc[UR34][R136.64], R148 ;  /* 0x0000009488001986 */ /* 0x0003e2000c101922 */
[----:B------:R-:W-:Y:S01]  /*37360*/  LOP3.LUT P4, RZ, R0, 0x100, RZ, 0xc0, !PT ;  /* 0x0000010000ff7812 */ /* 0x000fe2000788c0ff */
[----:B-1----:R-:W-:-:S05]  /*37370*/  IMAD.WIDE R136, R19, 0x4, R4 ;  /* 0x0000000413887825 */ /* 0x002fca00078e0204 */
[----:B------:R1:W-:Y:S01]  /*37380*/  @P2 STG.E desc[UR34][R136.64], R147 ;  /* 0x0000009388002986 */ /* 0x0003e2000c101922 */
[----:B------:R-:W-:Y:S01]  /*37390*/  LOP3.LUT P5, RZ, R0, 0x200, RZ, 0xc0, !PT ;  /* 0x0000020000ff7812 */ /* 0x000fe200078ac0ff */
[----:B-1----:R-:W-:-:S05]  /*373a0*/  IMAD.WIDE R136, R19, 0x4, R6 ;  /* 0x0000000413887825 */ /* 0x002fca00078e0206 */
[----:B------:R1:W-:Y:S02]  /*373b0*/  @P3 STG.E desc[UR34][R136.64], R20 ;  /* 0x0000001488003986 */ /* 0x0003e4000c101922 */
[----:B-1----:R-:W-:Y:S02]  /*373c0*/  IMAD.WIDE R136, R19, 0x4, R8 ;  /* 0x0000000413887825 */ /* 0x002fe400078e0208 */
[----:B------:R-:W3:Y:S04]  /*373d0*/  LDL.LU R20, [R1+0xa2c] ;  /* 0x000a2c0001147983 */ /* 0x000ee80000300800 */
[----:B------:R2:W-:Y:S04]  /*373e0*/  @P4 STG.E desc[UR34][R136.64], R18 ;  /* 0x0000001288004986 */ /* 0x0005e8000c101922 */
[----:B------:R-:W4:Y:S01]  /*373f0*/  LDL.LU R19, [R1+0x83c] ;  /* 0x00083c0001137983 */ /* 0x000f220000300800 */
[----:B--2---:R-:W-:-:S03]  /*37400*/  IMAD.WIDE R136, R146, 0x4, R2 ;  /* 0x0000000492887825 */ /* 0x004fc600078e0202 */
[----:B------:R-:W2:Y:S04]  /*37410*/  LDL.LU R18, [R1+0x63c] ;  /* 0x00063c0001127983 */ /* 0x000ea80000300800 */
[----:B------:R1:W-:Y:S02]  /*37420*/  @P5 STG.E desc[UR34][R136.64], R17 ;  /* 0x0000001188005986 */ /* 0x0003e4000c101922 */
[----:B-1----:R-:W-:Y:S02]  /*37430*/  IMAD.WIDE R136, R146, 0x4, R4 ;  /* 0x0000000492887825 */ /* 0x002fe400078e0204 */
[----:B------:R-:W2:Y:S04]  /*37440*/  LDL.LU R17, [R1+0x43c] ;  /* 0x00043c0001117983 */ /* 0x000ea80000300800 */
[----:B------:R1:W-:Y:S04]  /*37450*/  @P6 STG.E desc[UR34][R136.64], R16 ;  /* 0x0000001088006986 */ /* 0x0003e8000c101922 */
[----:B-1----:R-:W4:Y:S01]  /*37460*/  LDL.LU R16, [R1+0x1060] ;  /* 0x0010600001107983 */ /* 0x002f220000300800 */
[----:B------:R-:W-:Y:S01]  /*37470*/  LOP3.LUT P0, RZ, R22, 0x80000000, RZ, 0xc0, !PT ;  /* 0x8000000016ff7812 */ /* 0x000fe2000780c0ff */
[----:B------:R-:W-:-:S12]  /*37480*/  IMAD.WIDE R136, R146, 0x4, R6 ;  /* 0x0000000492887825 */ /* 0x000fd800078e0206 */
[----:B------:R1:W-:Y:S04]  /*37490*/  @P0 STG.E desc[UR34][R136.64], R15 ;  /* 0x0000000f88000986 */ /* 0x0003e8000c101922 */
[----:B-1----:R-:W2:Y:S04]  /*374a0*/  LDL.LU R15, [R1+0x23c] ;  /* 0x00023c00010f7983 */ /* 0x002ea80000300800 */
[----:B------:R-:W2:Y:S04]  /*374b0*/  LDL.LU R145, [R1+0x1064] ;  /* 0x0010640001917983 */ /* 0x000ea80000300800 */
[----:B------:R-:W2:Y:S04]  /*374c0*/  LDL.LU R252, [R1+0xe90] ;  /* 0x000e900001fc7983 */ /* 0x000ea80000300800 */
[----:B------:R-:W2:Y:S01]  /*374d0*/  LDL.LU R159, [R1+0xc30] ;  /* 0x000c3000019f7983 */ /* 0x000ea20000300800 */
[----:B------:R-:W-:-:S03]  /*374e0*/  LOP3.LUT P1, RZ, R0, 0x1000000, RZ, 0xc0, !PT ;  /* 0x0100000000ff7812 */ /* 0x000fc6000782c0ff */
[----:B------:R-:W2:Y:S01]  /*374f0*/  LDL.LU R144, [R1+0xa30] ;  /* 0x000a300001907983 */ /* 0x000ea20000300800 */
[----:B------:R-:W-:-:S03]  /*37500*/  LOP3.LUT R22, R22, 0xff7fffff, RZ, 0xc0, !PT ;  /* 0xff7fffff16167812 */ /* 0x000fc600078ec0ff */
[----:B------:R-:W2:Y:S04]  /*37510*/  LDL.LU R139, [R1+0x840] ;  /* 0x00084000018b7983 */ /* 0x000ea80000300800 */
[----:B------:R-:W2:Y:S02]  /*37520*/  LDL.LU R150, [R1+0x1068] ;  /* 0x0010680001967983 */ /* 0x000ea40000300800 */
[----:B------:R-:W-:Y:S02]  /*37530*/  @P1 LOP3.LUT R22, R22, 0x800000, RZ, 0xfc, !PT ;  /* 0x0080000016161812 */ /* 0x000fe400078efcff */
[----:B------:R-:W-:Y:S01]  /*37540*/  LOP3.LUT P1, RZ, R0, 0x800000, RZ, 0xc0, !PT ;  /* 0x0080000000ff7812 */ /* 0x000fe2000782c0ff */
[----:B------:R-:W2:Y:S01]  /*37550*/  LDL.LU R153, [R1+0x640] ;  /* 0x0006400001997983 */ /* 0x000ea20000300800 */
[----:B------:R-:W-:-:S03]  /*37560*/  LOP3.LUT R22, R22, 0xfeffffff, RZ, 0xc0, !PT ;  /* 0xfeffffff16167812 */ /* 0x000fc600078ec0ff */
[----:B------:R-:W2:Y:S01]  /*37570*/  LDL.LU R151, [R1+0x440] ;  /* 0x0004400001977983 */ /* 0x000ea20000300800 */
[C---:B------:R-:W-:Y:S02]  /*37580*/  LOP3.LUT P4, RZ, R0.reuse, 0x1000, RZ, 0xc0, !PT ;  /* 0x0000100000ff7812 */ /* 0x040fe4000788c0ff */
[----:B------:R-:W-:Y:S01]  /*37590*/  LOP3.LUT P5, RZ, R0, 0x2000, RZ, 0xc0, !PT ;  /* 0x0000200000ff7812 */ /* 0x000fe200078ac0ff */
[----:B------:R-:W2:Y:S04]  /*375a0*/  LDL.LU R149, [R1+0x240] ;  /* 0x0002400001957983 */ /* 0x000ea80000300800 */
[----:B------:R-:W-:Y:S02]  /*375b0*/  @P1 LOP3.LUT R22, R22, 0x1000000, RZ, 0xfc, !PT ;  /* 0x0100000016161812 */ /* 0x000fe400078efcff */
[----:B------:R-:W-:-:S02]  /*375c0*/  LOP3.LUT P1, RZ, R0, 0x400000, RZ, 0xc0, !PT ;  /* 0x0040000000ff7812 */ /* 0x000fc4000782c0ff */
[----:B------:R-:W-:-:S11]  /*375d0*/  LOP3.LUT R22, R22, 0xfdffffff, RZ, 0xc0, !PT ;  /* 0xfdffffff16167812 */ /* 0x000fd600078ec0ff */
[----:B------:R-:W-:Y:S02]  /*375e0*/  @P1 LOP3.LUT R22, R22, 0x2000000, RZ, 0xfc, !PT ;  /* 0x0200000016161812 */ /* 0x000fe400078efcff */
[----:B------:R-:W-:Y:S02]  /*375f0*/  LOP3.LUT P1, RZ, R0, 0x200000, RZ, 0xc0, !PT ;  /* 0x0020000000ff7812 */ /* 0x000fe4000782c0ff */
[----:B------:R-:W-:Y:S01]  /*37600*/  LOP3.LUT R22, R22, 0xfbffffff, RZ, 0xc0, !PT ;  /* 0xfbffffff16167812 */ /* 0x000fe200078ec0ff */
[----:B------:R-:W-:-:S10]  /*37610*/  IMAD.WIDE R136, R146, 0x4, R8 ;  /* 0x0000000492887825 */ /* 0x000fd400078e0208 */
[----:B------:R-:W-:Y:S02]  /*37620*/  @P1 LOP3.LUT R22, R22, 0x4000000, RZ, 0xfc, !PT ;  /* 0x0400000016161812 */ /* 0x000fe400078efcff */
[----:B------:R-:W-:Y:S02]  /*37630*/  LOP3.LUT P1, RZ, R0, 0x100000, RZ, 0xc0, !PT ;  /* 0x0010000000ff7812 */ /* 0x000fe4000782c0ff */
[----:B------:R-:W-:-:S11]  /*37640*/  LOP3.LUT R22, R22, 0xf7ffffff, RZ, 0xc0, !PT ;  /* 0xf7ffffff16167812 */ /* 0x000fd600078ec0ff */
[----:B------:R-:W-:Y:S02]  /*37650*/  @P1 LOP3.LUT R22, R22, 0x8000000, RZ, 0xfc, !PT ;  /* 0x0800000016161812 */ /* 0x000fe400078efcff */
[----:B------:R-:W-:Y:S02]  /*37660*/  LOP3.LUT P1, RZ, R0, 0x80000, RZ, 0xc0, !PT ;  /* 0x0008000000ff7812 */ /* 0x000fe4000782c0ff */
[----:B------:R-:W-:-:S11]  /*37670*/  LOP3.LUT R22, R22, 0xefffffff, RZ, 0xc0, !PT ;  /* 0xefffffff16167812 */ /* 0x000fd600078ec0ff */
[----:B------:R-:W-:Y:S02]  /*37680*/  @P1 LOP3.LUT R22, R22, 0x10000000, RZ, 0xfc, !PT ;  /* 0x1000000016161812 */ /* 0x000fe400078efcff */
[----:B------:R-:W-:Y:S02]  /*37690*/  LOP3.LUT P1, RZ, R0, 0x40000, RZ, 0xc0, !PT ;  /* 0x0004000000ff7812 */ /* 0x000fe4000782c0ff */
[----:B------:R-:W-:Y:S02]  /*376a0*/  LOP3.LUT R22, R22, 0xdfffffff, RZ, 0xc0, !PT ;  /* 0xdfffffff16167812 */ /* 0x000fe400078ec0ff */
[----:B------:R-:W-:-:S09]  /*376b0*/  LOP3.LUT P6, RZ, R0, 0x4000, RZ, 0xc0, !PT ;  /* 0x0000400000ff7812 */ /* 0x000fd200078cc0ff */
[----:B------:R-:W-:Y:S02]  /*376c0*/  @P1 LOP3.LUT R22, R22, 0x20000000, RZ, 0xfc, !PT ;  /* 0x2000000016161812 */ /* 0x000fe400078efcff */
[C---:B------:R-:W-:Y:S02]  /*376d0*/  LOP3.LUT P1, RZ, R0.reuse, 0x20000, RZ, 0xc0, !PT ;  /* 0x0002000000ff7812 */ /* 0x040fe4000782c0ff */
[----:B------:R-:W-:Y:S02]  /*376e0*/  LOP3.LUT P0, RZ, R0, 0x8000, RZ, 0xc0, !PT ;  /* 0x0000800000ff7812 */ /* 0x000fe4000780c0ff */
[----:B------:R-:W-:-:S09]  /*376f0*/  LOP3.LUT R22, R22, 0xbfffffff, RZ, 0xc0, !PT ;  /* 0xbfffffff16167812 */ /* 0x000fd200078ec0ff */
[----:B------:R-:W-:Y:S02]  /*37700*/  @P1 LOP3.LUT R22, R22, 0x40000000, RZ, 0xfc, !PT ;  /* 0x4000000016161812 */ /* 0x000fe400078efcff */
[----:B------:R-:W-:Y:S01]  /*37710*/  LOP3.LUT P1, RZ, R0, 0x10000, RZ, 0xc0, !PT ;  /* 0x0001000000ff7812 */ /* 0x000fe2000782c0ff */
[----:B---3--:R4:W-:Y:S02]  /*37720*/  @P4 STG.E desc[UR34][R136.64], R20 ;  /* 0x0000001488004986 */ /* 0x0089e4000c101922 */
[----:B----4-:R-:W-:-:S05]  /*37730*/  IMAD.WIDE R136, R16, 0x4, R2 ;  /* 0x0000000410887825 */ /* 0x010fca00078e0202 */
[----:B------:R1:W-:Y:S04]  /*37740*/  @P5 STG.E desc[UR34][R136.64], R19 ;  /* 0x0000001388005986 */ /* 0x0003e8000c101922 */
[----:B-1----:R-:W3:Y:S04]  /*37750*/  LDL.LU R19, [R1+0x106c] ;  /* 0x00106c0001137983 */ /* 0x002ee80000300800 */
[----:B------:R-:W4:Y:S04]  /*37760*/  LDL.LU R148, [R1+0x40] ;  /* 0x0000400001947983 */ /* 0x000f280000300800 */
[----:B------:R-:W3:Y:S04]  /*37770*/  LDL.LU R147, [R1+0xe94] ;  /* 0x000e940001937983 */ /* 0x000ee80000300800 */
[----:B------:R-:W3:Y:S01]  /*37780*/  LDL.LU R146, [R1+0xc34] ;  /* 0x000c340001927983 */ /* 0x000ee20000300800 */
[----:B------:R-:W-:-:S03]  /*37790*/  IMAD.WIDE R136, R16, 0x4, R4 ;  /* 0x0000000410887825 */ /* 0x000fc600078e0204 */
[----:B------:R-:W3:Y:S04]  /*377a0*/  LDL.LU R20, [R1+0xa34] ;  /* 0x000a340001147983 */ /* 0x000ee80000300800 */
[----:B--2---:R1:W-:Y:S02]  /*377b0*/  @P6 STG.E desc[UR34][R136.64], R18 ;  /* 0x0000001288006986 */ /* 0x0043e4000c101922 */
[----:B-1----:R-:W-:-:S05]  /*377c0*/  IMAD.WIDE R136, R16, 0x4, R6 ;  /* 0x0000000410887825 */ /* 0x002fca00078e0206 */
[----:B------:R1:W-:Y:S02]  /*377d0*/  @P0 STG.E desc[UR34][R136.64], R17 ;  /* 0x0000001188000986 */ /* 0x0003e4000c101922 */
[----:B-1----:R-:W-:Y:S02]  /*377e0*/  IMAD.WIDE R136, R16, 0x4, R8 ;  /* 0x0000000410887825 */ /* 0x002fe400078e0208 */
[----:B------:R-:W2:Y:S04]  /*377f0*/  LDL.LU R17, [R1+0x844] ;  /* 0x0008440001117983 */ /* 0x000ea80000300800 */
[----:B------:R1:W-:Y:S04]  /*37800*/  @P1 STG.E desc[UR34][R136.64], R15 ;  /* 0x0000000f88001986 */ /* 0x0003e8000c101922 */
[----:B------:R-:W2:Y:S04]  /*37810*/  LDL.LU R16, [R1+0x644] ;  /* 0x0006440001107983 */ /* 0x000ea80000300800 */
[----:B-1----:R-:W2:Y:S04]  /*37820*/  LDL.LU R15, [R1+0x444] ;  /* 0x00044400010f7983 */ /* 0x002ea80000300800 */
[----:B------:R-:W2:Y:S01]  /*37830*/  LDL.LU R18, [R1+0x1070] ;  /* 0x0010700001127983 */ /* 0x000ea20000300800 */
[----:B------:R-:W-:Y:S01]  /*37840*/  LOP3.LUT P1, RZ, R22, 0x40000000, RZ, 0xc0, !PT ;  /* 0x4000000016ff7812 */ /* 0x000fe2000782c0ff */
[----:B------:R-:W-:-:S12]  /*37850*/  IMAD.WIDE R136, R145, 0x4, R2 ;  /* 0x0000000491887825 */ /* 0x000fd800078e0202 */
[----:B------:R1:W-:Y:S01]  /*37860*/  @P1 STG.E desc[UR34][R136.64], R252 ;  /* 0x000000fc88001986 */ /* 0x0003e2000c101922 */
[----:B------:R-:W-:Y:S01]  /*37870*/  LOP3.LUT P1, RZ, R22, 0x20000000, RZ, 0xc0, !PT ;  /* 0x2000000016ff7812 */ /* 0x000fe2000782c0ff */
[----:B-1----:R-:W-:-:S12]  /*37880*/  IMAD.WIDE R136, R145, 0x4, R4 ;  /* 0x0000000491887825 */ /* 0x002fd800078e0204 */
        /* <DEDUP_REMOVED lines=8> */
[----:B-1----:R-:W-:Y:S01]  /*37910*/  IMAD.WIDE R136, R150, 0x4, R2 ;  /* 0x0000000496887825 */ /* 0x002fe200078e0202 */
[----:B------:R-:W-:Y:S01]  /*37920*/  LOP3.LUT P2, RZ, R0, 0x2000000, RZ, 0xc0, !PT ;  /* 0x0200000000ff7812 */ /* 0x000fe2000784c0ff */
[----:B------:R-:W2:Y:S10]  /*37930*/  LDL.LU R139, [R1+0x1078] ;  /* 0x00107800018b7983 */ /* 0x000eb40000300800 */
[----:B------:R1:W-:Y:S01]  /*37940*/  @P1 STG.E desc[UR34][R136.64], R153 ;  /* 0x0000009988001986 */ /* 0x0003e2000c101922 */
[----:B------:R-:W-:Y:S01]  /*37950*/  LOP3.LUT P1, RZ, R22, 0x2000000, RZ, 0xc0, !PT ;  /* 0x0200000016ff7812 */ /* 0x000fe2000782c0ff */
[----:B-1----:R-:W-:-:S12]  /*37960*/  IMAD.WIDE R136, R150, 0x4, R4 ;  /* 0x0000000496887825 */ /* 0x002fd800078e0204 */
[----:B------:R1:W-:Y:S01]  /*37970*/  @P1 STG.E desc[UR34][R136.64], R151 ;  /* 0x0000009788001986 */ /* 0x0003e2000c101922 */
[----:B------:R-:W-:Y:S01]  /*37980*/  LOP3.LUT P1, RZ, R22, 0x1000000, RZ, 0xc0, !PT ;  /* 0x0100000016ff7812 */ /* 0x000fe2000782c0ff */
[----:B-1----:R-:W-:-:S12]  /*37990*/  IMAD.WIDE R136, R150, 0x4, R6 ;  /* 0x0000000496887825 */ /* 0x002fd800078e0206 */
[----:B------:R1:W-:Y:S01]  /*379a0*/  @P1 STG.E desc[UR34][R136.64], R149 ;  /* 0x0000009588001986 */ /* 0x0003e2000c101922 */
[----:B------:R-:W-:Y:S02]  /*379b0*/  LOP3.LUT P1, RZ, R22, 0x800000, RZ, 0xc0, !PT ;  /* 0x0080000016ff7812 */ /* 0x000fe4000782c0ff */
[----:B------:R-:W-:Y:S01]  /*379c0*/  LOP3.LUT P3, RZ, R0, 0x4000000, RZ, 0xc0, !PT ;  /* 0x0400000000ff7812 */ /* 0x000fe2000786c0ff */
[----:B-1----:R-:W-:Y:S01]  /*379d0*/  IMAD.WIDE R136, R150, 0x4, R8 ;  /* 0x0000000496887825 */ /* 0x002fe200078e0208 */
[C---:B------:R-:W-:Y:S02]  /*379e0*/  LOP3.LUT P4, RZ, R0.reuse, 0x8000000, RZ, 0xc0, !PT ;  /* 0x0800000000ff7812 */ /* 0x040fe4000788c0ff */
[C---:B------:R-:W-:Y:S02]  /*379f0*/  LOP3.LUT P5, RZ, R0.reuse, 0x10000000, RZ, 0xc0, !PT ;  /* 0x1000000000ff7812 */ /* 0x040fe400078ac0ff */
[C---:B------:R-:W-:Y:S02]  /*37a00*/  LOP3.LUT P6, RZ, R0.reuse, 0x20000000, RZ, 0xc0, !PT ;  /* 0x2000000000ff7812 */ /* 0x040fe400078cc0ff */
[----:B------:R-:W-:-:S03]  /*37a10*/  LOP3.LUT P0, RZ, R0, 0x40000000, RZ, 0xc0, !PT ;  /* 0x4000000000ff7812 */ /* 0x000fc6000780c0ff */
[----:B----4-:R3:W-:Y:S02]  /*37a20*/  @P1 STG.E desc[UR34][R136.64], R148 ;  /* 0x0000009488001986 */ /* 0x0107e4000c101922 */
[----:B---3--:R-:W-:-:S05]  /*37a30*/  IMAD.WIDE R136, R19, 0x4, R2 ;  /* 0x0000000413887825 */ /* 0x008fca00078e0202 */
[----:B------:R1:W-:Y:S02]  /*37a40*/  @P2 STG.E desc[UR34][R136.64], R147 ;  /* 0x0000009388002986 */ /* 0x0003e4000c101922 */
[----:B-1----:R-:W-:-:S05]  /*37a50*/  IMAD.WIDE R136, R19, 0x4, R4 ;  /* 0x0000000413887825 */ /* 0x002fca00078e0204 */
[----:B------:R1:W-:Y:S04]  /*37a60*/  @P3 STG.E desc[UR34][R136.64], R146 ;  /* 0x0000009288003986 */ /* 0x0003e8000c101922 */
[----:B-1----:R-:W3:Y:S01]  /*37a70*/  LDL.LU R146, [R1+0x244] ;  /* 0x0002440001927983 */ /* 0x002ee20000300800 */
[----:B------:R-:W-:-:S05]  /*37a80*/  IMAD.WIDE R136, R19, 0x4, R6 ;  /* 0x0000000413887825 */ /* 0x000fca00078e0206 */
[----:B------:R1:W-:Y:S02]  /*37a90*/  @P4 STG.E desc[UR34][R136.64], R20 ;  /* 0x0000001488004986 */ /* 0x0003e4000c101922 */
[----:B-1----:R-:W-:Y:S02]  /*37aa0*/  IMAD.WIDE R136, R19, 0x4, R8 ;  /* 0x0000000413887825 */ /* 0x002fe400078e0208 */
[----:B------:R-:W4:Y:S04]  /*37ab0*/  LDL.LU R20, [R1+0x44] ;  /* 0x0000440001147983 */ /* 0x000f280000300800 */
[----:B--2---:R1:W-:Y:S04]  /*37ac0*/  @P5 STG.E desc[UR34][R136.64], R17 ;  /* 0x0000001188005986 */ /* 0x0043e8000c101922 */
[----:B------:R-:W2:Y:S01]  /*37ad0*/  LDL.LU R19, [R1+0xe98] ;  /* 0x000e980001137983 */ /* 0x000ea20000300800 */
[----:B-1----:R-:W-:-:S03]  /*37ae0*/  IMAD.WIDE R136, R18, 0x4, R2 ;  /* 0x0000000412887825 */ /* 0x002fc600078e0202 */
[----:B------:R-:W2:Y:S04]  /*37af0*/  LDL.LU R17, [R1+0xc38] ;  /* 0x000c380001117983 */ /* 0x000ea80000300800 */
[----:B------:R1:W-:Y:S02]  /*37b00*/  @P6 STG.E desc[UR34][R136.64], R16 ;  /* 0x0000001088006986 */ /* 0x0003e4000c101922 */
[----:B-1----:R-:W-:Y:S02]  /*37b10*/  IMAD.WIDE R136, R18, 0x4, R4 ;  /* 0x0000000412887825 */ /* 0x002fe400078e0204 */
[----:B------:R-:W2:Y:S04]  /*37b20*/  LDL.LU R16, [R1+0xa38] ;  /* 0x000a380001107983 */ /* 0x000ea80000300800 */
[----:B------:R1:W-:Y:S04]  /*37b30*/  @P0 STG.E desc[UR34][R136.64], R15 ;  /* 0x0000000f88000986 */ /* 0x0003e8000c101922 */
[----:B-1----:R-:W2:Y:S01]  /*37b40*/  LDL.LU R15, [R1+0x1074] ;  /* 0x00107400010f7983 */ /* 0x002ea20000300800 */
        /* <DEDUP_REMOVED lines=8> */
[----:B------:R-:W-:-:S02]  /*37bd0*/  LOP3.LUT R22, R22, 0xfffeffff, RZ, 0xc0, !PT ;  /* 0xfffeffff16167812 */ /* 0x000fc400078ec0ff */
[----:B------:R-:W-:Y:S01]  /*37be0*/  LOP3.LUT P4, RZ, R0, 0x80000000, RZ, 0xc0, !PT ;  /* 0x8000000000ff7812 */ /* 0x000fe2000788c0ff */
[----:B------:R-:W-:Y:S01]  /*37bf0*/  IMAD.WIDE R136, R18, 0x4, R6 ;  /* 0x0000000412887825 */ /* 0x000fe200078e0206 */
[----:B------:R-:W2:Y:S04]  /*37c00*/  LDL.LU R151, [R1+0xe9c] ;  /* 0x000e9c0001977983 */ /* 0x000ea80000300800 */
[----:B------:R-:W2:Y:S03]  /*37c10*/  LDL.LU R149, [R1+0xc3c] ;  /* 0x000c3c0001957983 */ /* 0x000ea60000300800 */
[----:B------:R-:W-:Y:S01]  /*37c20*/  @P1 LOP3.LUT R22, R22, 0x10000, RZ, 0xfc, !PT ;  /* 0x0001000016161812 */ /* 0x000fe200078efcff */
[----:B------:R-:W2:Y:S01]  /*37c30*/  LDL.LU R150, [R1+0xa3c] ;  /* 0x000a3c0001967983 */ /* 0x000ea20000300800 */
[----:B------:R-:W-:-:S02]  /*37c40*/  LOP3.LUT P1, RZ, R10, 0x200, RZ, 0xc0, !PT ;  /* 0x000002000aff7812 */ /* 0x000fc4000782c0ff */
[----:B------:R-:W-:Y:S01]  /*37c50*/  LOP3.LUT R22, R22, 0xfffdffff, RZ, 0xc0, !PT ;  /* 0xfffdffff16167812 */ /* 0x000fe200078ec0ff */
[----:B------:R-:W2:Y:S04]  /*37c60*/  LDL.LU R148, [R1+0x107c] ;  /* 0x00107c0001947983 */ /* 0x000ea80000300800 */
[----:B------:R-:W2:Y:S06]  /*37c70*/  LDL.LU R147, [R1+0x84c] ;  /* 0x00084c0001937983 */ /* 0x000eac0000300800 */
[----:B------:R-:W-:-:S02]  /*37c80*/  @P1 LOP3.LUT R22, R22, 0x20000, RZ, 0xfc, !PT ;  /* 0x0002000016161812 */ /* 0x000fc400078efcff */
[----:B------:R-:W-:Y:S02]  /*37c90*/  LOP3.LUT P1, RZ, R10, 0x100, RZ, 0xc0, !PT ;  /* 0x000001000aff7812 */ /* 0x000fe4000782c0ff */
[----:B------:R-:W-:-:S11]  /*37ca0*/  LOP3.LUT R22, R22, 0xfffbffff, RZ, 0xc0, !PT ;  /* 0xfffbffff16167812 */ /* 0x000fd600078ec0ff */
        /* <DEDUP_REMOVED lines=9> */
[C---:B------:R-:W-:Y:S02]  /*37d40*/  LOP3.LUT P5, RZ, R10.reuse, 0x1, RZ, 0xc0, !PT ;  /* 0x000000010aff7812 */ /* 0x040fe400078ac0ff */
[----:B------:R-:W-:-:S07]  /*37d50*/  LOP3.LUT P6, RZ, R10, 0x2, RZ, 0xc0, !PT ;  /* 0x000000020aff7812 */ /* 0x000fce00078cc0ff */
[----:B------:R-:W-:Y:S02]  /*37d60*/  @P1 LOP3.LUT R22, R22, 0x200000, RZ, 0xfc, !PT ;  /* 0x0020000016161812 */ /* 0x000fe400078efcff */
[C---:B------:R-:W-:Y:S02]  /*37d70*/  LOP3.LUT P1, RZ, R10.reuse, 0x10, RZ, 0xc0, !PT ;  /* 0x000000100aff7812 */ /* 0x040fe4000782c0ff */
[----:B------:R-:W-:Y:S02]  /*37d80*/  LOP3.LUT P0, RZ, R10, 0x4, RZ, 0xc0, !PT ;  /* 0x000000040aff7812 */ /* 0x000fe4000780c0ff */
[----:B------:R-:W-:-:S09]  /*37d90*/  LOP3.LUT R22, R22, 0xffbfffff, RZ, 0xc0, !PT ;  /* 0xffbfffff16167812 */ /* 0x000fd200078ec0ff */
[----:B------:R-:W-:Y:S02]  /*37da0*/  @P1 LOP3.LUT R22, R22, 0x400000, RZ, 0xfc, !PT ;  /* 0x0040000016161812 */ /* 0x000fe400078efcff */
[----:B------:R-:W-:Y:S01]  /*37db0*/  LOP3.LUT P1, RZ, R10, 0x8, RZ, 0xc0, !PT ;  /* 0x000000080aff7812 */ /* 0x000fe2000782c0ff */
[----:B---3--:R1:W-:Y:S02]  /*37dc0*/  @P4 STG.E desc[UR34][R136.64], R146 ;  /* 0x0000009288004986 */ /* 0x0083e4000c101922 */
[----:B-1----:R-:W-:Y:S02]  /*37dd0*/  IMAD.WIDE R136, R18, 0x4, R8 ;  /* 0x0000000412887825 */ /* 0x002fe400078e0208 */
[----:B------:R-:W3:Y:S04]  /*37de0*/  LDL.LU R18, [R1+0x1080] ;  /* 0x0010800001127983 */ /* 0x000ee80000300800 */
[----:B------:R-:W3:Y:S04]  /*37df0*/  LDL.LU R153, [R1+0x48] ;  /* 0x0000480001997983 */ /* 0x000ee80000300800 */
[----:B----4-:R1:W-:Y:S04]  /*37e00*/  @P5 STG.E desc[UR34][R136.64], R20 ;  /* 0x0000001488005986 */ /* 0x0103e8000c101922 */
[----:B------:R-:W4:Y:S04]  /*37e10*/  LDL.LU R146, [R1+0x64c] ;  /* 0x00064c0001927983 */ /* 0x000f280000300800 */
[----:B-1----:R-:W4:Y:S01]  /*37e20*/  LDL.LU R20, [R1+0x44c] ;  /* 0x00044c0001147983 */ /* 0x002f220000300800 */
[----:B--2---:R-:W-:-:S05]  /*37e30*/  IMAD.WIDE R136, R15, 0x4, R2 ;  /* 0x000000040f887825 */ /* 0x004fca00078e0202 */
[----:B------:R1:W-:Y:S02]  /*37e40*/  @P6 STG.E desc[UR34][R136.64], R19 ;  /* 0x0000001388006986 */ /* 0x0003e4000c101922 */
[C---:B-1----:R-:W-:Y:S02]  /*37e50*/  IMAD.WIDE R136, R15.reuse, 0x4, R4 ;  /* 0x000000040f887825 */ /* 0x042fe400078e0204 */
[----:B------:R-:W2:Y:S04]  /*37e60*/  LDL.LU R19, [R1+0x24c] ;  /* 0x00024c0001137983 */ /* 0x000ea80000300800 */
[----:B------:R1:W-:Y:S02]  /*37e70*/  @P0 STG.E desc[UR34][R136.64], R17 ;  /* 0x0000001188000986 */ /* 0x0003e4000c101922 */
[----:B-1----:R-:W-:-:S05]  /*37e80*/  IMAD.WIDE R136, R15, 0x4, R6 ;  /* 0x000000040f887825 */ /* 0x002fca00078e0206 */
[----:B------:R1:W-:Y:S02]  /*37e90*/  @P1 STG.E desc[UR34][R136.64], R16 ;  /* 0x0000001088001986 */ /* 0x0003e4000c101922 */
[----:B-1----:R-:W-:Y:S02]  /*37ea0*/  IMAD.WIDE R136, R15, 0x4, R8 ;  /* 0x000000040f887825 */ /* 0x002fe400078e0208 */
[----:B------:R-:W2:Y:S04]  /*37eb0*/  LDL.LU R16, [R1+0x4c] ;  /* 0x00004c0001107983 */ /* 0x000ea80000300800 */
[----:B------:R-:W2:Y:S04]  /*37ec0*/  LDL.LU R15, [R1+0xea0] ;  /* 0x000ea000010f7983 */ /* 0x000ea80000300800 */
[----:B------:R-:W2:Y:S01]  /*37ed0*/  LDL.LU R17, [R1+0x1084] ;  /* 0x0010840001117983 */ /* 0x000ea20000300800 */
[----:B------:R-:W-:-:S13]  /*37ee0*/  LOP3.LUT P1, RZ, R22, 0x400000, RZ, 0xc0, !PT ;  /* 0x0040000016ff7812 */ /* 0x000fda000782c0ff */
        /* <DEDUP_REMOVED lines=12> */
[C---:B------:R-:W-:Y:S02]  /*37fb0*/  LOP3.LUT P2, RZ, R10.reuse, 0x1000, RZ, 0xc0, !PT ;  /* 0x000010000aff7812 */ /* 0x040fe4000784c0ff */
[C---:B------:R-:W-:Y:S02]  /*37fc0*/  LOP3.LUT P3, RZ, R10.reuse, 0x2000, RZ, 0xc0, !PT ;  /* 0x000020000aff7812 */ /* 0x040fe4000786c0ff */
[C---:B------:R-:W-:Y:S02]  /*37fd0*/  LOP3.LUT P4, RZ, R10.reuse, 0x4000, RZ, 0xc0, !PT ;  /* 0x000040000aff7812 */ /* 0x040fe4000788c0ff */
[C---:B------:R-:W-:Y:S02]  /*37fe0*/  LOP3.LUT P5, RZ, R10.reuse, 0x8000, RZ, 0xc0, !PT ;  /* 0x000080000aff7812 */ /* 0x040fe400078ac0ff */
[----:B------:R-:W-:-:S02]  /*37ff0*/  LOP3.LUT P6, RZ, R10, 0x10000, RZ, 0xc0, !PT ;  /* 0x000100000aff7812 */ /* 0x000fc400078cc0ff */
[----:B------:R-:W-:Y:S01]  /*38000*/  LOP3.LUT P0, RZ, R10, 0x20000, RZ, 0xc0, !PT ;  /* 0x000200000aff7812 */ /* 0x000fe2000780c0ff */
[----:B---3--:R1:W-:Y:S01]  /*38010*/  @P1 STG.E desc[UR34][R136.64], R153 ;  /* 0x0000009988001986 */ /* 0x0083e2000c101922 */
[----:B------:R-:W-:Y:S01]  /*38020*/  LOP3.LUT P1, RZ, R22, 0x20000, RZ, 0xc0, !PT ;  /* 0x0002000016ff7812 */ /* 0x000fe2000782c0ff */
[----:B-1----:R-:W-:Y:S02]  /*38030*/  IMAD.WIDE R136, R148, 0x4, R2 ;  /* 0x0000000494887825 */ /* 0x002fe400078e0202 */
[----:B------:R-:W3:Y:S10]  /*38040*/  LDL.LU R153, [R1+0x108c] ;  /* 0x00108c0001997983 */ /* 0x000ef40000300800 */
[----:B------:R1:W-:Y:S01]  /*38050*/  @P1 STG.E desc[UR34][R136.64], R151 ;  /* 0x0000009788001986 */ /* 0x0003e2000c101922 */
[----:B------:R-:W-:Y:S01]  /*38060*/  LOP3.LUT P1, RZ, R22, 0x10000, RZ, 0xc0, !PT ;  /* 0x0001000016ff7812 */ /* 0x000fe2000782c0ff */
[----:B-1----:R-:W-:-:S12]  /*38070*/  IMAD.WIDE R136, R148, 0x4, R4 ;  /* 0x0000000494887825 */ /* 0x002fd800078e0204 */
[----:B------:R1:W-:Y:S01]  /*38080*/  @P1 STG.E desc[UR34][R136.64], R149 ;  /* 0x0000009588001986 */ /* 0x0003e2000c101922 */
[----:B------:R-:W-:Y:S01]  /*38090*/  LOP3.LUT P1, RZ, R22, 0x8000, RZ, 0xc0, !PT ;  /* 0x0000800016ff7812 */ /* 0x000fe2000782c0ff */
[----:B-1----:R-:W-:-:S12]  /*380a0*/  IMAD.WIDE R136, R148, 0x4, R6 ;  /* 0x0000000494887825 */ /* 0x002fd800078e0206 */
[----:B------:R1:W-:Y:S02]  /*380b0*/  @P1 STG.E desc[UR34][R136.64], R150 ;  /* 0x0000009688001986 */ /* 0x0003e4000c101922 */
[----:B-1----:R-:W-:-:S05]  /*380c0*/  IMAD.WIDE R136, R148, 0x4, R8 ;  /* 0x0000000494887825 */ /* 0x002fca00078e0208 */
[----:B------:R1:W-:Y:S02]  /*380d0*/  @P2 STG.E desc[UR34][R136.64], R147 ;  /* 0x0000009388002986 */ /* 0x0003e4000c101922 */
[----:B-1----:R-:W-:-:S05]  /*380e0*/  IMAD.WIDE R136, R18, 0x4, R2 ;  /* 0x0000000412887825 */ /* 0x002fca00078e0202 */
[----:B----4-:R1:W-:Y:S02]  /*380f0*/  @P3 STG.E desc[UR34][R136.64], R146 ;  /* 0x0000009288003986 */ /* 0x0103e4000c101922 */
[----:B-1----:R-:W-:-:S05]  /*38100*/  IMAD.WIDE R136, R18, 0x4, R4 ;  /* 0x0000000412887825 */ /* 0x002fca00078e0204 */
[----:B------:R1:W-:Y:S02]  /*38110*/  @P4 STG.E desc[UR34][R136.64], R20 ;  /* 0x0000001488004986 */ /* 0x0003e4000c101922 */
[----:B-1----:R-:W-:-:S05]  /*38120*/  IMAD.WIDE R136, R18, 0x4, R6 ;  /* 0x0000000412887825 */ /* 0x002fca00078e0206 */
[----:B--2---:R1:W-:Y:S02]  /*38130*/  @P5 STG.E desc[UR34][R136.64], R19 ;  /* 0x0000001388005986 */ /* 0x0043e4000c101922 */
[----:B-1----:R-:W-:Y:S02]  /*38140*/  IMAD.WIDE R136, R18, 0x4, R8 ;  /* 0x0000000412887825 */ /* 0x002fe400078e0208 */
[----:B------:R-:W2:Y:S04]  /*38150*/  LDL.LU R19, [R1+0xc40] ;  /* 0x000c400001137983 */ /* 0x000ea80000300800 */
[----:B------:R1:W-:Y:S04]  /*38160*/  @P6 STG.E desc[UR34][R136.64], R16 ;  /* 0x0000001088006986 */ /* 0x0003e8000c101922 */
[----:B------:R-:W4:Y:S01]  /*38170*/  LDL.LU R18, [R1+0xa40] ;  /* 0x000a400001127983 */ /* 0x000f220000300800 */
[----:B-1----:R-:W-:-:S05]  /*38180*/  IMAD.WIDE R136, R17, 0x4, R2 ;  /* 0x0000000411887825 */ /* 0x002fca00078e0202 */
[----:B------:R1:W-:Y:S04]  /*38190*/  @P0 STG.E desc[UR34][R136.64], R15 ;  /* 0x0000000f88000986 */ /* 0x0003e8000c101922 */
[----:B-1----:R-:W3:Y:S04]  /*381a0*/  LDL.LU R15, [R1+0x850] ;  /* 0x00085000010f7983 */ /* 0x002ee80000300800 */
[----:B------:R-:W3:Y:S04]  /*381b0*/  LDL.LU R158, [R1+0x650] ;  /* 0x00065000019e7983 */ /* 0x000ee80000300800 */
[----:B------:R-:W3:Y:S04]  /*381c0*/  LDL.LU R138, [R1+0x450] ;  /* 0x00045000018a7983 */ /* 0x000ee80000300800 */
[----:B------:R-:W3:Y:S04]  /*381d0*/  LDL.LU R16, [R1+0x1088] ;  /* 0x0010880001107983 */ /* 0x000ee80000300800 */
[----:B------:R-:W3:Y:S01]  /*381e0*/  LDL.LU R252, [R1+0x250] ;  /* 0x0002500001fc7983 */ /* 0x000ee20000300800 */
[----:B------:R-:W-:-:S02]  /*381f0*/  LOP3.LUT P1, RZ, R10, 0x40000000, RZ, 0xc0, !PT ;  /* 0x400000000aff7812 */ /* 0x000fc4000782c0ff */
[----:B------:R-:W-:Y:S01]  /*38200*/  LOP3.LUT R22, R22, 0xffffff7f, RZ, 0xc0, !PT ;  /* 0xffffff7f16167812 */ /* 0x000fe200078ec0ff */
[----:B------:R-:W3:Y:S04]  /*38210*/  LDL.LU R159, [R1+0x50] ;  /* 0x00005000019f7983 */ /* 0x000ee80000300800 */
[----:B------:R-:W3:Y:S04]  /*38220*/  LDL.LU R144, [R1+0xea4] ;  /* 0x000ea40001907983 */ /* 0x000ee80000300800 */
[----:B------:R-:W3:Y:S02]  /*38230*/  LDL.LU R145, [R1+0xc44] ;  /* 0x000c440001917983 */ /* 0x000ee40000300800 */
[----:B------:R-:W-:-:S02]  /*38240*/  @P1 LOP3.LUT R22, R22, 0x80, RZ, 0xfc, !PT ;  /* 0x0000008016161812 */ /* 0x000fc400078efcff */
[----:B------:R-:W-:Y:S01]  /*38250*/  LOP3.LUT P1, RZ, R10, 0x20000000, RZ, 0xc0, !PT ;  /* 0x200000000aff7812 */ /* 0x000fe2000782c0ff */
[----:B------:R-:W3:Y:S01]  /*38260*/  LDL.LU R139, [R1+0xa44] ;  /* 0x000a4400018b7983 */ /* 0x000ee20000300800 */
[----:B------:R-:W-:-:S03]  /*38270*/  LOP3.LUT R22, R22, 0xfffffeff, RZ, 0xc0, !PT ;  /* 0xfffffeff16167812 */ /* 0x000fc600078ec0ff */
[----:B------:R-:W3:Y:S04]  /*38280*/  LDL.LU R151, [R1+0x854] ;  /* 0x0008540001977983 */ /* 0x000ee80000300800 */
[----:B------:R-:W3:Y:S04]  /*38290*/  LDL.LU R149, [R1+0x654] ;  /* 0x0006540001957983 */ /* 0x000ee80000300800 */
[----:B------:R-:W-:Y:S01]  /*382a0*/  @P1 LOP3.LUT R22, R22, 0x100, RZ, 0xfc, !PT ;  /* 0x0000010016161812 */ /* 0x000fe200078efcff */
[----:B------:R-:W3:Y:S01]  /*382b0*/  LDL.LU R150, [R1+0x454] ;  /* 0x0004540001967983 */ /* 0x000ee20000300800 */
[----:B------:R-:W-:-:S02]  /*382c0*/  LOP3.LUT P1, RZ, R10, 0x10000000, RZ, 0xc0, !PT ;  /* 0x100000000aff7812 */ /* 0x000fc4000782c0ff */
[----:B------:R-:W-:Y:S01]  /*382d0*/  LOP3.LUT R22, R22, 0xfffffdff, RZ, 0xc0, !PT ;  /* 0xfffffdff16167812 */ /* 0x000fe200078ec0ff */
[----:B------:R-:W3:Y:S01]  /*382e0*/  LDL.LU R148, [R1+0x254] ;  /* 0x0002540001947983 */ /* 0x000ee20000300800 */
[----:B------:R-:W-:-:S03]  /*382f0*/  LOP3.LUT P4, RZ, R10, 0x40000, RZ, 0xc0, !PT ;  /* 0x000400000aff7812 */ /* 0x000fc6000788c0ff */
[----:B------:R-:W3:Y:S01]  /*38300*/  LDL.LU R147, [R1+0x1090] ;  /* 0x0010900001937983 */ /* 0x000ee20000300800 */
[C---:B------:R-:W-:Y:S01]  /*38310*/  LOP3.LUT P5, RZ, R10.reuse, 0x80000, RZ, 0xc0, !PT ;  /* 0x000800000aff7812 */ /* 0x040fe200078ac0ff */
[----:B------:R-:W-:Y:S01]  /*38320*/  IMAD.WIDE R136, R17, 0x4, R4 ;  /* 0x0000000411887825 */ /* 0x000fe200078e0204 */
[----:B------:R-:W-:Y:S01]  /*38330*/  LOP3.LUT P6, RZ, R10, 0x100000, RZ, 0xc0, !PT ;  /* 0x001000000aff7812 */ /* 0x000fe200078cc0ff */
[----:B------:R-:W3:Y:S02]  /*38340*/  LDL.LU R146, [R1+0x54] ;  /* 0x0000540001927983 */ /* 0x000ee40000300800 */
[----:B------:R-:W-:Y:S02]  /*38350*/  @P1 LOP3.LUT R22, R22, 0x200, RZ, 0xfc, !PT ;  /* 0x0000020016161812 */ /* 0x000fe400078efcff */
[----:B------:R-:W-:Y:S01]  /*38360*/  LOP3.LUT P1, RZ, R10, 0x8000000, RZ, 0xc0, !PT ;  /* 0x080000000aff7812 */ /* 0x000fe2000782c0ff */
[----:B------:R-:W3:Y:S01]  /*38370*/  LDL.LU R20, [R1+0xea8] ;  /* 0x000ea80001147983 */ /* 0x000ee20000300800 */
        /* <DEDUP_REMOVED lines=12> */
[----:B------:R-:W-:Y:S02]  /*38440*/  LOP3.LUT P1, RZ, R10, 0x800000, RZ, 0xc0, !PT ;  /* 0x008000000aff7812 */ /* 0x000fe4000782c0ff */
[----:B------:R-:W-:-:S11]  /*38450*/  LOP3.LUT R22, R22, 0xffffbfff, RZ, 0xc0, !PT ;  /* 0xffffbfff16167812 */ /* 0x000fd600078ec0ff */
[----:B------:R-:W-:Y:S02]  /*38460*/  @P1 LOP3.LUT R22, R22, 0x4000, RZ, 0xfc, !PT ;  /* 0x0000400016161812 */ /* 0x000fe400078efcff */
[----:B------:R-:W-:Y:S01]  /*38470*/  LOP3.LUT P1, RZ, R10, 0x400000, RZ, 0xc0, !PT ;  /* 0x004000000aff7812 */ /* 0x000fe2000782c0ff */
[----:B--2---:R1:W-:Y:S02]  /*38480*/  @P4 STG.E desc[UR34][R136.64], R19 ;  /* 0x0000001388004986 */ /* 0x0043e4000c101922 */
[C---:B-1----:R-:W-:Y:S02]  /*38490*/  IMAD.WIDE R136, R17.reuse, 0x4, R6 ;  /* 0x0000000411887825 */ /* 0x042fe400078e0206 */
[----:B------:R-:W2:Y:S04]  /*384a0*/  LDL.LU R19, [R1+0xc48] ;  /* 0x000c480001137983 */ /* 0x000ea80000300800 */
[----:B----4-:R1:W-:Y:S02]  /*384b0*/  @P5 STG.E desc[UR34][R136.64], R18 ;  /* 0x0000001288005986 */ /* 0x0103e4000c101922 */
[----:B-1----:R-:W-:-:S02]  /*384c0*/  IMAD.WIDE R136, R17, 0x4, R8 ;  /* 0x0000000411887825 */ /* 0x002fc400078e0208 */
[----:B------:R-:W4:Y:S04]  /*384d0*/  LDL.LU R18, [R1+0xa48] ;  /* 0x000a480001127983 */ /* 0x000f280000300800 */
[----:B---3--:R1:W-:Y:S04]  /*384e0*/  @P6 STG.E desc[UR34][R136.64], R15 ;  /* 0x0000000f88006986 */ /* 0x0083e8000c101922 */
[----:B------:R-:W3:Y:S01]  /*384f0*/  LDL.LU R17, [R1+0x1094] ;  /* 0x0010940001117983 */ /* 0x000ee20000300800 */
[----:B-1----:R-:W-:-:S03]  /*38500*/  IMAD.WIDE R136, R16, 0x4, R2 ;  /* 0x0000000410887825 */ /* 0x002fc600078e0202 */
[----:B------:R-:W4:Y:S04]  /*38510*/  LDL.LU R15, [R1+0x1468] ;  /* 0x00146800010f7983 */ /* 0x000f280000300800 */
[----:B------:R1:W-:Y:S02]  /*38520*/  @P0 STG.E desc[UR34][R136.64], R158 ;  /* 0x0000009e88000986 */ /* 0x0003e4000c101922 */
[----:B-1----:R-:W-:-:S05]  /*38530*/  IMAD.WIDE R136, R16, 0x4, R4 ;  /* 0x0000000410887825 */ /* 0x002fca00078e0204 */
[----:B------:R1:W-:Y:S01]  /*38540*/  @P1 STG.E desc[UR34][R136.64], R138 ;  /* 0x0000008a88001986 */ /* 0x0003e2000c101922 */
[----:B------:R-:W-:Y:S01]  /*38550*/  LOP3.LUT P1, RZ, R22, 0x4000, RZ, 0xc0, !PT ;  /* 0x0000400016ff7812 */ /* 0x000fe2000782c0ff */
[----:B-1----:R-:W-:-:S12]  /*38560*/  IMAD.WIDE R136, R16, 0x4, R6 ;  /* 0x0000000410887825 */ /* 0x002fd800078e0206 */
[----:B------:R1:W-:Y:S02]  /*38570*/  @P1 STG.E desc[UR34][R136.64], R252 ;  /* 0x000000fc88001986 */ /* 0x0003e4000c101922 */
[----:B-1----:R-:W-:Y:S02]  /*38580*/  IMAD.WIDE R136, R16, 0x4, R8 ;  /* 0x0000000410887825 */ /* 0x002fe400078e0208 */
[----:B------:R-:W4:Y:S01]  /*38590*/  LDL.LU R16, [R1+0x858] ;  /* 0x0008580001107983 */ /* 0x000f220000300800 */
        /* <DEDUP_REMOVED lines=17> */
[----:B------:R-:W4:Y:S10]  /*386b0*/  LDL.LU R151, [R1+0x10a0] ;  /* 0x0010a00001977983 */ /* 0x000f340000300800 */
[----:B------:R1:W-:Y:S01]  /*386c0*/  @P1 STG.E desc[UR34][R136.64], R149 ;  /* 0x0000009588001986 */ /* 0x0003e2000c101922 */
[----:B------:R-:W-:-:S02]  /*386d0*/  LOP3.LUT P1, RZ, R22, 0x80, RZ, 0xc0, !PT ;  /* 0x0000008016ff7812 */ /* 0x000fc4000782c0ff */
[----:B------:R-:W-:Y:S01]  /*386e0*/  LOP3.LUT P3, RZ, R11, 0x1, RZ, 0xc0, !PT ;  /* 0x000000010bff7812 */ /* 0x000fe2000786c0ff */
[----:B-1----:R-:W-:-:S10]  /*386f0*/  IMAD.WIDE R136, R147, 0x4, R4 ;  /* 0x0000000493887825 */ /* 0x002fd400078e0204 */
[----:B------:R1:W-:Y:S01]  /*38700*/  @P1 STG.E desc[UR34][R136.64], R150 ;  /* 0x0000009688001986 */ /* 0x0003e2000c101922 */
[----:B------:R-:W-:Y:S01]  /*38710*/  LOP3.LUT P4, RZ, R11, 0x2, RZ, 0xc0, !PT ;  /* 0x000000020bff7812 */ /* 0x000fe2000788c0ff */
[----:B-1----:R-:W-:-:S05]  /*38720*/  IMAD.WIDE R136, R147, 0x4, R6 ;  /* 0x0000000493887825 */ /* 0x002fca00078e0206 */
[----:B------:R1:W-:Y:S01]  /*38730*/  @P2 STG.E desc[UR34][R136.64], R148 ;  /* 0x0000009488002986 */ /* 0x0003e2000c101922 */
[----:B------:R-:W-:Y:S01]  /*38740*/  LOP3.LUT P5, RZ, R11, 0x4, RZ, 0xc0, !PT ;  /* 0x000000040bff7812 */ /* 0x000fe200078ac0ff */
[----:B-1----:R-:W-:-:S05]  /*38750*/  IMAD.WIDE R136, R147, 0x4, R8 ;  /* 0x0000000493887825 */ /* 0x002fca00078e0208 */
[----:B------:R3:W-:Y:S01]  /*38760*/  @P3 STG.E desc[UR34][R136.64], R146 ;  /* 0x0000009288003986 */ /* 0x0007e2000c101922 */
[C---:B------:R-:W-:Y:S02]  /*38770*/  LOP3.LUT P6, RZ, R11.reuse, 0x8, RZ, 0xc0, !PT ;  /* 0x000000080bff7812 */ /* 0x040fe400078cc0ff */
[----:B------:R-:W-:Y:S01]  /*38780*/  LOP3.LUT P0, RZ, R11, 0x10, RZ, 0xc0, !PT ;  /* 0x000000100bff7812 */ /* 0x000fe2000780c0ff */
[----:B---3--:R-:W-:-:S05]  /*38790*/  IMAD.WIDE R136, R17, 0x4, R2 ;  /* 0x0000000411887825 */ /* 0x008fca00078e0202 */
[----:B------:R1:W-:Y:S02]  /*387a0*/  @P4 STG.E desc[UR34][R136.64], R20 ;  /* 0x0000001488004986 */ /* 0x0003e4000c101922 */
[----:B-1----:R-:W-:-:S05]  /*387b0*/  IMAD.WIDE R136, R17, 0x4, R4 ;  /* 0x0000000411887825 */ /* 0x002fca00078e0204 */
[----:B--2---:R1:W-:Y:S02]  /*387c0*/  @P5 STG.E desc[UR34][R136.64], R19 ;  /* 0x0000001388005986 */ /* 0x0043e4000c101922 */
[----:B-1----:R-:W-:-:S05]  /*387d0*/  IMAD.WIDE R136, R17, 0x4, R6 ;  /* 0x0000000411887825 */ /* 0x002fca00078e0206 */
[----:B----4-:R1:W-:Y:S02]  /*387e0*/  @P6 STG.E desc[UR34][R136.64], R18 ;  /* 0x0000001288006986 */ /* 0x0103e4000c101922 */
[----:B-1----:R-:W-:-:S05]  /*387f0*/  IMAD.WIDE R136, R17, 0x4, R8 ;  /* 0x0000000411887825 */ /* 0x002fca00078e0208 */
[----:B------:R1:W-:Y:S04]  /*38800*/  @P0 STG.E desc[UR34][R136.64], R16 ;  /* 0x0000001088000986 */ /* 0x0003e8000c101922 */
[----:B-1----:R-:W2:Y:S04]  /*38810*/  LDL.LU R16, [R1+0x658] ;  /* 0x0006580001107983 */ /* 0x002ea80000300800 */
[----:B------:R-:W3:Y:S04]  /*38820*/  LDL.LU R147, [R1+0x458] ;  /* 0x0004580001937983 */ /* 0x000ee80000300800 */
[----:B------:R-:W4:Y:S04]  /*38830*/  LDL.LU R146, [R1+0x258] ;  /* 0x0002580001927983 */ /* 0x000f280000300800 */
[----:B------:R-:W2:Y:S04]  /*38840*/  LDL.LU R20, [R1+0x1098] ;  /* 0x0010980001147983 */ /* 0x000ea80000300800 */
[----:B------:R-:W4:Y:S04]  /*38850*/  LDL.LU R19, [R1+0x58] ;  /* 0x0000580001137983 */ /* 0x000f280000300800 */
[----:B------:R-:W4:Y:S04]  /*38860*/  LDL.LU R18, [R1+0xeac] ;  /* 0x000eac0001127983 */ /* 0x000f280000300800 */
[----:B------:R-:W4:Y:S04]  /*38870*/  LDL.LU R17, [R1+0xc4c] ;  /* 0x000c4c0001117983 */ /* 0x000f280000300800 */
[----:B------:R-:W4:Y:S01]  /*38880*/  LDL.LU R159, [R1+0x109c] ;  /* 0x00109c00019f7983 */ /* 0x000f220000300800 */
[----:B------:R-:W-:-:S02]  /*38890*/  LOP3.LUT P4, RZ, R11, 0x20, RZ, 0xc0, !PT ;  /* 0x000000200bff7812 */ /* 0x000fc4000788c0ff */
        /* <DEDUP_REMOVED lines=13> */
[----:B------:R-:W-:Y:S01]  /*38970*/  LOP3.LUT R22, R22, 0xfffffff7, RZ, 0xc0, !PT ;  /* 0xfffffff716167812 */ /* 0x000fe200078ec0ff */
[----:B--2---:R-:W-:-:S05]  /*38980*/  IMAD.WIDE R136, R20, 0x4, R2 ;  /* 0x0000000414887825 */ /* 0x004fca00078e0202 */
[----:B------:R1:W-:Y:S04]  /*38990*/  @P4 STG.E desc[UR34][R136.64], R16 ;  /* 0x0000001088004986 */ /* 0x0003e8000c101922 */
[----:B-1----:R-:W2:Y:S04]  /*389a0*/  LDL.LU R16, [R1+0xa4c] ;  /* 0x000a4c0001107983 */ /* 0x002ea80000300800 */
[----:B------:R-:W2:Y:S04]  /*389b0*/  LDL.LU R144, [R1+0x85c] ;  /* 0x00085c0001907983 */ /* 0x000ea80000300800 */
[----:B------:R-:W2:Y:S01]  /*389c0*/  LDL.LU R145, [R1+0x65c] ;  /* 0x00065c0001917983 */ /* 0x000ea20000300800 */
[----:B------:R-:W-:-:S02]  /*389d0*/  @P1 LOP3.LUT R22, R22, 0x8, RZ, 0xfc, !PT ;  /* 0x0000000816161812 */ /* 0x000fc400078efcff */
[C---:B------:R-:W-:Y:S01]  /*389e0*/  LOP3.LUT P1, RZ, R11.reuse, 0x1000, RZ, 0xc0, !PT ;  /* 0x000010000bff7812 */ /* 0x040fe2000782c0ff */
[----:B------:R-:W2:Y:S01]  /*389f0*/  LDL.LU R139, [R1+0x45c] ;  /* 0x00045c00018b7983 */ /* 0x000ea20000300800 */
[----:B------:R-:W-:Y:S02]  /*38a00*/  LOP3.LUT R22, R22, 0xffffffef, RZ, 0xc0, !PT ;  /* 0xffffffef16167812 */ /* 0x000fe400078ec0ff */
[C---:B------:R-:W-:Y:S01]  /*38a10*/  LOP3.LUT P5, RZ, R11.reuse, 0x40, RZ, 0xc0, !PT ;  /* 0x000000400bff7812 */ /* 0x040fe200078ac0ff */
[----:B------:R-:W2:Y:S01]  /*38a20*/  LDL.LU R153, [R1+0x25c] ;  /* 0x00025c0001997983 */ /* 0x000ea20000300800 */
[----:B------:R-:W-:-:S07]  /*38a30*/  LOP3.LUT P6, RZ, R11, 0x80, RZ, 0xc0, !PT ;  /* 0x000000800bff7812 */ /* 0x000fce00078cc0ff */
[----:B------:R-:W-:Y:S02]  /*38a40*/  @P1 LOP3.LUT R22, R22, 0x10, RZ, 0xfc, !PT ;  /* 0x0000001016161812 */ /* 0x000fe400078efcff */
[----:B------:R-:W-:Y:S01]  /*38a50*/  LOP3.LUT P1, RZ, R11, 0x800, RZ, 0xc0, !PT ;  /* 0x000008000bff7812 */ /* 0x000fe2000782c0ff */
[----:B------:R-:W-:Y:S01]  /*38a60*/  IMAD.WIDE R136, R20, 0x4, R4 ;  /* 0x0000000414887825 */ /* 0x000fe200078e0204 */
[----:B------:R-:W-:-:S04]  /*38a70*/  LOP3.LUT R22, R22, 0xffffffdf, RZ, 0xc0, !PT ;  /* 0xffffffdf16167812 */ /* 0x000fc800078ec0ff */
[----:B---3--:R1:W-:Y:S07]  /*38a80*/  @P5 STG.E desc[UR34][R136.64], R147 ;  /* 0x0000009388005986 */ /* 0x0083ee000c101922 */
[----:B------:R-:W-:Y:S02]  /*38a90*/  @P1 LOP3.LUT R22, R22, 0x20, RZ, 0xfc, !PT ;  /* 0x0000002016161812 */ /* 0x000fe400078efcff */
[C---:B------:R-:W-:Y:S01]  /*38aa0*/  LOP3.LUT P1, RZ, R11.reuse, 0x400, RZ, 0xc0, !PT ;  /* 0x000004000bff7812 */ /* 0x040fe2000782c0ff */
[----:B-1----:R-:W-:Y:S01]  /*38ab0*/  IMAD.WIDE R136, R20, 0x4, R6 ;  /* 0x0000000414887825 */ /* 0x002fe200078e0206 */
[----:B------:R-:W-:-:S04]  /*38ac0*/  LOP3.LUT P0, RZ, R11, 0x100, RZ, 0xc0, !PT ;  /* 0x000001000bff7812 */ /* 0x000fc8000780c0ff */
[----:B----4-:R1:W-:Y:S01]  /*38ad0*/  @P6 STG.E desc[UR34][R136.64], R146 ;  /* 0x0000009288006986 */ /* 0x0103e2000c101922 */
[----:B------:R-:W-:-:S03]  /*38ae0*/  LOP3.LUT R22, R22, 0xffffffbf, RZ, 0xc0, !PT ;  /* 0xffffffbf16167812 */ /* 0x000fc600078ec0ff */
[----:B-1----:R-:W3:Y:S04]  /*38af0*/  LDL.LU R146, [R1+0x10a4] ;  /* 0x0010a40001927983 */ /* 0x002ee80000300800 */
[----:B------:R-:W4:Y:S01]  /*38b00*/  LDL.LU R149, [R1+0x5c] ;  /* 0x00005c0001957983 */ /* 0x000f220000300800 */
[----:B------:R-:W-:Y:S02]  /*38b10*/  @P1 LOP3.LUT R22, R22, 0x40, RZ, 0xfc, !PT ;  /* 0x0000004016161812 */ /* 0x000fe400078efcff */
[----:B------:R-:W-:Y:S01]  /*38b20*/  LOP3.LUT P1, RZ, R11, 0x200, RZ, 0xc0, !PT ;  /* 0x000002000bff7812 */ /* 0x000fe2000782c0ff */
[----:B------:R-:W-:Y:S01]  /*38b30*/  IMAD.WIDE R136, R20, 0x4, R8 ;  /* 0x0000000414887825 */ /* 0x000fe200078e0208 */
[----:B------:R-:W3:Y:S04]  /*38b40*/  LDL.LU R150, [R1+0xec0] ;  /* 0x000ec00001967983 */ /* 0x000ee80000300800 */
[----:B------:R1:W-:Y:S04]  /*38b50*/  @P0 STG.E desc[UR34][R136.64], R19 ;  /* 0x0000001388000986 */ /* 0x0003e8000c101922 */
[----:B------:R-:W3:Y:S04]  /*38b60*/  LDL.LU R148, [R1+0xeb0] ;  /* 0x000eb00001947983 */ /* 0x000ee80000300800 */
[----:B------:R-:W3:Y:S01]  /*38b70*/  LDL.LU R147, [R1+0xc50] ;  /* 0x000c500001937983 */ /* 0x000ee20000300800 */
[----:B-1----:R-:W-:-:S03]  /*38b80*/  IMAD.WIDE R136, R159, 0x4, R2 ;  /* 0x000000049f887825 */ /* 0x002fc600078e0202 */
[----:B------:R-:W3:Y:S04]  /*38b90*/  LDL.LU R20, [R1+0xa50] ;  /* 0x000a500001147983 */ /* 0x000ee80000300800 */
[----:B------:R1:W-:Y:S01]  /*38ba0*/  @P1 STG.E desc[UR34][R136.64], R18 ;  /* 0x0000001288001986 */ /* 0x0003e2000c101922 */
[----:B------:R-:W-:-:S03]  /*38bb0*/  LOP3.LUT P1, RZ, R22, 0x40, RZ, 0xc0, !PT ;  /* 0x0000004016ff7812 */ /* 0x000fc6000782c0ff */
[----:B------:R-:W3:Y:S01]  /*38bc0*/  LDL.LU R19, [R1+0x10a8] ;  /* 0x0010a80001137983 */ /* 0x000ee20000300800 */
[----:B-1----:R-:W-:-:S03]  /*38bd0*/  IMAD.WIDE R136, R159, 0x4, R4 ;  /* 0x000000049f887825 */ /* 0x002fc600078e0204 */
[----:B------:R-:W3:Y:S06]  /*38be0*/  LDL.LU R18, [R1+0x860] ;  /* 0x0008600001127983 */ /* 0x000eec0000300800 */
[----:B------:R1:W-:Y:S01]  /*38bf0*/  @P1 STG.E desc[UR34][R136.64], R17 ;  /* 0x0000001188001986 */ /* 0x0003e2000c101922 */
[----:B------:R-:W-:-:S03]  /*38c00*/  LOP3.LUT P1, RZ, R22, 0x20, RZ, 0xc0, !PT ;  /* 0x0000002016ff7812 */ /* 0x000fc6000782c0ff */
[----:B-1----:R-:W3:Y:S01]  /*38c10*/  LDL.LU R17, [R1+0x660] ;  /* 0x0006600001117983 */ /* 0x002ee20000300800 */
[----:B------:R-:W-:-:S09]  /*38c20*/  IMAD.WIDE R136, R159, 0x4, R6 ;  /* 0x000000049f887825 */ /* 0x000fd200078e0206 */
[----:B--2---:R1:W-:Y:S04]  /*38c30*/  @P1 STG.E desc[UR34][R136.64], R16 ;  /* 0x0000001088001986 */ /* 0x0043e8000c101922 */
[----:B-1----:R-:W2:Y:S01]  /*38c40*/  LDL.LU R16, [R1+0x460] ;  /* 0x0004600001107983 */ /* 0x002ea20000300800 */
        /* <DEDUP_REMOVED lines=14> */
[----:B----4-:R3:W-:Y:S01]  /*38d30*/  @P1 STG.E desc[UR34][R136.64], R149 ;  /* 0x0000009588001986 */ /* 0x0107e2000c101922 */
[----:B------:R-:W-:Y:S02]  /*38d40*/  LOP3.LUT P1, RZ, R10, 0x80000000, RZ, 0xc0, !PT ;  /* 0x800000000aff7812 */ /* 0x000fe4000782c0ff */
[C---:B------:R-:W-:Y:S02]  /*38d50*/  LOP3.LUT P2, RZ, R11.reuse, 0x40000, RZ, 0xc0, !PT ;  /* 0x000400000bff7812 */ /* 0x040fe4000784c0ff */
[----:B------:R-:W-:Y:S01]  /*38d60*/  LOP3.LUT P3, RZ, R11, 0x80000, RZ, 0xc0, !PT ;  /* 0x000800000bff7812 */ /* 0x000fe2000786c0ff */
[----:B---3--:R-:W-:-:S08]  /*38d70*/  IMAD.WIDE R136, R146, 0x4, R2 ;  /* 0x0000000492887825 */ /* 0x008fd000078e0202 */
[----:B------:R1:W-:Y:S01]  /*38d80*/  @P1 STG.E desc[UR34][R136.64], R150 ;  /* 0x0000009688001986 */ /* 0x0003e2000c101922 */
[----:B------:R-:W-:Y:S01]  /*38d90*/  LOP3.LUT P4, RZ, R11, 0x100000, RZ, 0xc0, !PT ;  /* 0x001000000bff7812 */ /* 0x000fe2000788c0ff */
[----:B-1----:R-:W-:-:S05]  /*38da0*/  IMAD.WIDE R136, R146, 0x4, R4 ;  /* 0x0000000492887825 */ /* 0x002fca00078e0204 */
[----:B------:R1:W-:Y:S01]  /*38db0*/  @P2 STG.E desc[UR34][R136.64], R148 ;  /* 0x0000009488002986 */ /* 0x0003e2000c101922 */
[----:B------:R-:W-:Y:S01]  /*38dc0*/  LOP3.LUT P5, RZ, R11, 0x200000, RZ, 0xc0, !PT ;  /* 0x002000000bff7812 */ /* 0x000fe200078ac0ff */
[----:B-1----:R-:W-:-:S05]  /*38dd0*/  IMAD.WIDE R136, R146, 0x4, R6 ;  /* 0x0000000492887825 */ /* 0x002fca00078e0206 */
[----:B------:R1:W-:Y:S01]  /*38de0*/  @P3 STG.E desc[UR34][R136.64], R147 ;  /* 0x0000009388003986 */ /* 0x0003e2000c101922 */
[C---:B------:R-:W-:Y:S01]  /*38df0*/  LOP3.LUT P6, RZ, R11.reuse, 0x400000, RZ, 0xc0, !PT ;  /* 0x004000000bff7812 */ /* 0x040fe200078cc0ff */
[----:B-1----:R-:W-:Y:S01]  /*38e00*/  IMAD.WIDE R136, R146, 0x4, R8 ;  /* 0x0000000492887825 */ /* 0x002fe200078e0208 */
[----:B------:R-:W-:Y:S01]  /*38e10*/  LOP3.LUT P0, RZ, R11, 0x800000, RZ, 0xc0, !PT ;  /* 0x008000000bff7812 */ /* 0x000fe2000780c0ff */
[----:B------:R-:W3:Y:S04]  /*38e20*/  LDL.LU R146, [R1+0x260] ;  /* 0x0002600001927983 */ /* 0x000ee80000300800 */
[----:B------:R1:W-:Y:S02]  /*38e30*/  @P4 STG.E desc[UR34][R136.64], R20 ;  /* 0x0000001488004986 */ /* 0x0003e4000c101922 */
[----:B-1----:R-:W-:-:S02]  /*38e40*/  IMAD.WIDE R136, R19, 0x4, R2 ;  /* 0x0000000413887825 */ /* 0x002fc400078e0202 */
[----:B------:R-:W4:Y:S04]  /*38e50*/  LDL.LU R20, [R1+0xec4] ;  /* 0x000ec40001147983 */ /* 0x000f280000300800 */
[----:B------:R1:W-:Y:S02]  /*38e60*/  @P5 STG.E desc[UR34][R136.64], R18 ;  /* 0x0000001288005986 */ /* 0x0003e4000c101922 */
[C---:B-1----:R-:W-:Y:S02]  /*38e70*/  IMAD.WIDE R136, R19.reuse, 0x4, R4 ;  /* 0x0000000413887825 */ /* 0x042fe400078e0204 */
[----:B------:R-:W4:Y:S04]  /*38e80*/  LDL.LU R18, [R1+0xeb4] ;  /* 0x000eb40001127983 */ /* 0x000f280000300800 */
[----:B------:R1:W-:Y:S02]  /*38e90*/  @P6 STG.E desc[UR34][R136.64], R17 ;  /* 0x0000001188006986 */ /* 0x0003e4000c101922 */
[----:B-1----:R-:W-:-:S02]  /*38ea0*/  IMAD.WIDE R136, R19, 0x4, R6 ;  /* 0x0000000413887825 */ /* 0x002fc400078e0206 */
[----:B------:R-:W4:Y:S04]  /*38eb0*/  LDL.LU R17, [R1+0xc54] ;  /* 0x000c540001117983 */ /* 0x000f280000300800 */
[----:B--2---:R1:W-:Y:S04]  /*38ec0*/  @P0 STG.E desc[UR34][R136.64], R16 ;  /* 0x0000001088000986 */ /* 0x0043e8000c101922 */
[----:B-1----:R-:W2:Y:S04]  /*38ed0*/  LDL.LU R16, [R1+0x10ac] ;  /* 0x0010ac0001107983 */ /* 0x002ea80000300800 */
[----:B------:R-:W4:Y:S01]  /*38ee0*/  LDL.LU R158, [R1+0xa54] ;  /* 0x000a5400019e7983 */ /* 0x000f220000300800 */
[----:B------:R-:W-:-:S03]  /*38ef0*/  IMAD.WIDE R136, R19, 0x4, R8 ;  /* 0x0000000413887825 */ /* 0x000fc600078e0208 */
        /* <DEDUP_REMOVED lines=9> */
[----:B------:R-:W4:Y:S01]  /*38f90*/  LDL.LU R151, [R1+0xc58] ;  /* 0x000c580001977983 */ /* 0x000f220000300800 */
[----:B------:R-:W-:-:S02]  /*38fa0*/  LOP3.LUT P4, RZ, R11, 0x1000000, RZ, 0xc0, !PT ;  /* 0x010000000bff7812 */ /* 0x000fc4000788c0ff */
[C---:B------:R-:W-:Y:S01]  /*38fb0*/  LOP3.LUT P5, RZ, R11.reuse, 0x2000000, RZ, 0xc0, !PT ;  /* 0x020000000bff7812 */ /* 0x040fe200078ac0ff */
[----:B------:R-:W4:Y:S01]  /*38fc0*/  LDL.LU R150, [R1+0xa58] ;  /* 0x000a580001967983 */ /* 0x000f220000300800 */
[----:B------:R-:W-:-:S03]  /*38fd0*/  LOP3.LUT P6, RZ, R11, 0x4000000, RZ, 0xc0, !PT ;  /* 0x040000000bff7812 */ /* 0x000fc600078cc0ff */
[----:B------:R-:W4:Y:S01]  /*38fe0*/  LDL.LU R148, [R1+0x868] ;  /* 0x0008680001947983 */ /* 0x000f220000300800 */
[----:B------:R-:W-:Y:S02]  /*38ff0*/  LOP3.LUT P0, RZ, R11, 0x8000000, RZ, 0xc0, !PT ;  /* 0x080000000bff7812 */ /* 0x000fe4000780c0ff */
[----:B------:R-:W-:Y:S02]  /*39000*/  LOP3.LUT P1, RZ, R12, 0x10, RZ, 0xc0, !PT ;  /* 0x000000100cff7812 */ /* 0x000fe4000782c0ff */
[----:B------:R-:W-:Y:S01]  /*39010*/  LOP3.LUT R10, R10, 0xff7fffff, RZ, 0xc0, !PT ;  /* 0xff7fffff0a0a7812 */ /* 0x000fe200078ec0ff */
[----:B---3--:R1:W-:Y:S04]  /*39020*/  @P4 STG.E desc[UR34][R136.64], R146 ;  /* 0x0000009288004986 */ /* 0x0083e8000c101922 */
[----:B-1----:R-:W3:Y:S06]  /*39030*/  LDL.LU R146, [R1+0x668] ;  /* 0x0006680001927983 */ /* 0x002eec0000300800 */
        /* <DEDUP_REMOVED lines=10> */
[----:B----4-:R1:W-:Y:S02]  /*390e0*/  @P5 STG.E desc[UR34][R136.64], R20 ;  /* 0x0000001488005986 */ /* 0x0103e4000c101922 */
[C---:B-1----:R-:W-:Y:S02]  /*390f0*/  IMAD.WIDE R136, R16.reuse, 0x4, R4 ;  /* 0x0000000410887825 */ /* 0x042fe400078e0204 */
[----:B------:R-:W2:Y:S04]  /*39100*/  LDL.LU R20, [R1+0x468] ;  /* 0x0004680001147983 */ /* 0x000ea80000300800 */
[----:B------:R1:W-:Y:S02]  /*39110*/  @P6 STG.E desc[UR34][R136.64], R18 ;  /* 0x0000001288006986 */ /* 0x0003e4000c101922 */
[----:B-1----:R-:W-:-:S02]  /*39120*/  IMAD.WIDE R136, R16, 0x4, R6 ;  /* 0x0000000410887825 */ /* 0x002fc400078e0206 */
[----:B------:R-:W4:Y:S04]  /*39130*/  LDL.LU R18, [R1+0x268] ;  /* 0x0002680001127983 */ /* 0x000f280000300800 */
[----:B------:R1:W-:Y:S02]  /*39140*/  @P0 STG.E desc[UR34][R136.64], R17 ;  /* 0x0000001188000986 */ /* 0x0003e4000c101922 */
[----:B-1----:R-:W-:Y:S02]  /*39150*/  IMAD.WIDE R136, R16, 0x4, R8 ;  /* 0x0000000410887825 */ /* 0x002fe400078e0208 */
[----:B------:R-:W4:Y:S04]  /*39160*/  LDL.LU R17, [R1+0xecc] ;  /* 0x000ecc0001117983 */ /* 0x000f280000300800 */
[----:B------:R-:W4:Y:S04]  /*39170*/  LDL.LU R16, [R1+0xebc] ;  /* 0x000ebc0001107983 */ /* 0x000f280000300800 */
[----:B------:R-:W4:Y:S01]  /*39180*/  LDL.LU R147, [R1+0x10c0] ;  /* 0x0010c00001937983 */ /* 0x000f220000300800 */
        /* <DEDUP_REMOVED lines=44> */
[C---:B------:R-:W-:Y:S01]  /*39450*/  LOP3.LUT P5, RZ, R12.reuse, 0x100, RZ, 0xc0, !PT ;  /* 0x000001000cff7812 */ /* 0x040fe200078ac0ff */
[C---:B-1----:R-:W-:Y:S01]  /*39460*/  IMAD.WIDE R136, R19.reuse, 0x4, R4 ;  /* 0x0000000413887825 */ /* 0x042fe200078e0204 */
[----:B------:R-:W-:Y:S01]  /*39470*/  LOP3.LUT P6, RZ, R12, 0x200, RZ, 0xc0, !PT ;  /* 0x000002000cff7812 */ /* 0x000fe200078cc0ff */
[----:B------:R-:W4:Y:S04]  /*39480*/  LDL.LU R148, [R1+0xc5c] ;  /* 0x000c5c0001947983 */ /* 0x000f280000300800 */
[----:B---3--:R1:W-:Y:S02]  /*39490*/  @P3 STG.E desc[UR34][R136.64], R146 ;  /* 0x0000009288003986 */ /* 0x0083e4000c101922 */
[----:B-1----:R-:W-:-:S02]  /*394a0*/  IMAD.WIDE R136, R19, 0x4, R6 ;  /* 0x0000000413887825 */ /* 0x002fc400078e0206 */
[----:B------:R-:W3:Y:S04]  /*394b0*/  LDL.LU R146, [R1+0xa5c] ;  /* 0x000a5c0001927983 */ /* 0x000ee80000300800 */
[----:B--2---:R1:W-:Y:S02]  /*394c0*/  @P4 STG.E desc[UR34][R136.64], R20 ;  /* 0x0000001488004986 */ /* 0x0043e4000c101922 */
[----:B-1----:R-:W-:Y:S02]  /*394d0*/  IMAD.WIDE R136, R19, 0x4, R8 ;  /* 0x0000000413887825 */ /* 0x002fe400078e0208 */
[----:B------:R-:W2:Y:S04]  /*394e0*/  LDL.LU R20, [R1+0x86c] ;  /* 0x00086c0001147983 */ /* 0x000ea80000300800 */
[----:B----4-:R1:W-:Y:S04]  /*394f0*/  @P5 STG.E desc[UR34][R136.64], R18 ;  /* 0x0000001288005986 */ /* 0x0103e8000c101922 */
[----:B------:R-:W4:Y:S04]  /*39500*/  LDL.LU R19, [R1+0x66c] ;  /* 0x00066c0001137983 */ /* 0x000f280000300800 */
[----:B-1----:R-:W4:Y:S01]  /*39510*/  LDL.LU R18, [R1+0x46c] ;  /* 0x00046c0001127983 */ /* 0x002f220000300800 */
[----:B------:R-:W-:-:S05]  /*39520*/  IMAD.WIDE R136, R147, 0x4, R2 ;  /* 0x0000000493887825 */ /* 0x000fca00078e0202 */
[----:B------:R1:W-:Y:S04]  /*39530*/  @P6 STG.E desc[UR34][R136.64], R17 ;  /* 0x0000001188006986 */ /* 0x0003e8000c101922 */
[----:B-1----:R-:W2:Y:S01]  /*39540*/  LDL.LU R17, [R1+0x10c4] ;  /* 0x0010c40001117983 */ /* 0x002ea20000300800 */
[----:B------:R-:W-:Y:S01]  /*39550*/  LOP3.LUT P0, RZ, R12, 0x400, RZ, 0xc0, !PT ;  /* 0x000004000cff7812 */ /* 0x000fe2000780c0ff */
[----:B------:R-:W-:-:S12]  /*39560*/  IMAD.WIDE R136, R147, 0x4, R4 ;  /* 0x0000000493887825 */ /* 0x000fd800078e0204 */
[----:B------:R1:W-:Y:S04]  /*39570*/  @P0 STG.E desc[UR34][R136.64], R16 ;  /* 0x0000001088000986 */ /* 0x0003e8000c101922 */
[----:B-1----:R-:W4:Y:S01]  /*39580*/  LDL.LU R16, [R1+0x26c] ;  /* 0x00026c0001107983 */ /* 0x002f220000300800 */
[----:B------:R-:W-:-:S03]  /*39590*/  LOP3.LUT P1, RZ, R12, 0x800000, RZ, 0xc0, !PT ;  /* 0x008000000cff7812 */ /* 0x000fc6000782c0ff */
[----:B------:R-:W4:Y:S01]  /*395a0*/  LDL.LU R145, [R1+0x10c8] ;  /* 0x0010c80001917983 */ /* 0x000f220000300800 */
[----:B------:R-:W-:-:S03]  /*395b0*/  LOP3.LUT R10, R10, 0xffff7fff, RZ, 0xc0, !PT ;  /* 0xffff7fff0a0a7812 */ /* 0x000fc600078ec0ff */
[----:B------:R-:W4:Y:S04]  /*395c0*/  LDL.LU R252, [R1+0xed0] ;  /* 0x000ed00001fc7983 */ /* 0x000f280000300800 */
[----:B------:R-:W4:Y:S02]  /*395d0*/  LDL.LU R159, [R1+0xc60] ;  /* 0x000c6000019f7983 */ /* 0x000f240000300800 */
[----:B------:R-:W-:Y:S02]  /*395e0*/  @P1 LOP3.LUT R10, R10, 0x8000, RZ, 0xfc, !PT ;  /* 0x000080000a0a1812 */ /* 0x000fe400078efcff */
[----:B------:R-:W-:Y:S01]  /*395f0*/  LOP3.LUT P1, RZ, R12, 0x400000, RZ, 0xc0, !PT ;  /* 0x004000000cff7812 */ /* 0x000fe2000782c0ff */
[----:B------:R-:W4:Y:S01]  /*39600*/  LDL.LU R144, [R1+0xa60] ;  /* 0x000a600001907983 */ /* 0x000f220000300800 */
[----:B------:R-:W-:-:S03]  /*39610*/  LOP3.LUT R10, R10, 0xfffeffff, RZ, 0xc0, !PT ;  /* 0xfffeffff0a0a7812 */ /* 0x000fc600078ec0ff */
[----:B------:R-:W4:Y:S01]  /*39620*/  LDL.LU R139, [R1+0x870] ;  /* 0x00087000018b7983 */ /* 0x000f220000300800 */
[----:B------:R-:W-:-:S03]  /*39630*/  LOP3.LUT P4, RZ, R12, 0x800, RZ, 0xc0, !PT ;  /* 0x000008000cff7812 */ /* 0x000fc6000788c0ff */
[----:B------:R-:W4:Y:S04]  /*39640*/  LDL.LU R150, [R1+0x10cc] ;  /* 0x0010cc0001967983 */ /* 0x000f280000300800 */
[----:B------:R-:W-:Y:S01]  /*39650*/  @P1 LOP3.LUT R10, R10, 0x10000, RZ, 0xfc, !PT ;  /* 0x000100000a0a1812 */ /* 0x000fe200078efcff */
[----:B------:R-:W4:Y:S01]  /*39660*/  LDL.LU R153, [R1+0x670] ;  /* 0x0006700001997983 */ /* 0x000f220000300800 */
[----:B------:R-:W-:Y:S02]  /*39670*/  LOP3.LUT P1, RZ, R12, 0x200000, RZ, 0xc0, !PT ;  /* 0x002000000cff7812 */ /* 0x000fe4000782c0ff */
[----:B------:R-:W-:Y:S02]  /*39680*/  LOP3.LUT R10, R10, 0xfffdffff, RZ, 0xc0, !PT ;  /* 0xfffdffff0a0a7812 */ /* 0x000fe400078ec0ff */
[C---:B------:R-:W-:Y:S01]  /*39690*/  LOP3.LUT P5, RZ, R12.reuse, 0x1000, RZ, 0xc0, !PT ;  /* 0x000010000cff7812 */ /* 0x040fe200078ac0ff */
[----:B------:R-:W-:Y:S01]  /*396a0*/  IMAD.WIDE R136, R147, 0x4, R6 ;  /* 0x0000000493887825 */ /* 0x000fe200078e0206 */
[----:B------:R-:W-:Y:S01]  /*396b0*/  LOP3.LUT P6, RZ, R12, 0x2000, RZ, 0xc0, !PT ;  /* 0x000020000cff7812 */ /* 0x000fe200078cc0ff */
[----:B------:R-:W4:Y:S06]  /*396c0*/  LDL.LU R151, [R1+0x470] ;  /* 0x0004700001977983 */ /* 0x000f2c0000300800 */
        /* <DEDUP_REMOVED lines=14> */
[----:B------:R-:W-:Y:S02]  /*397b0*/  LOP3.LUT P1, RZ, R12, 0x10000, RZ, 0xc0, !PT ;  /* 0x000100000cff7812 */ /* 0x000fe4000782c0ff */
[----:B------:R-:W-:-:S11]  /*397c0*/  LOP3.LUT R10, R10, 0xffbfffff, RZ, 0xc0, !PT ;  /* 0xffbfffff0a0a7812 */ /* 0x000fd600078ec0ff */
[----:B------:R-:W-:Y:S02]  /*397d0*/  @P1 LOP3.LUT R10, R10, 0x400000, RZ, 0xfc, !PT ;  /* 0x004000000a0a1812 */ /* 0x000fe400078efcff */
[----:B------:R-:W-:Y:S01]  /*397e0*/  LOP3.LUT P1, RZ, R12, 0x8000, RZ, 0xc0, !PT ;  /* 0x000080000cff7812 */ /* 0x000fe2000782c0ff */
[----:B------:R1:W-:Y:S02]  /*397f0*/  @P4 STG.E desc[UR34][R136.64], R148 ;  /* 0x0000009488004986 */ /* 0x0003e4000c101922 */
[----:B-1----:R-:W-:-:S05]  /*39800*/  IMAD.WIDE R136, R147, 0x4, R8 ;  /* 0x0000000493887825 */ /* 0x002fca00078e0208 */
[----:B---3--:R2:W-:Y:S02]  /*39810*/  @P5 STG.E desc[UR34][R136.64], R146 ;  /* 0x0000009288005986 */ /* 0x0085e4000c101922 */
[----:B--2---:R-:W-:-:S05]  /*39820*/  IMAD.WIDE R136, R17, 0x4, R2 ;  /* 0x0000000411887825 */ /* 0x004fca00078e0202 */
[----:B------:R1:W-:Y:S02]  /*39830*/  @P6 STG.E desc[UR34][R136.64], R20 ;  /* 0x0000001488006986 */ /* 0x0003e4000c101922 */
[----:B-1----:R-:W-:-:S05]  /*39840*/  IMAD.WIDE R136, R17, 0x4, R4 ;  /* 0x0000000411887825 */ /* 0x002fca00078e0204 */
[----:B----4-:R1:W-:Y:S04]  /*39850*/  @P0 STG.E desc[UR34][R136.64], R19 ;  /* 0x0000001388000986 */ /* 0x0103e8000c101922 */
[----:B-1----:R-:W2:Y:S04]  /*39860*/  LDL.LU R19, [R1+0x10d0] ;  /* 0x0010d00001137983 */ /* 0x002ea80000300800 */
[----:B------:R-:W3:Y:S04]  /*39870*/  LDL.LU R149, [R1+0x270] ;  /* 0x0002700001957983 */ /* 0x000ee80000300800 */
[----:B------:R-:W4:Y:S04]  /*39880*/  LDL.LU R148, [R1+0x70] ;  /* 0x0000700001947983 */ /* 0x000f280000300800 */
[----:B------:R-:W2:Y:S04]  /*39890*/  LDL.LU R147, [R1+0xed4] ;  /* 0x000ed40001937983 */ /* 0x000ea80000300800 */
[----:B------:R-:W2:Y:S01]  /*398a0*/  LDL.LU R146, [R1+0xc64] ;  /* 0x000c640001927983 */ /* 0x000ea20000300800 */
[----:B------:R-:W-:-:S03]  /*398b0*/  IMAD.WIDE R136, R17, 0x4, R6 ;  /* 0x0000000411887825 */ /* 0x000fc600078e0206 */
[----:B------:R-:W2:Y:S04]  /*398c0*/  LDL.LU R20, [R1+0xa64] ;  /* 0x000a640001147983 */ /* 0x000ea80000300800 */
[----:B------:R1:W-:Y:S04]  /*398d0*/  @P1 STG.E desc[UR34][R136.64], R18 ;  /* 0x0000001288001986 */ /* 0x0003e8000c101922 */
[----:B-1----:R-:W2:Y:S01]  /*398e0*/  LDL.LU R18, [R1+0x874] ;  /* 0x0008740001127983 */ /* 0x002ea20000300800 */
[----:B------:R-:W-:Y:S01]  /*398f0*/  LOP3.LUT P1, RZ, R10, 0x400000, RZ, 0xc0, !PT ;  /* 0x004000000aff7812 */ /* 0x000fe2000782c0ff */
[----:B------:R-:W-:-:S12]  /*39900*/  IMAD.WIDE R136, R17, 0x4, R8 ;  /* 0x0000000411887825 */ /* 0x000fd800078e0208 */
[----:B------:R1:W-:Y:S04]  /*39910*/  @P1 STG.E desc[UR34][R136.64], R16 ;  /* 0x0000001088001986 */ /* 0x0003e8000c101922 */
        /* <DEDUP_REMOVED lines=22> */
[----:B------:R-:W-:-:S02]  /*39a80*/  LOP3.LUT P1, RZ, R10, 0x8000, RZ, 0xc0, !PT ;  /* 0x000080000aff7812 */ /* 0x000fc4000782c0ff */
[----:B------:R-:W-:Y:S01]  /*39a90*/  LOP3.LUT P3, RZ, R12, 0x2000000, RZ, 0xc0, !PT ;  /* 0x020000000cff7812 */ /* 0x000fe2000786c0ff */
[----:B-1----:R-:W-:Y:S01]  /*39aa0*/  IMAD.WIDE R136, R150, 0x4, R6 ;  /* 0x0000000496887825 */ /* 0x002fe200078e0206 */
[C---:B------:R-:W-:Y:S02]  /*39ab0*/  LOP3.LUT P4, RZ, R12.reuse, 0x4000000, RZ, 0xc0, !PT ;  /* 0x040000000cff7812 */ /* 0x040fe4000788c0ff */
[C---:B------:R-:W-:Y:S02]  /*39ac0*/  LOP3.LUT P5, RZ, R12.reuse, 0x8000000, RZ, 0xc0, !PT ;  /* 0x080000000cff7812 */ /* 0x040fe400078ac0ff */
[----:B------:R-:W-:-:S05]  /*39ad0*/  LOP3.LUT P6, RZ, R12, 0x10000000, RZ, 0xc0, !PT ;  /* 0x100000000cff7812 */ /* 0x000fca00078cc0ff */
[----:B---3--:R1:W-:Y:S02]  /*39ae0*/  @P1 STG.E desc[UR34][R136.64], R149 ;  /* 0x0000009588001986 */ /* 0x0083e4000c101922 */
[----:B-1----:R-:W-:-:S05]  /*39af0*/  IMAD.WIDE R136, R150, 0x4, R8 ;  /* 0x0000000496887825 */ /* 0x002fca00078e0208 */
[----:B----4-:R2:W-:Y:S02]  /*39b00*/  @P2 STG.E desc[UR34][R136.64], R148 ;  /* 0x0000009488002986 */ /* 0x0105e4000c101922 */
[----:B--2---:R-:W-:-:S05]  /*39b10*/  IMAD.WIDE R136, R19, 0x4, R2 ;  /* 0x0000000413887825 */ /* 0x004fca00078e0202 */
[----:B------:R1:W-:Y:S02]  /*39b20*/  @P3 STG.E desc[UR34][R136.64], R147 ;  /* 0x0000009388003986 */ /* 0x0003e4000c101922 */
[----:B-1----:R-:W-:-:S05]  /*39b30*/  IMAD.WIDE R136, R19, 0x4, R4 ;  /* 0x0000000413887825 */ /* 0x002fca00078e0204 */
[----:B------:R1:W-:Y:S02]  /*39b40*/  @P4 STG.E desc[UR34][R136.64], R146 ;  /* 0x0000009288004986 */ /* 0x0003e4000c101922 */
[----:B-1----:R-:W-:-:S05]  /*39b50*/  IMAD.WIDE R136, R19, 0x4, R6 ;  /* 0x0000000413887825 */ /* 0x002fca00078e0206 */
[----:B------:R1:W-:Y:S02]  /*39b60*/  @P5 STG.E desc[UR34][R136.64], R20 ;  /* 0x0000001488005986 */ /* 0x0003e4000c101922 */
[----:B-1----:R-:W-:Y:S02]  /*39b70*/  IMAD.WIDE R136, R19, 0x4, R8 ;  /* 0x0000000413887825 */ /* 0x002fe400078e0208 */
[----:B------:R-:W2:Y:S04]  /*39b80*/  LDL.LU R19, [R1+0x474] ;  /* 0x0004740001137983 */ /* 0x000ea80000300800 */
[----:B------:R1:W-:Y:S04]  /*39b90*/  @P6 STG.E desc[UR34][R136.64], R18 ;  /* 0x0000001288006986 */ /* 0x0003e8000c101922 */
[----:B-1----:R-:W3:Y:S01]  /*39ba0*/  LDL.LU R18, [R1+0x274] ;  /* 0x0002740001127983 */ /* 0x002ee20000300800 */
[----:B------:R-:W-:Y:S01]  /*39bb0*/  LOP3.LUT P0, RZ, R12, 0x20000000, RZ, 0xc0, !PT ;  /* 0x200000000cff7812 */ /* 0x000fe2000780c0ff */
[----:B------:R-:W-:-:S02]  /*39bc0*/  IMAD.WIDE R136, R17, 0x4, R2 ;  /* 0x0000000411887825 */ /* 0x000fc400078e0202 */
[----:B------:R-:W4:Y:S04]  /*39bd0*/  LDL.LU R22, [R1+0x74] ;  /* 0x0000740001167983 */ /* 0x000f280000300800 */
[----:B------:R-:W4:Y:S04]  /*39be0*/  LDL.LU R158, [R1+0xed8] ;  /* 0x000ed800019e7983 */ /* 0x000f280000300800 */
[----:B------:R-:W4:Y:S04]  /*39bf0*/  LDL.LU R138, [R1+0xc68] ;  /* 0x000c6800018a7983 */ /* 0x000f280000300800 */
[----:B------:R1:W-:Y:S04]  /*39c00*/  @P0 STG.E desc[UR34][R136.64], R16 ;  /* 0x0000001088000986 */ /* 0x0003e8000c101922 */
[----:B-1----:R-:W4:Y:S04]  /*39c10*/  LDL.LU R16, [R1+0x10d8] ;  /* 0x0010d80001107983 */ /* 0x002f280000300800 */
        /* <DEDUP_REMOVED lines=11> */
[----:B------:R-:W-:Y:S01]  /*39cd0*/  LOP3.LUT P5, RZ, R12, 0x80000000, RZ, 0xc0, !PT ;  /* 0x800000000cff7812 */ /* 0x000fe200078ac0ff */
[----:B------:R-:W-:Y:S01]  /*39ce0*/  IMAD.WIDE R136, R17, 0x4, R4 ;  /* 0x0000000411887825 */ /* 0x000fe200078e0204 */
[----:B------:R-:W4:Y:S04]  /*39cf0*/  LDL.LU R146, [R1+0x87c] ;  /* 0x00087c0001927983 */ /* 0x000f280000300800 */
[----:B------:R-:W4:Y:S01]  /*39d00*/  LDL.LU R20, [R1+0x67c] ;  /* 0x00067c0001147983 */ /* 0x000f220000300800 */
        /* <DEDUP_REMOVED lines=19> */
[----:B---3--:R1:W-:Y:S02]  /*39e40*/  @P5 STG.E desc[UR34][R136.64], R18 ;  /* 0x0000001288005986 */ /* 0x0083e4000c101922 */
[----:B-1----:R-:W-:-:S02]  /*39e50*/  IMAD.WIDE R136, R17, 0x4, R8 ;  /* 0x0000000411887825 */ /* 0x002fc400078e0208 */
[----:B------:R-:W3:Y:S04]  /*39e60*/  LDL.LU R18, [R1+0x27c] ;  /* 0x00027c0001127983 */ /* 0x000ee80000300800 */
[----:B------:R-:W2:Y:S01]  /*39e70*/  LDL.LU R17, [R1+0x10e4] ;  /* 0x0010e40001117983 */ /* 0x000ea20000300800 */
[----:B------:R-:W-:-:S04]  /*39e80*/  LOP3.LUT R10, R10, 0xffffefff, RZ, 0xc0, !PT ;  /* 0xffffefff0a0a7812 */ /* 0x000fc800078ec0ff */
[----:B------:R-:W-:Y:S02]  /*39e90*/  @P1 LOP3.LUT R10, R10, 0x1000, RZ, 0xfc, !PT ;  /* 0x000010000a0a1812 */ /* 0x000fe400078efcff */
[C---:B------:R-:W-:Y:S02]  /*39ea0*/  LOP3.LUT P1, RZ, R13.reuse, 0x10, RZ, 0xc0, !PT ;  /* 0x000000100dff7812 */ /* 0x040fe4000782c0ff */
[----:B------:R-:W-:Y:S02]  /*39eb0*/  LOP3.LUT R10, R10, 0xffffdfff, RZ, 0xc0, !PT ;  /* 0xffffdfff0a0a7812 */ /* 0x000fe400078ec0ff */
[----:B------:R-:W-:-:S09]  /*39ec0*/  LOP3.LUT P6, RZ, R13, 0x1, RZ, 0xc0, !PT ;  /* 0x000000010dff7812 */ /* 0x000fd200078cc0ff */
[----:B------:R-:W-:Y:S02]  /*39ed0*/  @P1 LOP3.LUT R10, R10, 0x2000, RZ, 0xfc, !PT ;  /* 0x000020000a0a1812 */ /* 0x000fe400078efcff */
[C---:B------:R-:W-:Y:S02]  /*39ee0*/  LOP3.LUT P1, RZ, R13.reuse, 0x8, RZ, 0xc0, !PT ;  /* 0x000000080dff7812 */ /* 0x040fe4000782c0ff */
[----:B------:R-:W-:Y:S02]  /*39ef0*/  LOP3.LUT P0, RZ, R13, 0x2, RZ, 0xc0, !PT ;  /* 0x000000020dff7812 */ /* 0x000fe4000780c0ff */
[----:B------:R-:W-:Y:S01]  /*39f00*/  LOP3.LUT R10, R10, 0xffffbfff, RZ, 0xc0, !PT ;  /* 0xffffbfff0a0a7812 */ /* 0x000fe200078ec0ff */
[----:B----4-:R1:W-:Y:S08]  /*39f10*/  @P6 STG.E desc[UR34][R136.64], R22 ;  /* 0x0000001688006986 */ /* 0x0103f0000c101922 */
[----:B------:R-:W-:-:S02]  /*39f20*/  @P1 LOP3.LUT R10, R10, 0x4000, RZ, 0xfc, !PT ;  /* 0x000040000a0a1812 */ /* 0x000fc400078efcff */
[----:B------:R-:W-:Y:S01]  /*39f30*/  LOP3.LUT P1, RZ, R13, 0x4, RZ, 0xc0, !PT ;  /* 0x000000040dff7812 */ /* 0x000fe2000782c0ff */
[----:B-1----:R-:W-:-:S05]  /*39f40*/  IMAD.WIDE R136, R16, 0x4, R2 ;  /* 0x0000000410887825 */ /* 0x002fca00078e0202 */
[----:B------:R1:W-:Y:S02]  /*39f50*/  @P0 STG.E desc[UR34][R136.64], R158 ;  /* 0x0000009e88000986 */ /* 0x0003e4000c101922 */
[----:B-1----:R-:W-:-:S05]  /*39f60*/  IMAD.WIDE R136, R16, 0x4, R4 ;  /* 0x0000000410887825 */ /* 0x002fca00078e0204 */
        /* <DEDUP_REMOVED lines=35> */
[----:B--2---:R-:W-:-:S05]  /*3a1a0*/  IMAD.WIDE R136, R17, 0x4, R2 ;  /* 0x0000000411887825 */ /* 0x004fca00078e0202 */
[----:B------:R1:W-:Y:S02]  /*3a1b0*/  @P4 STG.E desc[UR34][R136.64], R20 ;  /* 0x0000001488004986 */ /* 0x0003e4000c101922 */
[----:B-1----:R-:W-:-:S05]  /*3a1c0*/  IMAD.WIDE R136, R17, 0x4, R4 ;  /* 0x0000000411887825 */ /* 0x002fca00078e0204 */
[----:B------:R1:W-:Y:S02]  /*3a1d0*/  @P5 STG.E desc[UR34][R136.64], R19 ;  /* 0x0000001388005986 */ /* 0x0003e4000c101922 */
[----:B-1----:R-:W-:-:S05]  /*3a1e0*/  IMAD.WIDE R136, R17, 0x4, R6 ;  /* 0x0000000411887825 */ /* 0x002fca00078e0206 */
[----:B---3--:R1:W-:Y:S04]  /*3a1f0*/  @P6 STG.E desc[UR34][R136.64], R18 ;  /* 0x0000001288006986 */ /* 0x0083e8000c101922 */
[----:B-1----:R-:W2:Y:S04]  /*3a200*/  LDL.LU R18, [R1+0xee0] ;  /* 0x000ee00001127983 */ /* 0x002ea80000300800 */
[----:B------:R-:W3:Y:S04]  /*3a210*/  LDL.LU R146, [R1+0xc70] ;  /* 0x000c700001927983 */ /* 0x000ee80000300800 */
[----:B------:R-:W3:Y:S04]  /*3a220*/  LDL.LU R20, [R1+0xa70] ;  /* 0x000a700001147983 */ /* 0x000ee80000300800 */
[----:B------:R-:W2:Y:S01]  /*3a230*/  LDL.LU R19, [R1+0x10e8] ;  /* 0x0010e80001137983 */ /* 0x000ea20000300800 */
[----:B------:R-:W-:Y:S01]  /*3a240*/  LOP3.LUT P0, RZ, R13, 0x10000, RZ, 0xc0, !PT ;  /* 0x000100000dff7812 */ /* 0x000fe2000780c0ff */
[----:B------:R-:W-:Y:S01]  /*3a250*/  IMAD.WIDE R136, R17, 0x4, R8 ;  /* 0x0000000411887825 */ /* 0x000fe200078e0208 */
[----:B------:R-:W-:-:S11]  /*3a260*/  LOP3.LUT P4, RZ, R13, 0x20000, RZ, 0xc0, !PT ;  /* 0x000200000dff7812 */ /* 0x000fd6000788c0ff */
[----:B----4-:R1:W-:Y:S04]  /*3a270*/  @P0 STG.E desc[UR34][R136.64], R16 ;  /* 0x0000001088000986 */ /* 0x0103e8000c101922 */
[----:B-1----:R-:W4:Y:S04]  /*3a280*/  LDL.LU R16, [R1+0x880] ;  /* 0x0008800001107983 */ /* 0x002f280000300800 */
[----:B------:R-:W4:Y:S04]  /*3a290*/  LDL.LU R17, [R1+0x680] ;  /* 0x0006800001117983 */ /* 0x000f280000300800 */
[----:B------:R-:W4:Y:S04]  /*3a2a0*/  LDL.LU R158, [R1+0x10ec] ;  /* 0x0010ec00019e7983 */ /* 0x000f280000300800 */
[----:B------:R-:W4:Y:S01]  /*3a2b0*/  LDL.LU R145, [R1+0x10f0] ;  /* 0x0010f00001917983 */ /* 0x000f220000300800 */
[----:B------:R-:W-:-:S02]  /*3a2c0*/  LOP3.LUT P5, RZ, R13, 0x40000, RZ, 0xc0, !PT ;  /* 0x000400000dff7812 */ /* 0x000fc400078ac0ff */
[C---:B------:R-:W-:Y:S02]  /*3a2d0*/  LOP3.LUT P6, RZ, R13.reuse, 0x80000, RZ, 0xc0, !PT ;  /* 0x000800000dff7812 */ /* 0x040fe400078cc0ff */
        /* <DEDUP_REMOVED lines=20> */
[----:B------:R-:W2:Y:S01]  /*3a420*/  LDL.LU R150, [R1+0x10f4] ;  /* 0x0010f40001967983 */ /* 0x000ea20000300800 */
[----:B------:R-:W-:-:S03]  /*3a430*/  IMAD.WIDE R136, R19, 0x4, R4 ;  /* 0x0000000413887825 */ /* 0x000fc600078e0204 */
[----:B------:R-:W2:Y:S04]  /*3a440*/  LDL.LU R147, [R1+0x84] ;  /* 0x0000840001937983 */ /* 0x000ea80000300800 */
[----:B---3--:R1:W-:Y:S02]  /*3a450*/  @P5 STG.E desc[UR34][R136.64], R146 ;  /* 0x0000009288005986 */ /* 0x0083e4000c101922 */
[C---:B-1----:R-:W-:Y:S02]  /*3a460*/  IMAD.WIDE R136, R19.reuse, 0x4, R6 ;  /* 0x0000000413887825 */ /* 0x042fe400078e0206 */
[----:B------:R-:W3:Y:S04]  /*3a470*/  LDL.LU R146, [R1+0xee8] ;  /* 0x000ee80001927983 */ /* 0x000ee80000300800 */
[----:B------:R1:W-:Y:S02]  /*3a480*/  @P6 STG.E desc[UR34][R136.64], R20 ;  /* 0x0000001488006986 */ /* 0x0003e4000c101922 */
[----:B-1----:R-:W-:-:S02]  /*3a490*/  IMAD.WIDE R136, R19, 0x4, R8 ;  /* 0x0000000413887825 */ /* 0x002fc400078e0208 */
[----:B------:R-:W3:Y:S04]  /*3a4a0*/  LDL.LU R20, [R1+0xc78] ;  /* 0x000c780001147983 */ /* 0x000ee80000300800 */
[----:B------:R-:W3:Y:S04]  /*3a4b0*/  LDL.LU R19, [R1+0xa78] ;  /* 0x000a780001137983 */ /* 0x000ee80000300800 */
[----:B------:R-:W3:Y:S01]  /*3a4c0*/  LDL.LU R148, [R1+0x10f8] ;  /* 0x0010f80001947983 */ /* 0x000ee20000300800 */
[----:B------:R-:W-:Y:S02]  /*3a4d0*/  @P1 LOP3.LUT R10, R10, 0x2, RZ, 0xfc, !PT ;  /* 0x000000020a0a1812 */ /* 0x000fe400078efcff */
[----:B------:R-:W-:-:S02]  /*3a4e0*/  LOP3.LUT P1, RZ, R13, 0x4000000, RZ, 0xc0, !PT ;  /* 0x040000000dff7812 */ /* 0x000fc4000782c0ff */
        /* <DEDUP_REMOVED lines=8> */
[C---:B------:R-:W-:Y:S02]  /*3a570*/  LOP3.LUT P1, RZ, R13.reuse, 0x800000, RZ, 0xc0, !PT ;  /* 0x008000000dff7812 */ /* 0x040fe4000782c0ff */
[----:B------:R-:W-:Y:S02]  /*3a580*/  LOP3.LUT R10, R10, 0xffffffdf, RZ, 0xc0, !PT ;  /* 0xffffffdf0a0a7812 */ /* 0x000fe400078ec0ff */
[----:B------:R-:W-:-:S09]  /*3a590*/  LOP3.LUT P0, RZ, R13, 0x100000, RZ, 0xc0, !PT ;  /* 0x001000000dff7812 */ /* 0x000fd2000780c0ff */
[----:B------:R-:W-:Y:S02]  /*3a5a0*/  @P1 LOP3.LUT R10, R10, 0x20, RZ, 0xfc, !PT ;  /* 0x000000200a0a1812 */ /* 0x000fe400078efcff */
[----:B------:R-:W-:Y:S02]  /*3a5b0*/  LOP3.LUT P1, RZ, R13, 0x400000, RZ, 0xc0, !PT ;  /* 0x004000000dff7812 */ /* 0x000fe4000782c0ff */
[----:B------:R-:W-:Y:S01]  /*3a5c0*/  LOP3.LUT R10, R10, 0xffffffbf, RZ, 0xc0, !PT ;  /* 0xffffffbf0a0a7812 */ /* 0x000fe200078ec0ff */
[----:B----4-:R1:W-:Y:S10]  /*3a5d0*/  @P0 STG.E desc[UR34][R136.64], R16 ;  /* 0x0000001088000986 */ /* 0x0103f4000c101922 */
[----:B------:R-:W-:-:S02]  /*3a5e0*/  @P1 LOP3.LUT R10, R10, 0x40, RZ, 0xfc, !PT ;  /* 0x000000400a0a1812 */ /* 0x000fc400078efcff */
[C---:B------:R-:W-:Y:S01]  /*3a5f0*/  LOP3.LUT P1, RZ, R13.reuse, 0x200000, RZ, 0xc0, !PT ;  /* 0x002000000dff7812 */ /* 0x040fe2000782c0ff */
[----:B-1----:R-:W-:Y:S01]  /*3a600*/  IMAD.WIDE R136, R158, 0x4, R2 ;  /* 0x000000049e887825 */ /* 0x002fe200078e0202 */
[C---:B------:R-:W-:Y:S01]  /*3a610*/  LOP3.LUT P2, RZ, R13.reuse, 0x40000000, RZ, 0xc0, !PT ;  /* 0x400000000dff7812 */ /* 0x040fe2000784c0ff */
[----:B------:R-:W4:Y:S10]  /*3a620*/  LDL.LU R16, [R1+0x1464] ;  /* 0x0014640001107983 */ /* 0x000f340000300800 */
[----:B------:R1:W-:Y:S01]  /*3a630*/  @P1 STG.E desc[UR34][R136.64], R17 ;  /* 0x0000001188001986 */ /* 0x0003e2000c101922 */
[----:B------:R-:W-:Y:S01]  /*3a640*/  LOP3.LUT P1, RZ, R10, 0x40, RZ, 0xc0, !PT ;  /* 0x000000400aff7812 */ /* 0x000fe2000782c0ff */
[----:B-1----:R-:W-:Y:S01]  /*3a650*/  IMAD.WIDE R136, R158, 0x4, R4 ;  /* 0x000000049e887825 */ /* 0x002fe200078e0204 */
[----:B------:R-:W-:Y:S01]  /*3a660*/  LOP3.LUT P3, RZ, R13, 0x80000000, RZ, 0xc0, !PT ;  /* 0x800000000dff7812 */ /* 0x000fe2000786c0ff */
[----:B------:R-:W4:Y:S01]  /*3a670*/  LDL.LU R17, [R1+0x1460] ;  /* 0x0014600001117983 */ /* 0x000f220000300800 */
[----:B------:R-:W-:-:S09]  /*3a680*/  LOP3.LUT P4, RZ, R14, 0x1, RZ, 0xc0, !PT ;  /* 0x000000010eff7812 */ /* 0x000fd2000788c0ff */
[----:B--2---:R1:W-:Y:S01]  /*3a690*/  @P1 STG.E desc[UR34][R136.64], R18 ;  /* 0x0000001288001986 */ /* 0x0043e2000c101922 */
        /* <DEDUP_REMOVED lines=9> */
[C---:B-1----:R-:W-:Y:S01]  /*3a730*/  IMAD.WIDE R136, R145.reuse, 0x4, R2 ;  /* 0x0000000491887825 */ /* 0x042fe200078e0202 */
        /* <DEDUP_REMOVED lines=18> */
[----:B------:R1:W-:Y:S01]  /*3a860*/  @P3 STG.E desc[UR34][R136.64], R149 ;  /* 0x0000009588003986 */ /* 0x0003e2000c101922 */
[----:B------:R-:W-:Y:S01]  /*3a870*/  LOP3.LUT P0, RZ, R14, 0x8, RZ, 0xc0, !PT ;  /* 0x000000080eff7812 */ /* 0x000fe2000780c0ff */
[----:B-1----:R-:W-:-:S05]  /*3a880*/  IMAD.WIDE R136, R150, 0x4, R8 ;  /* 0x0000000496887825 */ /* 0x002fca00078e0208 */
[----:B------:R3:W-:Y:S02]  /*3a890*/  @P4 STG.E desc[UR34][R136.64], R147 ;  /* 0x0000009388004986 */ /* 0x0007e4000c101922 */
[----:B---3--:R-:W-:-:S05]  /*3a8a0*/  IMAD.WIDE R136, R148, 0x4, R2 ;  /* 0x0000000494887825 */ /* 0x008fca00078e0202 */
[----:B------:R1:W-:Y:S02]  /*3a8b0*/  @P5 STG.E desc[UR34][R136.64], R146 ;  /* 0x0000009288005986 */ /* 0x0003e4000c101922 */
[----:B-1----:R-:W-:-:S05]  /*3a8c0*/  IMAD.WIDE R136, R148, 0x4, R4 ;  /* 0x0000000494887825 */ /* 0x002fca00078e0204 */
[----:B------:R1:W-:Y:S02]  /*3a8d0*/  @P6 STG.E desc[UR34][R136.64], R20 ;  /* 0x0000001488006986 */ /* 0x0003e4000c101922 */
[----:B-1----:R-:W-:-:S05]  /*3a8e0*/  IMAD.WIDE R136, R148, 0x4, R6 ;  /* 0x0000000494887825 */ /* 0x002fca00078e0206 */
[----:B------:R1:W-:Y:S04]  /*3a8f0*/  @P0 STG.E desc[UR34][R136.64], R19 ;  /* 0x0000001388000986 */ /* 0x0003e8000c101922 */
[----:B-1----:R-:W3:Y:S04]  /*3a900*/  LDL.LU R19, [R1+0x888] ;  /* 0x0008880001137983 */ /* 0x002ee80000300800 */
[----:B------:R-:W2:Y:S04]  /*3a910*/  LDL.LU R151, [R1+0x688] ;  /* 0x0006880001977983 */ /* 0x000ea80000300800 */
[----:B------:R-:W4:Y:S04]  /*3a920*/  LDL.LU R149, [R1+0x488] ;  /* 0x0004880001957983 */ /* 0x000f280000300800 */
[----:B------:R-:W4:Y:S04]  /*3a930*/  LDL.LU R150, [R1+0x288] ;  /* 0x0002880001967983 */ /* 0x000f280000300800 */
[----:B------:R-:W2:Y:S04]  /*3a940*/  LDL.LU R147, [R1+0x10fc] ;  /* 0x0010fc0001937983 */ /* 0x000ea80000300800 */
[----:B------:R-:W4:Y:S01]  /*3a950*/  LDL.LU R146, [R1+0x88] ;  /* 0x0000880001927983 */ /* 0x000f220000300800 */
[----:B------:R-:W-:-:S03]  /*3a960*/  LOP3.LUT P4, RZ, R14, 0x10, RZ, 0xc0, !PT ;  /* 0x000000100eff7812 */ /* 0x000fc6000788c0ff */
[----:B------:R-:W4:Y:S01]  /*3a970*/  LDL.LU R20, [R1+0xeec] ;  /* 0x000eec0001147983 */ /* 0x000f220000300800 */
[----:B------:R-:W-:-:S03]  /*3a980*/  IMAD.WIDE R136, R148, 0x4, R8 ;  /* 0x0000000494887825 */ /* 0x000fc600078e0208 */
        /* <DEDUP_REMOVED lines=15> */
[----:B---3--:R1:W-:Y:S04]  /*3aa80*/  @P4 STG.E desc[UR34][R136.64], R19 ;  /* 0x0000001388004986 */ /* 0x0083e8000c101922 */
[----:B-1----:R-:W3:Y:S04]  /*3aa90*/  LDL.LU R19, [R1+0xc7c] ;  /* 0x000c7c0001137983 */ /* 0x002ee80000300800 */
[----:B------:R-:W3:Y:S04]  /*3aaa0*/  LDL.LU R158, [R1+0xa7c] ;  /* 0x000a7c00019e7983 */ /* 0x000ee80000300800 */
[----:B------:R-:W3:Y:S04]  /*3aab0*/  LDL.LU R252, [R1+0x88c] ;  /* 0x00088c0001fc7983 */ /* 0x000ee80000300800 */
[----:B------:R-:W3:Y:S04]  /*3aac0*/  LDL.LU R159, [R1+0x68c] ;  /* 0x00068c00019f7983 */ /* 0x000ee80000300800 */
[----:B------:R-:W3:Y:S01]  /*3aad0*/  LDL.LU R144, [R1+0x48c] ;  /* 0x00048c0001907983 */ /* 0x000ee20000300800 */
[----:B------:R-:W-:-:S03]  /*3aae0*/  LOP3.LUT R11, R11, 0xf7ffffff, RZ, 0xc0, !PT ;  /* 0xf7ffffff0b0b7812 */ /* 0x000fc600078ec0ff */
[----:B------:R-:W3:Y:S01]  /*3aaf0*/  LDL.LU R145, [R1+0x28c] ;  /* 0x00028c0001917983 */ /* 0x000ee20000300800 */
[----:B------:R-:W-:Y:S02]  /*3ab00*/  @P1 LOP3.LUT R11, R11, 0x8000000, RZ, 0xfc, !PT ;  /* 0x080000000b0b1812 */ /* 0x000fe400078efcff */
[C---:B------:R-:W-:Y:S02]  /*3ab10*/  LOP3.LUT P1, RZ, R14.reuse, 0x800, RZ, 0xc0, !PT ;  /* 0x000008000eff7812 */ /* 0x040fe4000782c0ff */
[C---:B------:R-:W-:Y:S02]  /*3ab20*/  LOP3.LUT P5, RZ, R14.reuse, 0x20, RZ, 0xc0, !PT ;  /* 0x000000200eff7812 */ /* 0x040fe400078ac0ff */
[----:B------:R-:W-:Y:S01]  /*3ab30*/  LOP3.LUT P6, RZ, R14, 0x40, RZ, 0xc0, !PT ;  /* 0x000000400eff7812 */ /* 0x000fe200078cc0ff */
[----:B--2---:R-:W-:Y:S01]  /*3ab40*/  IMAD.WIDE R136, R147, 0x4, R2 ;  /* 0x0000000493887825 */ /* 0x004fe200078e0202 */
[----:B------:R-:W-:Y:S01]  /*3ab50*/  LOP3.LUT R11, R11, 0xefffffff, RZ, 0xc0, !PT ;  /* 0xefffffff0b0b7812 */ /* 0x000fe200078ec0ff */
[----:B------:R-:W2:Y:S06]  /*3ab60*/  LDL.LU R153, [R1+0x8c] ;  /* 0x00008c0001997983 */ /* 0x000eac0000300800 */
[----:B------:R-:W-:-:S02]  /*3ab70*/  @P1 LOP3.LUT R11, R11, 0x10000000, RZ, 0xfc, !PT ;  /* 0x100000000b0b1812 */ /* 0x000fc400078efcff */
[----:B------:R-:W-:Y:S01]  /*3ab80*/  LOP3.LUT P1, RZ, R14, 0x400, RZ, 0xc0, !PT ;  /* 0x000004000eff7812 */ /* 0x000fe2000782c0ff */
[----:B------:R1:W-:Y:S01]  /*3ab90*/  @P5 STG.E desc[UR34][R136.64], R151 ;  /* 0x0000009788005986 */ /* 0x0003e2000c101922 */
[----:B------:R-:W-:Y:S01]  /*3aba0*/  LOP3.LUT R11, R11, 0xdfffffff, RZ, 0xc0, !PT ;  /* 0xdfffffff0b0b7812 */ /* 0x000fe200078ec0ff */
[----:B-1----:R-:W-:Y:S02]  /*3abb0*/  IMAD.WIDE R136, R147, 0x4, R4 ;  /* 0x0000000493887825 */ /* 0x002fe400078e0204 */
[----:B------:R-:W2:Y:S08]  /*3abc0*/  LDL.LU R151, [R1+0xef0] ;  /* 0x000ef00001977983 */ /* 0x000eb00000300800 */
[----:B------:R-:W-:-:S02]  /*3abd0*/  @P1 LOP3.LUT R11, R11, 0x20000000, RZ, 0xfc, !PT ;  /* 0x200000000b0b1812 */ /* 0x000fc400078efcff */
[C---:B------:R-:W-:Y:S01]  /*3abe0*/  LOP3.LUT P1, RZ, R14.reuse, 0x200, RZ, 0xc0, !PT ;  /* 0x000002000eff7812 */ /* 0x040fe2000782c0ff */
[----:B----4-:R1:W-:Y:S01]  /*3abf0*/  @P6 STG.E desc[UR34][R136.64], R149 ;  /* 0x0000009588006986 */ /* 0x0103e2000c101922 */
[----:B------:R-:W-:Y:S02]  /*3ac00*/  LOP3.LUT P0, RZ, R14, 0x80, RZ, 0xc0, !PT ;  /* 0x000000800eff7812 */ /* 0x000fe4000780c0ff */
[----:B------:R-:W-:Y:S01]  /*3ac10*/  LOP3.LUT R11, R11, 0xbfffffff, RZ, 0xc0, !PT ;  /* 0xbfffffff0b0b7812 */ /* 0x000fe200078ec0ff */
[----:B-1----:R-:W4:Y:S08]  /*3ac20*/  LDL.LU R149, [R1+0xc80] ;  /* 0x000c800001957983 */ /* 0x002f300000300800 */
[----:B------:R-:W-:-:S02]  /*3ac30*/  @P1 LOP3.LUT R11, R11, 0x40000000, RZ, 0xfc, !PT ;  /* 0x400000000b0b1812 */ /* 0x000fc400078efcff */
[----:B------:R-:W-:Y:S01]  /*3ac40*/  LOP3.LUT P1, RZ, R14, 0x100, RZ, 0xc0, !PT ;  /* 0x000001000eff7812 */ /* 0x000fe2000782c0ff */
[----:B------:R-:W-:-:S05]  /*3ac50*/  IMAD.WIDE R136, R147, 0x4, R6 ;  /* 0x0000000493887825 */ /* 0x000fca00078e0206 */
[----:B------:R1:W-:Y:S02]  /*3ac60*/  @P0 STG.E desc[UR34][R136.64], R150 ;  /* 0x0000009688000986 */ /* 0x0003e4000c101922 */
[----:B-1----:R-:W-:Y:S02]  /*3ac70*/  IMAD.WIDE R136, R147, 0x4, R8 ;  /* 0x0000000493887825 */ /* 0x002fe400078e0208 */
[----:B------:R-:W4:Y:S04]  /*3ac80*/  LDL.LU R150, [R1+0xa80] ;  /* 0x000a800001967983 */ /* 0x000f280000300800 */
[----:B------:R1:W-:Y:S01]  /*3ac90*/  @P1 STG.E desc[UR34][R136.64], R146 ;  /* 0x0000009288001986 */ /* 0x0003e2000c101922 */
[----:B------:R-:W-:-:S03]  /*3aca0*/  LOP3.LUT P1, RZ, R11, 0x40000000, RZ, 0xc0, !PT ;  /* 0x400000000bff7812 */ /* 0x000fc6000782c0ff */
[----:B------:R-:W4:Y:S01]  /*3acb0*/  LDL.LU R147, [R1+0x890] ;  /* 0x0008900001937983 */ /* 0x000f220000300800 */
[----:B-1----:R-:W-:-:S09]  /*3acc0*/  IMAD.WIDE R136, R138, 0x4, R2 ;  /* 0x000000048a887825 */ /* 0x002fd200078e0202 */
[----:B------:R1:W-:Y:S01]  /*3acd0*/  @P1 STG.E desc[UR34][R136.64], R20 ;  /* 0x0000001488001986 */ /* 0x0003e2000c101922 */
[----:B------:R-:W-:-:S03]  /*3ace0*/  LOP3.LUT P1, RZ, R11, 0x20000000, RZ, 0xc0, !PT ;  /* 0x200000000bff7812 */ /* 0x000fc6000782c0ff */
[----:B-1----:R-:W4:Y:S04]  /*3acf0*/  LDL.LU R20, [R1+0x690] ;  /* 0x0006900001147983 */ /* 0x002f280000300800 */
[----:B------:R-:W4:Y:S01]  /*3ad00*/  LDL.LU R146, [R1+0x110c] ;  /* 0x00110c0001927983 */ /* 0x000f220000300800 */
[----:B------:R-:W-:-:S05]  /*3ad10*/  IMAD.WIDE R136, R138, 0x4, R4 ;  /* 0x000000048a887825 */ /* 0x000fca00078e0204 */
[----:B---3--:R1:W-:Y:S04]  /*3ad20*/  @P1 STG.E desc[UR34][R136.64], R19 ;  /* 0x0000001388001986 */ /* 0x0083e8000c101922 */
[----:B-1----:R-:W3:Y:S01]  /*3ad30*/  LDL.LU R19, [R1+0x490] ;  /* 0x0004900001137983 */ /* 0x002ee20000300800 */
[----:B------:R-:W-:Y:S01]  /*3ad40*/  LOP3.LUT P1, RZ, R11, 0x10000000, RZ, 0xc0, !PT ;  /* 0x100000000bff7812 */ /* 0x000fe2000782c0ff */
[----:B------:R-:W-:-:S12]  /*3ad50*/  IMAD.WIDE R136, R138, 0x4, R6 ;  /* 0x000000048a887825 */ /* 0x000fd800078e0206 */
[----:B------:R1:W-:Y:S01]  /*3ad60*/  @P1 STG.E desc[UR34][R136.64], R158 ;  /* 0x0000009e88001986 */ /* 0x0003e2000c101922 */
[----:B------:R-:W-:Y:S01]  /*3ad70*/  LOP3.LUT P1, RZ, R11, 0x8000000, RZ, 0xc0, !PT ;  /* 0x080000000bff7812 */ /* 0x000fe2000782c0ff */
[----:B-1----:R-:W-:-:S12]  /*3ad80*/  IMAD.WIDE R136, R138, 0x4, R8 ;  /* 0x000000048a887825 */ /* 0x002fd800078e0208 */
[----:B------:R1:W-:Y:S01]  /*3ad90*/  @P1 STG.E desc[UR34][R136.64], R252 ;  /* 0x000000fc88001986 */ /* 0x0003e2000c101922 */
[----:B------:R-:W-:Y:S01]  /*3ada0*/  LOP3.LUT P1, RZ, R11, 0x4000000, RZ, 0xc0, !PT ;  /* 0x040000000bff7812 */ /* 0x000fe2000782c0ff */
[----:B-1----:R-:W-:Y:S01]  /*3adb0*/  IMAD.WIDE R136, R139, 0x4, R2 ;  /* 0x000000048b887825 */ /* 0x002fe200078e0202 */
[----:B------:R-:W-:Y:S01]  /*3adc0*/  LOP3.LUT P2, RZ, R14, 0x20000, RZ, 0xc0, !PT ;  /* 0x000200000eff7812 */ /* 0x000fe2000784c0ff */
[----:B------:R-:W3:Y:S10]  /*3add0*/  LDL.LU R252, [R1+0x1114] ;  /* 0x0011140001fc7983 */ /* 0x000ef40000300800 */
        /* <DEDUP_REMOVED lines=10> */
[----:B--2---:R1:W-:Y:S02]  /*3ae80*/  @P1 STG.E desc[UR34][R136.64], R153 ;  /* 0x0000009988001986 */ /* 0x0043e4000c101922 */
[----:B-1----:R-:W-:-:S05]  /*3ae90*/  IMAD.WIDE R136, R148, 0x4, R2 ;  /* 0x0000000494887825 */ /* 0x002fca00078e0202 */
[----:B------:R1:W-:Y:S02]  /*3aea0*/  @P2 STG.E desc[UR34][R136.64], R151 ;  /* 0x0000009788002986 */ /* 0x0003e4000c101922 */
[----:B-1----:R-:W-:-:S05]  /*3aeb0*/  IMAD.WIDE R136, R148, 0x4, R4 ;  /* 0x0000000494887825 */ /* 0x002fca00078e0204 */
[----:B----4-:R1:W-:Y:S04]  /*3aec0*/  @P3 STG.E desc[UR34][R136.64], R149 ;  /* 0x0000009588003986 */ /* 0x0103e8000c101922 */
[----:B-1----:R-:W2:Y:S01]  /*3aed0*/  LDL.LU R149, [R1+0x290] ;  /* 0x0002900001957983 */ /* 0x002ea20000300800 */
[C---:B------:R-:W-:Y:S02]  /*3aee0*/  LOP3.LUT P4, RZ, R14.reuse, 0x80000, RZ, 0xc0, !PT ;  /* 0x000800000eff7812 */ /* 0x040fe4000788c0ff */
[----:B------:R-:W-:Y:S01]  /*3aef0*/  LOP3.LUT P5, RZ, R14, 0x100000, RZ, 0xc0, !PT ;  /* 0x001000000eff7812 */ /* 0x000fe200078ac0ff */
[----:B------:R-:W-:Y:S01]  /*3af00*/  IMAD.WIDE R136, R148, 0x4, R6 ;  /* 0x0000000494887825 */ /* 0x000fe200078e0206 */
[C---:B------:R-:W-:Y:S02]  /*3af10*/  LOP3.LUT P6, RZ, R14.reuse, 0x200000, RZ, 0xc0, !PT ;  /* 0x002000000eff7812 */ /* 0x040fe400078cc0ff */
[----:B------:R-:W-:-:S07]  /*3af20*/  LOP3.LUT P0, RZ, R14, 0x400000, RZ, 0xc0, !PT ;  /* 0x004000000eff7812 */ /* 0x000fce000780c0ff */
[----:B------:R1:W-:Y:S02]  /*3af30*/  @P4 STG.E desc[UR34][R136.64], R150 ;  /* 0x0000009688004986 */ /* 0x0003e4000c101922 */
[----:B-1----:R-:W-:Y:S02]  /*3af40*/  IMAD.WIDE R136, R148, 0x4, R8 ;  /* 0x0000000494887825 */ /* 0x002fe400078e0208 */
[----:B------:R-:W4:Y:S04]  /*3af50*/  LDL.LU R150, [R1+0x90] ;  /* 0x0000900001967983 */ /* 0x000f280000300800 */
[----:B------:R1:W-:Y:S04]  /*3af60*/  @P5 STG.E desc[UR34][R136.64], R147 ;  /* 0x0000009388005986 */ /* 0x0003e8000c101922 */
[----:B------:R-:W4:Y:S01]  /*3af70*/  LDL.LU R148, [R1+0xef4] ;  /* 0x000ef40001947983 */ /* 0x000f220000300800 */
[----:B-1----:R-:W-:-:S03]  /*3af80*/  IMAD.WIDE R136, R146, 0x4, R2 ;  /* 0x0000000492887825 */ /* 0x002fc600078e0202 */
[----:B------:R-:W4:Y:S04]  /*3af90*/  LDL.LU R147, [R1+0xc84] ;  /* 0x000c840001937983 */ /* 0x000f280000300800 */
[----:B------:R1:W-:Y:S02]  /*3afa0*/  @P6 STG.E desc[UR34][R136.64], R20 ;  /* 0x0000001488006986 */ /* 0x0003e4000c101922 */
[----:B-1----:R-:W-:Y:S02]  /*3afb0*/  IMAD.WIDE R136, R146, 0x4, R4 ;  /* 0x0000000492887825 */ /* 0x002fe400078e0204 */
[----:B------:R-:W4:Y:S04]  /*3afc0*/  LDL.LU R20, [R1+0xa84] ;  /* 0x000a840001147983 */ /* 0x000f280000300800 */
[----:B---3--:R1:W-:Y:S04]  /*3afd0*/  @P0 STG.E desc[UR34][R136.64], R19 ;  /* 0x0000001388000986 */ /* 0x0083e8000c101922 */
[----:B-1----:R-:W3:Y:S01]  /*3afe0*/  LDL.LU R19, [R1+0x1110] ;  /* 0x0011100001137983 */ /* 0x002ee20000300800 */
[----:B------:R-:W-:-:S03]  /*3aff0*/  LOP3.LUT P1, RZ, R15, 0x8, RZ, 0xc0, !PT ;  /* 0x000000080fff7812 */ /* 0x000fc6000782c0ff */
[----:B------:R-:W3:Y:S01]  /*3b000*/  LDL.LU R10, [R1+0x894] ;  /* 0x00089400010a7983 */ /* 0x000ee20000300800 */
[----:B------:R-:W-:-:S03]  /*3b010*/  LOP3.LUT R11, R11, 0xffff7fff, RZ, 0xc0, !PT ;  /* 0xffff7fff0b0b7812 */ /* 0x000fc600078ec0ff */
[----:B------:R-:W3:Y:S04]  /*3b020*/  LDL.LU R22, [R1+0x694] ;  /* 0x0006940001167983 */ /* 0x000ee80000300800 */
[----:B------:R-:W3:Y:S02]  /*3b030*/  LDL.LU R158, [R1+0x494] ;  /* 0x00049400019e7983 */ /* 0x000ee40000300800 */
[----:B------:R-:W-:Y:S02]  /*3b040*/  @P1 LOP3.LUT R11, R11, 0x8000, RZ, 0xfc, !PT ;  /* 0x000080000b0b1812 */ /* 0x000fe400078efcff */
[----:B------:R-:W-:Y:S01]  /*3b050*/  LOP3.LUT P1, RZ, R15, 0x4, RZ, 0xc0, !PT ;  /* 0x000000040fff7812 */ /* 0x000fe2000782c0ff */
[----:B------:R-:W3:Y:S01]  /*3b060*/  LDL.LU R138, [R1+0x294] ;  /* 0x00029400018a7983 */ /* 0x000ee20000300800 */
[----:B------:R-:W-:-:S02]  /*3b070*/  LOP3.LUT R11, R11, 0xfffeffff, RZ, 0xc0, !PT ;  /* 0xfffeffff0b0b7812 */ /* 0x000fc400078ec0ff */
[----:B------:R-:W-:Y:S01]  /*3b080*/  LOP3.LUT P4, RZ, R14, 0x800000, RZ, 0xc0, !PT ;  /* 0x008000000eff7812 */ /* 0x000fe2000788c0ff */
[----:B------:R-:W-:Y:S01]  /*3b090*/  IMAD.WIDE R136, R146, 0x4, R6 ;  /* 0x0000000492887825 */ /* 0x000fe200078e0206 */
[----:B------:R-:W3:Y:S04]  /*3b0a0*/  LDL.LU R144, [R1+0xef8] ;  /* 0x000ef80001907983 */ /* 0x000ee80000300800 */
[----:B------:R-:W3:Y:S03]  /*3b0b0*/  LDL.LU R145, [R1+0xc88] ;  /* 0x000c880001917983 */ /* 0x000ee60000300800 */
[----:B------:R-:W-:Y:S01]  /*3b0c0*/  @P1 LOP3.LUT R11, R11, 0x10000, RZ, 0xfc, !PT ;  /* 0x000100000b0b1812 */ /* 0x000fe200078efcff */
[----:B------:R-:W3:Y:S01]  /*3b0d0*/  LDL.LU R139, [R1+0xa88] ;  /* 0x000a8800018b7983 */ /* 0x000ee20000300800 */
[----:B------:R-:W-:-:S02]  /*3b0e0*/  LOP3.LUT P1, RZ, R15, 0x2, RZ, 0xc0, !PT ;  /* 0x000000020fff7812 */ /* 0x000fc4000782c0ff */
[----:B------:R-:W-:Y:S01]  /*3b0f0*/  LOP3.LUT R11, R11, 0xfffdffff, RZ, 0xc0, !PT ;  /* 0xfffdffff0b0b7812 */ /* 0x000fe200078ec0ff */
[----:B------:R-:W3:Y:S04]  /*3b100*/  LDL.LU R153, [R1+0x1118] ;  /* 0x0011180001997983 */ /* 0x000ee80000300800 */
[----:B------:R-:W3:Y:S06]  /*3b110*/  LDL.LU R151, [R1+0x898] ;  /* 0x0008980001977983 */ /* 0x000eec0000300800 */
        /* <DEDUP_REMOVED lines=12> */
[----:B--2---:R1:W-:Y:S02]  /*3b1e0*/  @P4 STG.E desc[UR34][R136.64], R149 ;  /* 0x0000009588004986 */ /* 0x0043e4000c101922 */
[----:B-1----:R-:W-:Y:S02]  /*3b1f0*/  IMAD.WIDE R136, R146, 0x4, R8 ;  /* 0x0000000492887825 */ /* 0x002fe400078e0208 */
[----:B------:R-:W2:Y:S04]  /*3b200*/  LDL.LU R146, [R1+0x111c] ;  /* 0x00111c0001927983 */ /* 0x000ea80000300800 */
[----:B------:R-:W2:Y:S01]  /*3b210*/  LDL.LU R159, [R1+0x94] ;  /* 0x00009400019f7983 */ /* 0x000ea20000300800 */
[----:B------:R-:W-:-:S02]  /*3b220*/  LOP3.LUT P5, RZ, R14, 0x1000000, RZ, 0xc0, !PT ;  /* 0x010000000eff7812 */ /* 0x000fc400078ac0ff */
[----:B------:R-:W-:Y:S01]  /*3b230*/  @P1 LOP3.LUT R11, R11, 0x200000, RZ, 0xfc, !PT ;  /* 0x002000000b0b1812 */ /* 0x000fe200078efcff */
[----:B------:R-:W2:Y:S01]  /*3b240*/  LDL.LU R149, [R1+0x698] ;  /* 0x0006980001957983 */ /* 0x000ea20000300800 */
[C---:B------:R-:W-:Y:S02]  /*3b250*/  LOP3.LUT P1, RZ, R14.reuse, 0x10000000, RZ, 0xc0, !PT ;  /* 0x100000000eff7812 */ /* 0x040fe4000782c0ff */
[C---:B------:R-:W-:Y:S02]  /*3b260*/  LOP3.LUT P6, RZ, R14.reuse, 0x2000000, RZ, 0xc0, !PT ;  /* 0x020000000eff7812 */ /* 0x040fe400078cc0ff */
[----:B------:R-:W-:Y:S02]  /*3b270*/  LOP3.LUT P0, RZ, R14, 0x4000000, RZ, 0xc0, !PT ;  /* 0x040000000eff7812 */ /* 0x000fe4000780c0ff */
[----:B------:R-:W-:-:S03]  /*3b280*/  LOP3.LUT R11, R11, 0xffbfffff, RZ, 0xc0, !PT ;  /* 0xffbfffff0b0b7812 */ /* 0x000fc600078ec0ff */
[----:B----4-:R3:W-:Y:S04]  /*3b290*/  @P5 STG.E desc[UR34][R136.64], R150 ;  /* 0x0000009688005986 */ /* 0x0107e8000c101922 */
[----:B------:R-:W-:Y:S02]  /*3b2a0*/  @P1 LOP3.LUT R11, R11, 0x400000, RZ, 0xfc, !PT ;  /* 0x004000000b0b1812 */ /* 0x000fe400078efcff */
[----:B------:R-:W-:Y:S01]  /*3b2b0*/  LOP3.LUT P1, RZ, R14, 0x8000000, RZ, 0xc0, !PT ;  /* 0x080000000eff7812 */ /* 0x000fe2000782c0ff */
[----:B---3--:R-:W-:-:S05]  /*3b2c0*/  IMAD.WIDE R136, R19, 0x4, R2 ;  /* 0x0000000413887825 */ /* 0x008fca00078e0202 */
[----:B------:R1:W-:Y:S02]  /*3b2d0*/  @P6 STG.E desc[UR34][R136.64], R148 ;  /* 0x0000009488006986 */ /* 0x0003e4000c101922 */
[C---:B-1----:R-:W-:Y:S02]  /*3b2e0*/  IMAD.WIDE R136, R19.reuse, 0x4, R4 ;  /* 0x0000000413887825 */ /* 0x042fe400078e0204 */
[----:B------:R-:W3:Y:S04]  /*3b2f0*/  LDL.LU R148, [R1+0x498] ;  /* 0x0004980001947983 */ /* 0x000ee80000300800 */
        /* <DEDUP_REMOVED lines=21> */
[----:B--2---:R1:W-:Y:S01]  /*3b450*/  @P1 STG.E desc[UR34][R136.64], R159 ;  /* 0x0000009f88001986 */ /* 0x0043e2000c101922 */
        /* <DEDUP_REMOVED lines=19> */
[----:B------:R-:W-:-:S04]  /*3b590*/  LOP3.LUT P0, RZ, R15, 0x200, RZ, 0xc0, !PT ;  /* 0x000002000fff7812 */ /* 0x000fc8000780c0ff */
[----:B---3--:R1:W-:Y:S02]  /*3b5a0*/  @P4 STG.E desc[UR34][R136.64], R148 ;  /* 0x0000009488004986 */ /* 0x0083e4000c101922 */
[----:B-1----:R-:W-:-:S05]  /*3b5b0*/  IMAD.WIDE R136, R146, 0x4, R6 ;  /* 0x0000000492887825 */ /* 0x002fca00078e0206 */
[----:B----4-:R1:W-:Y:S02]  /*3b5c0*/  @P5 STG.E desc[UR34][R136.64], R147 ;  /* 0x0000009388005986 */ /* 0x0103e4000c101922 */
[----:B-1----:R-:W-:-:S05]  /*3b5d0*/  IMAD.WIDE R136, R146, 0x4, R8 ;  /* 0x0000000492887825 */ /* 0x002fca00078e0208 */
[----:B------:R1:W-:Y:S02]  /*3b5e0*/  @P6 STG.E desc[UR34][R136.64], R20 ;  /* 0x0000001488006986 */ /* 0x0003e4000c101922 */
[----:B-1----:R-:W-:-:S05]  /*3b5f0*/  IMAD.WIDE R136, R150, 0x4, R2 ;  /* 0x0000000496887825 */ /* 0x002fca00078e0202 */
[----:B------:R1:W-:Y:S04]  /*3b600*/  @P0 STG.E desc[UR34][R136.64], R19 ;  /* 0x0000001388000986 */ /* 0x0003e8000c101922 */
[----:B-1----:R-:W2:Y:S04]  /*3b610*/  LDL.LU R19, [R1+0xc8c] ;  /* 0x000c8c0001137983 */ /* 0x002ea80000300800 */
[----:B------:R-:W3:Y:S04]  /*3b620*/  LDL.LU R149, [R1+0xa8c] ;  /* 0x000a8c0001957983 */ /* 0x000ee80000300800 */
[----:B------:R-:W4:Y:S04]  /*3b630*/  LDL.LU R148, [R1+0x89c] ;  /* 0x00089c0001947983 */ /* 0x000f280000300800 */
[----:B------:R-:W4:Y:S04]  /*3b640*/  LDL.LU R20, [R1+0x69c] ;  /* 0x00069c0001147983 */ /* 0x000f280000300800 */
[----:B------:R-:W4:Y:S04]  /*3b650*/  LDL.LU R147, [R1+0x49c] ;  /* 0x00049c0001937983 */ /* 0x000f280000300800 */
[----:B------:R-:W4:Y:S04]  /*3b660*/  LDL.LU R146, [R1+0x29c] ;  /* 0x00029c0001927983 */ /* 0x000f280000300800 */
[----:B------:R-:W4:Y:S01]  /*3b670*/  LDL.LU R158, [R1+0x1124] ;  /* 0x00112400019e7983 */ /* 0x000f220000300800 */
[C---:B------:R-:W-:Y:S01]  /*3b680*/  LOP3.LUT P4, RZ, R15.reuse, 0x400, RZ, 0xc0, !PT ;  /* 0x000004000fff7812 */ /* 0x040fe2000788c0ff */
[----:B------:R-:W-:Y:S01]  /*3b690*/  IMAD.WIDE R136, R150, 0x4, R4 ;  /* 0x0000000496887825 */ /* 0x000fe200078e0204 */
        /* <DEDUP_REMOVED lines=24> */
[----:B------:R-:W-:Y:S02]  /*3b820*/  LOP3.LUT P1, RZ, R15, 0x8000, RZ, 0xc0, !PT ;  /* 0x000080000fff7812 */ /* 0x000fe4000782c0ff */
[----:B------:R-:W-:-:S11]  /*3b830*/  LOP3.LUT R11, R11, 0xffffbfff, RZ, 0xc0, !PT ;  /* 0xffffbfff0b0b7812 */ /* 0x000fd600078ec0ff */
[----:B------:R-:W-:Y:S02]  /*3b840*/  @P1 LOP3.LUT R11, R11, 0x4000, RZ, 0xfc, !PT ;  /* 0x000040000b0b1812 */ /* 0x000fe400078efcff */
[----:B------:R-:W-:Y:S01]  /*3b850*/  LOP3.LUT P1, RZ, R15, 0x4000, RZ, 0xc0, !PT ;  /* 0x000040000fff7812 */ /* 0x000fe2000782c0ff */
[----:B--2---:R1:W-:Y:S04]  /*3b860*/  @P4 STG.E desc[UR34][R136.64], R19 ;  /* 0x0000001388004986 */ /* 0x0043e8000c101922 */
[----:B-1----:R-:W2:Y:S04]  /*3b870*/  LDL.LU R19, [R1+0x9c] ;  /* 0x00009c0001137983 */ /* 0x002ea80000300800 */
[----:B------:R-:W2:Y:S04]  /*3b880*/  LDL.LU R144, [R1+0x1128] ;  /* 0x0011280001907983 */ /* 0x000ea80000300800 */
[----:B------:R-:W2:Y:S04]  /*3b890*/  LDL.LU R138, [R1+0xf00] ;  /* 0x000f0000018a7983 */ /* 0x000ea80000300800 */
[----:B------:R-:W2:Y:S04]  /*3b8a0*/  LDL.LU R252, [R1+0xc90] ;  /* 0x000c900001fc7983 */ /* 0x000ea80000300800 */
[----:B------:R-:W2:Y:S01]  /*3b8b0*/  LDL.LU R159, [R1+0xa90] ;  /* 0x000a9000019f7983 */ /* 0x000ea20000300800 */
[----:B------:R-:W-:-:S03]  /*3b8c0*/  IMAD.WIDE R136, R150, 0x4, R6 ;  /* 0x0000000496887825 */ /* 0x000fc600078e0206 */
[----:B------:R-:W2:Y:S04]  /*3b8d0*/  LDL.LU R145, [R1+0x8a0] ;  /* 0x0008a00001917983 */ /* 0x000ea80000300800 */
[----:B---3--:R1:W-:Y:S04]  /*3b8e0*/  @P5 STG.E desc[UR34][R136.64], R149 ;  /* 0x0000009588005986 */ /* 0x0083e8000c101922 */
[----:B-1----:R-:W3:Y:S04]  /*3b8f0*/  LDL.LU R149, [R1+0x112c] ;  /* 0x00112c0001957983 */ /* 0x002ee80000300800 */
[----:B------:R-:W3:Y:S01]  /*3b900*/  LDL.LU R139, [R1+0x6a0] ;  /* 0x0006a000018b7983 */ /* 0x000ee20000300800 */
[----:B------:R-:W-:-:S03]  /*3b910*/  IMAD.WIDE R136, R150, 0x4, R8 ;  /* 0x0000000496887825 */ /* 0x000fc600078e0208 */
[----:B------:R-:W3:Y:S04]  /*3b920*/  LDL.LU R153, [R1+0x4a0] ;  /* 0x0004a00001997983 */ /* 0x000ee80000300800 */
[----:B----4-:R1:W-:Y:S02]  /*3b930*/  @P6 STG.E desc[UR34][R136.64], R148 ;  /* 0x0000009488006986 */ /* 0x0103e4000c101922 */
[----:B-1----:R-:W-:-:S05]  /*3b940*/  IMAD.WIDE R136, R158, 0x4, R2 ;  /* 0x000000049e887825 */ /* 0x002fca00078e0202 */
[----:B------:R1:W-:Y:S04]  /*3b950*/  @P0 STG.E desc[UR34][R136.64], R20 ;  /* 0x0000001488000986 */ /* 0x0003e8000c101922 */
[----:B-1----:R-:W4:Y:S04]  /*3b960*/  LDL.LU R20, [R1+0x1130] ;  /* 0x0011300001147983 */ /* 0x002f280000300800 */
[----:B------:R-:W4:Y:S01]  /*3b970*/  LDL.LU R151, [R1+0x2a0] ;  /* 0x0002a00001977983 */ /* 0x000f220000300800 */
[----:B------:R-:W-:-:S03]  /*3b980*/  IMAD.WIDE R136, R158, 0x4, R4 ;  /* 0x000000049e887825 */ /* 0x000fc600078e0204 */
[----:B------:R-:W4:Y:S04]  /*3b990*/  LDL.LU R150, [R1+0xa0] ;  /* 0x0000a00001967983 */ /* 0x000f280000300800 */
[----:B------:R1:W-:Y:S01]  /*3b9a0*/  @P1 STG.E desc[UR34][R136.64], R147 ;  /* 0x0000009388001986 */ /* 0x0003e2000c101922 */
[----:B------:R-:W-:-:S03]  /*3b9b0*/  LOP3.LUT P1, RZ, R11, 0x4000, RZ, 0xc0, !PT ;  /* 0x000040000bff7812 */ /* 0x000fc6000782c0ff */
[----:B------:R-:W4:Y:S01]  /*3b9c0*/  LDL.LU R148, [R1+0xf04] ;  /* 0x000f040001947983 */ /* 0x000f220000300800 */
[----:B-1----:R-:W-:-:S03]  /*3b9d0*/  IMAD.WIDE R136, R158, 0x4, R6 ;  /* 0x000000049e887825 */ /* 0x002fc600078e0206 */
[----:B------:R-:W4:Y:S06]  /*3b9e0*/  LDL.LU R147, [R1+0xc94] ;  /* 0x000c940001937983 */ /* 0x000f2c0000300800 */
[----:B------:R1:W-:Y:S04]  /*3b9f0*/  @P1 STG.E desc[UR34][R136.64], R146 ;  /* 0x0000009288001986 */ /* 0x0003e8000c101922 */
[----:B-1----:R-:W4:Y:S01]  /*3ba00*/  LDL.LU R146, [R1+0xa94] ;  /* 0x000a940001927983 */ /* 0x002f220000300800 */
[----:B------:R-:W-:Y:S01]  /*3ba10*/  LOP3.LUT P1, RZ, R11, 0x2000, RZ, 0xc0, !PT ;  /* 0x000020000bff7812 */ /* 0x000fe2000782c0ff */
[----:B------:R-:W-:Y:S01]  /*3ba20*/  IMAD.WIDE R136, R158, 0x4, R8 ;  /* 0x000000049e887825 */ /* 0x000fe200078e0208 */
[----:B------:R-:W-:-:S02]  /*3ba30*/  LOP3.LUT P2, RZ, R15, 0x800000, RZ, 0xc0, !PT ;  /* 0x008000000fff7812 */ /* 0x000fc4000784c0ff */
[C---:B------:R-:W-:Y:S02]  /*3ba40*/  LOP3.LUT P3, RZ, R15.reuse, 0x1000000, RZ, 0xc0, !PT ;  /* 0x010000000fff7812 */ /* 0x040fe4000786c0ff */
[C---:B------:R-:W-:Y:S02]  /*3ba50*/  LOP3.LUT P4, RZ, R15.reuse, 0x2000000, RZ, 0xc0, !PT ;  /* 0x020000000fff7812 */ /* 0x040fe4000788c0ff */
[C---:B------:R-:W-:Y:S02]  /*3ba60*/  LOP3.LUT P5, RZ, R15.reuse, 0x4000000, RZ, 0xc0, !PT ;  /* 0x040000000fff7812 */ /* 0x040fe400078ac0ff */
[----:B------:R-:W-:-:S03]  /*3ba70*/  LOP3.LUT P6, RZ, R15, 0x8000000, RZ, 0xc0, !PT ;  /* 0x080000000fff7812 */ /* 0x000fc600078cc0ff */
        /* <DEDUP_REMOVED lines=11> */
[C---:B------:R-:W-:Y:S01]  /*3bb30*/  LOP3.LUT P1, RZ, R11.reuse, 0x200, RZ, 0xc0, !PT ;  /* 0x000002000bff7812 */ /* 0x040fe2000782c0ff */
[----:B-1----:R-:W-:Y:S02]  /*3bb40*/  IMAD.WIDE R136, R144, 0x4, R8 ;  /* 0x0000000490887825 */ /* 0x002fe400078e0208 */
[----:B------:R-:W2:Y:S10]  /*3bb50*/  LDL.LU R159, [R1+0x113c] ;  /* 0x00113c00019f7983 */ /* 0x000eb40000300800 */
[----:B------:R3:W-:Y:S01]  /*3bb60*/  @P1 STG.E desc[UR34][R136.64], R145 ;  /* 0x0000009188001986 */ /* 0x0007e2000c101922 */
[----:B------:R-:W-:Y:S01]  /*3bb70*/  LOP3.LUT P1, RZ, R11, 0x100, RZ, 0xc0, !PT ;  /* 0x000001000bff7812 */ /* 0x000fe2000782c0ff */
[----:B---3--:R-:W-:-:S12]  /*3bb80*/  IMAD.WIDE R136, R149, 0x4, R2 ;  /* 0x0000000495887825 */ /* 0x008fd800078e0202 */
[----:B------:R1:W-:Y:S01]  /*3bb90*/  @P1 STG.E desc[UR34][R136.64], R139 ;  /* 0x0000008b88001986 */ /* 0x0003e2000c101922 */
[----:B------:R-:W-:Y:S01]  /*3bba0*/  LOP3.LUT P1, RZ, R11, 0x80, RZ, 0xc0, !PT ;  /* 0x000000800bff7812 */ /* 0x000fe2000782c0ff */
[----:B-1----:R-:W-:-:S12]  /*3bbb0*/  IMAD.WIDE R136, R149, 0x4, R4 ;  /* 0x0000000495887825 */ /* 0x002fd800078e0204 */
[----:B------:R1:W-:Y:S02]  /*3bbc0*/  @P1 STG.E desc[UR34][R136.64], R153 ;  /* 0x0000009988001986 */ /* 0x0003e4000c101922 */
[----:B-1----:R-:W-:-:S05]  /*3bbd0*/  IMAD.WIDE R136, R149, 0x4, R6 ;  /* 0x0000000495887825 */ /* 0x002fca00078e0206 */
[----:B----4-:R1:W-:Y:S02]  /*3bbe0*/  @P2 STG.E desc[UR34][R136.64], R151 ;  /* 0x0000009788002986 */ /* 0x0103e4000c101922 */
[----:B-1----:R-:W-:-:S05]  /*3bbf0*/  IMAD.WIDE R136, R149, 0x4, R8 ;  /* 0x0000000495887825 */ /* 0x002fca00078e0208 */
[----:B------:R1:W-:Y:S02]  /*3bc00*/  @P3 STG.E desc[UR34][R136.64], R150 ;  /* 0x0000009688003986 */ /* 0x0003e4000c101922 */
[C---:B-1----:R-:W-:Y:S02]  /*3bc10*/  IMAD.WIDE R136, R20.reuse, 0x4, R2 ;  /* 0x0000000414887825 */ /* 0x042fe400078e0202 */
[----:B------:R-:W3:Y:S04]  /*3bc20*/  LDL.LU R150, [R1+0x6a4] ;  /* 0x0006a40001967983 */ /* 0x000ee80000300800 */
[----:B------:R1:W-:Y:S02]  /*3bc30*/  @P4 STG.E desc[UR34][R136.64], R148 ;  /* 0x0000009488004986 */ /* 0x0003e4000c101922 */
[----:B-1----:R-:W-:-:S02]  /*3bc40*/  IMAD.WIDE R136, R20, 0x4, R4 ;  /* 0x0000000414887825 */ /* 0x002fc400078e0204 */
[----:B------:R-:W4:Y:S04]  /*3bc50*/  LDL.LU R148, [R1+0x4a4] ;  /* 0x0004a40001947983 */ /* 0x000f280000300800 */
[----:B------:R1:W-:Y:S02]  /*3bc60*/  @P5 STG.E desc[UR34][R136.64], R147 ;  /* 0x0000009388005986 */ /* 0x0003e4000c101922 */
[C---:B-1----:R-:W-:Y:S02]  /*3bc70*/  IMAD.WIDE R136, R20.reuse, 0x4, R6 ;  /* 0x0000000414887825 */ /* 0x042fe400078e0206 */
[----:B------:R-:W4:Y:S04]  /*3bc80*/  LDL.LU R147, [R1+0x2a4] ;  /* 0x0002a40001937983 */ /* 0x000f280000300800 */
[----:B------:R1:W-:Y:S04]  /*3bc90*/  @P6 STG.E desc[UR34][R136.64], R146 ;  /* 0x0000009288006986 */ /* 0x0003e8000c101922 */
[----:B-1----:R-:W3:Y:S01]  /*3bca0*/  LDL.LU R146, [R1+0x1134] ;  /* 0x0011340001927983 */ /* 0x002ee20000300800 */
[----:B------:R-:W-:Y:S01]  /*3bcb0*/  LOP3.LUT P0, RZ, R15, 0x10000000, RZ, 0xc0, !PT ;  /* 0x100000000fff7812 */ /* 0x000fe2000780c0ff */
[----:B------:R-:W-:-:S12]  /*3bcc0*/  IMAD.WIDE R136, R20, 0x4, R8 ;  /* 0x0000000414887825 */ /* 0x000fd800078e0208 */
[----:B--2---:R1:W-:Y:S04]  /*3bcd0*/  @P0 STG.E desc[UR34][R136.64], R19 ;  /* 0x0000001388000986 */ /* 0x0043e8000c101922 */
        /* <DEDUP_REMOVED lines=14> */
[----:B------:R-:W-:-:S02]  /*3bdc0*/  LOP3.LUT P4, RZ, R15, 0x20000000, RZ, 0xc0, !PT ;  /* 0x200000000fff7812 */ /* 0x000fc4000788c0ff */
[C---:B------:R-:W-:Y:S02]  /*3bdd0*/  LOP3.LUT P5, RZ, R15.reuse, 0x40000000, RZ, 0xc0, !PT ;  /* 0x400000000fff7812 */ /* 0x040fe400078ac0ff */
[----:B------:R-:W-:Y:S02]  /*3bde0*/  LOP3.LUT P6, RZ, R15, 0x80000000, RZ, 0xc0, !PT ;  /* 0x800000000fff7812 */ /* 0x000fe400078cc0ff */
        /* <DEDUP_REMOVED lines=11> */
[----:B------:R-:W-:Y:S01]  /*3bea0*/  @P1 LOP3.LUT R11, R11, 0x4, RZ, 0xfc, !PT ;  /* 0x000000040b0b1812 */ /* 0x000fe200078efcff */
[----:B---3--:R-:W-:-:S05]  /*3beb0*/  IMAD.WIDE R14, R146, 0x4, R2 ;  /* 0x00000004920e7825 */ /* 0x008fca00078e0202 */
[----:B------:R1:W-:Y:S02]  /*3bec0*/  @P4 STG.E desc[UR34][R14.64], R150 ;  /* 0x000000960e004986 */ /* 0x0003e4000c101922 */
[C---:B-1----:R-:W-:Y:S02]  /*3bed0*/  IMAD.WIDE R14, R146.reuse, 0x4, R4 ;  /* 0x00000004920e7825 */ /* 0x042fe400078e0204 */
[----:B------:R-:W3:Y:S04]  /*3bee0*/  LDL.LU R150, [R1+0x8ac] ;  /* 0x0008ac0001967983 */ /* 0x000ee80000300800 */
[----:B----4-:R1:W-:Y:S02]  /*3bef0*/  @P5 STG.E desc[UR34][R14.64], R148 ;  /* 0x000000940e005986 */ /* 0x0103e4000c101922 */
[----:B-1----:R-:W-:-:S02]  /*3bf00*/  IMAD.WIDE R14, R146, 0x4, R6 ;  /* 0x00000004920e7825 */ /* 0x002fc400078e0206 */
[----:B------:R-:W4:Y:S04]  /*3bf10*/  LDL.LU R148, [R1+0x6ac] ;  /* 0x0006ac0001947983 */ /* 0x000f280000300800 */
[----:B------:R1:W-:Y:S02]  /*3bf20*/  @P6 STG.E desc[UR34][R14.64], R147 ;  /* 0x000000930e006986 */ /* 0x0003e4000c101922 */
[----:B-1----:R-:W-:Y:S02]  /*3bf30*/  IMAD.WIDE R14, R146, 0x4, R8 ;  /* 0x00000004920e7825 */ /* 0x002fe400078e0208 */
[----:B------:R-:W4:Y:S04]  /*3bf40*/  LDL.LU R147, [R1+0x4ac] ;  /* 0x0004ac0001937983 */ /* 0x000f280000300800 */
[----:B------:R-:W4:Y:S04]  /*3bf50*/  LDL.LU R146, [R1+0x2ac] ;  /* 0x0002ac0001927983 */ /* 0x000f280000300800 */
[----:B------:R-:W4:Y:S01]  /*3bf60*/  LDL.LU R151, [R1+0x1144] ;  /* 0x0011440001977983 */ /* 0x000f220000300800 */
[----:B------:R-:W-:-:S02]  /*3bf70*/  LOP3.LUT P1, RZ, R16, 0x20, RZ, 0xc0, !PT ;  /* 0x0000002010ff7812 */ /* 0x000fc4000782c0ff */
        /* <DEDUP_REMOVED lines=14> */
[----:B-1----:R-:W-:Y:S01]  /*3c060*/  IMAD.WIDE R14, R10, 0x4, R2 ;  /* 0x000000040a0e7825 */ /* 0x002fe200078e0202 */
[----:B------:R-:W-:Y:S01]  /*3c070*/  LOP3.LUT P2, RZ, R16, 0x400, RZ, 0xc0, !PT ;  /* 0x0000040010ff7812 */ /* 0x000fe2000784c0ff */
[----:B------:R-:W2:Y:S08]  /*3c080*/  LDL.LU R19, [R1+0x1458] ;  /* 0x0014580001137983 */ /* 0x000eb00000300800 */
[----:B------:R1:W-:Y:S01]  /*3c090*/  @P1 STG.E desc[UR34][R14.64], R20 ;  /* 0x000000140e001986 */ /* 0x0003e2000c101922 */
[C---:B------:R-:W-:Y:S01]  /*3c0a0*/  LOP3.LUT P1, RZ, R11.reuse, 0x40, RZ, 0xc0, !PT ;  /* 0x000000400bff7812 */ /* 0x040fe2000782c0ff */
        /* <DEDUP_REMOVED lines=18> */
[----:B------:R-:W-:Y:S01]  /*3c1d0*/  @P1 STG.E desc[UR34][R14.64], R252 ;  /* 0x000000fc0e001986 */ /* 0x000fe2000c101922 */
[----:B------:R-:W-:Y:S01]  /*3c1e0*/  LOP3.LUT P1, RZ, R11, 0x1, RZ, 0xc0, !PT ;  /* 0x000000010bff7812 */ /* 0x000fe2000782c0ff */
[----:B------:R-:W-:-:S12]  /*3c1f0*/  IMAD.WIDE R10, R159, 0x4, R8 ;  /* 0x000000049f0a7825 */ /* 0x000fd800078e0208 */
[----:B------:R1:W-:Y:S01]  /*3c200*/  @P1 STG.E desc[UR34][R10.64], R144 ;  /* 0x000000900a001986 */ /* 0x0003e2000c101922 */
[----:B------:R-:W-:Y:S01]  /*3c210*/  LOP3.LUT P1, RZ, R12, 0x80000000, RZ, 0xc0, !PT ;  /* 0x800000000cff7812 */ /* 0x000fe2000782c0ff */
[----:B-1----:R-:W-:-:S12]  /*3c220*/  IMAD.WIDE R10, R149, 0x4, R2 ;  /* 0x00000004950a7825 */ /* 0x002fd800078e0202 */
[----:B------:R1:W-:Y:S02]  /*3c230*/  @P1 STG.E desc[UR34][R10.64], R145 ;  /* 0x000000910a001986 */ /* 0x0003e4000c101922 */
[----:B-1----:R-:W-:-:S05]  /*3c240*/  IMAD.WIDE R10, R149, 0x4, R4 ;  /* 0x00000004950a7825 */ /* 0x002fca00078e0204 */
[----:B------:R1:W-:Y:S02]  /*3c250*/  @P2 STG.E desc[UR34][R10.64], R139 ;  /* 0x0000008b0a002986 */ /* 0x0003e4000c101922 */
[----:B-1----:R-:W-:-:S05]  /*3c260*/  IMAD.WIDE R10, R149, 0x4, R6 ;  /* 0x00000004950a7825 */ /* 0x002fca00078e0206 */
[----:B------:R1:W-:Y:S02]  /*3c270*/  @P3 STG.E desc[UR34][R10.64], R153 ;  /* 0x000000990a003986 */ /* 0x0003e4000c101922 */
[----:B-1----:R-:W-:Y:S02]  /*3c280*/  IMAD.WIDE R10, R149, 0x4, R8 ;  /* 0x00000004950a7825 */ /* 0x002fe400078e0208 */
[----:B------:R-:W2:Y:S01]  /*3c290*/  LDL.LU R149, [R1+0xac] ;  /* 0x0000ac0001957983 */ /* 0x000ea20000300800 */
[C---:B------:R-:W-:Y:S02]  /*3c2a0*/  LOP3.LUT P4, RZ, R16.reuse, 0x1000, RZ, 0xc0, !PT ;  /* 0x0000100010ff7812 */ /* 0x040fe4000788c0ff */
[C---:B------:R-:W-:Y:S02]  /*3c2b0*/  LOP3.LUT P5, RZ, R16.reuse, 0x2000, RZ, 0xc0, !PT ;  /* 0x0000200010ff7812 */ /* 0x040fe400078ac0ff */
[C---:B------:R-:W-:Y:S02]  /*3c2c0*/  LOP3.LUT P6, RZ, R16.reuse, 0x4000, RZ, 0xc0, !PT ;  /* 0x0000400010ff7812 */ /* 0x040fe400078cc0ff */
[----:B------:R-:W-:-:S07]  /*3c2d0*/  LOP3.LUT P0, RZ, R16, 0x8000, RZ, 0xc0, !PT ;  /* 0x0000800010ff7812 */ /* 0x000fce000780c0ff */
[----:B---3--:R1:W-:Y:S04]  /*3c2e0*/  @P4 STG.E desc[UR34][R10.64], R150 ;  /* 0x000000960a004986 */ /* 0x0083e8000c101922 */
[----:B-1----:R-:W3:Y:S01]  /*3c2f0*/  LDL.LU R150, [R1+0xf10] ;  /* 0x000f100001967983 */ /* 0x002ee20000300800 */
[----:B----4-:R-:W-:-:S05]  /*3c300*/  IMAD.WIDE R10, R151, 0x4, R2 ;  /* 0x00000004970a7825 */ /* 0x010fca00078e0202 */
[----:B------:R1:W-:Y:S02]  /*3c310*/  @P5 STG.E desc[UR34][R10.64], R148 ;  /* 0x000000940a005986 */ /* 0x0003e4000c101922 */
[C---:B-1----:R-:W-:Y:S02]  /*3c320*/  IMAD.WIDE R10, R151.reuse, 0x4, R4 ;  /* 0x00000004970a7825 */ /* 0x042fe400078e0204 */
[----:B------:R-:W4:Y:S04]  /*3c330*/  LDL.LU R148, [R1+0xca0] ;  /* 0x000ca00001947983 */ /* 0x000f280000300800 */
[----:B------:R1:W-:Y:S02]  /*3c340*/  @P6 STG.E desc[UR34][R10.64], R147 ;  /* 0x000000930a006986 */ /* 0x0003e4000c101922 */
[----:B-1----:R-:W-:-:S02]  /*3c350*/  IMAD.WIDE R10, R151, 0x4, R6 ;  /* 0x00000004970a7825 */ /* 0x002fc400078e0206 */
[----:B------:R-:W4:Y:S04]  /*3c360*/  LDL.LU R147, [R1+0xaa0] ;  /* 0x000aa00001937983 */ /* 0x000f280000300800 */
[----:B------:R1:W-:Y:S04]  /*3c370*/  @P0 STG.E desc[UR34][R10.64], R146 ;  /* 0x000000920a000986 */ /* 0x0003e8000c101922 */
[----:B-1----:R-:W3:Y:S04]  /*3c380*/  LDL.LU R146, [R1+0x1148] ;  /* 0x0011480001927983 */ /* 0x002ee80000300800 */
[----:B------:R-:W4:Y:S04]  /*3c390*/  LDL.LU R22, [R1+0x114c] ;  /* 0x00114c0001167983 */ /* 0x000f280000300800 */
[----:B------:R-:W4:Y:S04]  /*3c3a0*/  LDL.LU R14, [R1+0x8b0] ;  /* 0x0008b000010e7983 */ /* 0x000f280000300800 */
[----:B------:R-:W4:Y:S01]  /*3c3b0*/  LDL.LU R15, [R1+0x6b0] ;  /* 0x0006b000010f7983 */ /* 0x000f220000300800 */
[----:B------:R-:W-:-:S03]  /*3c3c0*/  LOP3.LUT P4, RZ, R16, 0x10000, RZ, 0xc0, !PT ;  /* 0x0001000010ff7812 */ /* 0x000fc6000788c0ff */
[----:B------:R-:W4:Y:S01]  /*3c3d0*/  LDL.LU R136, [R1+0x4b0] ;  /* 0x0004b00001887983 */ /* 0x000f220000300800 */
[----:B------:R-:W-:-:S03]  /*3c3e0*/  IMAD.WIDE R10, R151, 0x4, R8 ;  /* 0x00000004970a7825 */ /* 0x000fc600078e0208 */
[----:B------:R-:W4:Y:S01]  /*3c3f0*/  LDL.LU R144, [R1+0x1150] ;  /* 0x0011500001907983 */ /* 0x000f220000300800 */
[C---:B------:R-:W-:Y:S02]  /*3c400*/  LOP3.LUT P5, RZ, R16.reuse, 0x20000, RZ, 0xc0, !PT ;  /* 0x0002000010ff7812 */ /* 0x040fe400078ac0ff */
[C---:B------:R-:W-:Y:S02]  /*3c410*/  LOP3.LUT P6, RZ, R16.reuse, 0x40000, RZ, 0xc0, !PT ;  /* 0x0004000010ff7812 */ /* 0x040fe400078cc0ff */
[C---:B------:R-:W-:Y:S02]  /*3c420*/  LOP3.LUT P0, RZ, R16.reuse, 0x80000, RZ, 0xc0, !PT ;  /* 0x0008000010ff7812 */ /* 0x040fe4000780c0ff */
[----:B------:R-:W-:Y:S02]  /*3c430*/  LOP3.LUT P1, RZ, R16, 0x10000000, RZ, 0xc0, !PT ;  /* 0x1000000010ff7812 */ /* 0x000fe4000782c0ff */
[----:B------:R-:W-:-:S11]  /*3c440*/  LOP3.LUT R12, R12, 0xff7fffff, RZ, 0xc0, !PT ;  /* 0xff7fffff0c0c7812 */ /* 0x000fd600078ec0ff */
[----:B------:R-:W-:Y:S02]  /*3c450*/  @P1 LOP3.LUT R12, R12, 0x800000, RZ, 0xfc, !PT ;  /* 0x008000000c0c1812 */ /* 0x000fe400078efcff */
[----:B------:R-:W-:Y:S02]  /*3c460*/  LOP3.LUT P1, RZ, R16, 0x8000000, RZ, 0xc0, !PT ;  /* 0x0800000010ff7812 */ /* 0x000fe4000782c0ff */
[----:B------:R-:W-:Y:S01]  /*3c470*/  LOP3.LUT R12, R12, 0xfeffffff, RZ, 0xc0, !PT ;  /* 0xfeffffff0c0c7812 */ /* 0x000fe200078ec0ff */
        /* <DEDUP_REMOVED lines=11> */
[----:B---3--:R-:W-:-:S05]  /*3c530*/  IMAD.WIDE R10, R146, 0x4, R2 ;  /* 0x00000004920a7825 */ /* 0x008fca00078e0202 */
[----:B------:R1:W-:Y:S02]  /*3c540*/  @P5 STG.E desc[UR34][R10.64], R150 ;  /* 0x000000960a005986 */ /* 0x0003e4000c101922 */
[----:B-1----:R-:W-:-:S05]  /*3c550*/  IMAD.WIDE R10, R146, 0x4, R4 ;  /* 0x00000004920a7825 */ /* 0x002fca00078e0204 */
[----:B----4-:R1:W-:Y:S02]  /*3c560*/  @P6 STG.E desc[UR34][R10.64], R148 ;  /* 0x000000940a006986 */ /* 0x0103e4000c101922 */
[C---:B-1----:R-:W-:Y:S02]  /*3c570*/  IMAD.WIDE R10, R146.reuse, 0x4, R6 ;  /* 0x00000004920a7825 */ /* 0x042fe400078e0206 */
[----:B------:R-:W3:Y:S04]  /*3c580*/  LDL.LU R148, [R1+0xb4] ;  /* 0x0000b40001947983 */ /* 0x000ee80000300800 */
[----:B------:R1:W-:Y:S02]  /*3c590*/  @P0 STG.E desc[UR34][R10.64], R147 ;  /* 0x000000930a000986 */ /* 0x0003e4000c101922 */
[----:B-1----:R-:W-:-:S02]  /*3c5a0*/  IMAD.WIDE R10, R146, 0x4, R8 ;  /* 0x00000004920a7825 */ /* 0x002fc400078e0208 */
[----:B------:R-:W4:Y:S04]  /*3c5b0*/  LDL.LU R147, [R1+0xf18] ;  /* 0x000f180001937983 */ /* 0x000f280000300800 */
[----:B------:R-:W4:Y:S04]  /*3c5c0*/  LDL.LU R146, [R1+0xca8] ;  /* 0x000ca80001927983 */ /* 0x000f280000300800 */
[----:B------:R-:W4:Y:S01]  /*3c5d0*/  LDL.LU R150, [R1+0x1158] ;  /* 0x0011580001967983 */ /* 0x000f220000300800 */
        /* <DEDUP_REMOVED lines=59> */
[----:B---3--:R4:W-:Y:S02]  /*3c990*/  @P5 STG.E desc[UR34][R10.64], R148 ;  /* 0x000000940a005986 */ /* 0x0089e4000c101922 */
[----:B----4-:R-:W-:-:S05]  /*3c9a0*/  IMAD.WIDE R10, R150, 0x4, R2 ;  /* 0x00000004960a7825 */ /* 0x010fca00078e0202 */
[----:B------:R1:W-:Y:S02]  /*3c9b0*/  @P6 STG.E desc[UR34][R10.64], R147 ;  /* 0x000000930a006986 */ /* 0x0003e4000c101922 */
[----:B-1----:R-:W-:-:S05]  /*3c9c0*/  IMAD.WIDE R10, R150, 0x4, R4 ;  /* 0x00000004960a7825 */ /* 0x002fca00078e0204 */
[----:B------:R1:W-:Y:S04]  /*3c9d0*/  @P0 STG.E desc[UR34][R10.64], R146 ;  /* 0x000000920a000986 */ /* 0x0003e8000c101922 */
[----:B-1----:R-:W3:Y:S04]  /*3c9e0*/  LDL.LU R146, [R1+0xaa8] ;  /* 0x000aa80001927983 */ /* 0x002ee80000300800 */
[----:B------:R-:W4:Y:S04]  /*3c9f0*/  LDL.LU R138, [R1+0x8b8] ;  /* 0x0008b800018a7983 */ /* 0x000f280000300800 */
[----:B------:R-:W2:Y:S04]  /*3ca00*/  LDL.LU R153, [R1+0x6b8] ;  /* 0x0006b80001997983 */ /* 0x000ea80000300800 */
[----:B------:R-:W2:Y:S04]  /*3ca10*/  LDL.LU R151, [R1+0x4b8] ;  /* 0x0004b80001977983 */ /* 0x000ea80000300800 */
[----:B------:R-:W2:Y:S04]  /*3ca20*/  LDL.LU R149, [R1+0x2b8] ;  /* 0x0002b80001957983 */ /* 0x000ea80000300800 */
[----:B------:R-:W2:Y:S01]  /*3ca30*/  LDL.LU R148, [R1+0x115c] ;  /* 0x00115c0001947983 */ /* 0x000ea20000300800 */
[----:B------:R-:W-:-:S03]  /*3ca40*/  LOP3.LUT P4, RZ, R17, 0x8, RZ, 0xc0, !PT ;  /* 0x0000000811ff7812 */ /* 0x000fc6000788c0ff */
[----:B------:R-:W2:Y:S01]  /*3ca50*/  LDL.LU R147, [R1+0xb8] ;  /* 0x0000b80001937983 */ /* 0x000ea20000300800 */
[----:B------:R-:W-:Y:S01]  /*3ca60*/  IMAD.WIDE R10, R150, 0x4, R6 ;  /* 0x00000004960a7825 */ /* 0x000fe200078e0206 */
        /* <DEDUP_REMOVED lines=15> */
[----:B------:R-:W3:Y:S01]  /*3cb60*/  LDL.LU R137, [R1+0xcac] ;  /* 0x000cac0001897983 */ /* 0x000ee20000300800 */
[----:B------:R-:W-:-:S02]  /*3cb70*/  LOP3.LUT R12, R12, 0xfff7ffff, RZ, 0xc0, !PT ;  /* 0xfff7ffff0c0c7812 */ /* 0x000fc400078ec0ff */
[C---:B------:R-:W-:Y:S01]  /*3cb80*/  LOP3.LUT P5, RZ, R17.reuse, 0x10, RZ, 0xc0, !PT ;  /* 0x0000001011ff7812 */ /* 0x040fe200078ac0ff */
[----:B------:R-:W3:Y:S01]  /*3cb90*/  LDL.LU R22, [R1+0xaac] ;  /* 0x000aac0001167983 */ /* 0x000ee20000300800 */
[----:B------:R-:W-:Y:S02]  /*3cba0*/  @P1 LOP3.LUT R12, R12, 0x80000, RZ, 0xfc, !PT ;  /* 0x000800000c0c1812 */ /* 0x000fe400078efcff */
[----:B------:R-:W-:Y:S01]  /*3cbb0*/  LOP3.LUT P1, RZ, R17, 0x400, RZ, 0xc0, !PT ;  /* 0x0000040011ff7812 */ /* 0x000fe2000782c0ff */
[----:B------:R-:W-:Y:S01]  /*3cbc0*/  IMAD.WIDE R10, R150, 0x4, R8 ;  /* 0x00000004960a7825 */ /* 0x000fe200078e0208 */
[----:B------:R-:W3:Y:S04]  /*3cbd0*/  LDL.LU R252, [R1+0x6bc] ;  /* 0x0006bc0001fc7983 */ /* 0x000ee80000300800 */
[----:B------:R-:W3:Y:S01]  /*3cbe0*/  LDL.LU R159, [R1+0x4bc] ;  /* 0x0004bc00019f7983 */ /* 0x000ee20000300800 */
[----:B------:R-:W-:-:S03]  /*3cbf0*/  LOP3.LUT R12, R12, 0xffefffff, RZ, 0xc0, !PT ;  /* 0xffefffff0c0c7812 */ /* 0x000fc600078ec0ff */
[----:B------:R-:W3:Y:S04]  /*3cc00*/  LDL.LU R144, [R1+0x2bc] ;  /* 0x0002bc0001907983 */ /* 0x000ee80000300800 */
[----:B------:R-:W3:Y:S04]  /*3cc10*/  LDL.LU R145, [R1+0x1164] ;  /* 0x0011640001917983 */ /* 0x000ee80000300800 */
[----:B------:R-:W3:Y:S04]  /*3cc20*/  LDL.LU R139, [R1+0xbc] ;  /* 0x0000bc00018b7983 */ /* 0x000ee80000300800 */
[----:B------:R-:W3:Y:S04]  /*3cc30*/  LDL.LU R150, [R1+0x1168] ;  /* 0x0011680001967983 */ /* 0x000ee80000300800 */
[----:B----4-:R1:W-:Y:S01]  /*3cc40*/  @P5 STG.E desc[UR34][R10.64], R138 ;  /* 0x0000008a0a005986 */ /* 0x0103e2000c101922 */
[----:B------:R-:W-:-:S02]  /*3cc50*/  @P1 LOP3.LUT R12, R12, 0x100000, RZ, 0xfc, !PT ;  /* 0x001000000c0c1812 */ /* 0x000fc400078efcff */
[----:B------:R-:W-:Y:S01]  /*3cc60*/  LOP3.LUT P1, RZ, R17, 0x200, RZ, 0xc0, !PT ;  /* 0x0000020011ff7812 */ /* 0x000fe2000782c0ff */
[----:B-1----:R-:W4:Y:S01]  /*3cc70*/  LDL.LU R138, [R1+0x8bc] ;  /* 0x0008bc00018a7983 */ /* 0x002f220000300800 */
[----:B------:R-:W-:-:S11]  /*3cc80*/  LOP3.LUT R12, R12, 0xffdfffff, RZ, 0xc0, !PT ;  /* 0xffdfffff0c0c7812 */ /* 0x000fd600078ec0ff */
[----:B------:R-:W-:Y:S02]  /*3cc90*/  @P1 LOP3.LUT R12, R12, 0x200000, RZ, 0xfc, !PT ;  /* 0x002000000c0c1812 */ /* 0x000fe400078efcff */
[C---:B------:R-:W-:Y:S02]  /*3cca0*/  LOP3.LUT P1, RZ, R17.reuse, 0x100, RZ, 0xc0, !PT ;  /* 0x0000010011ff7812 */ /* 0x040fe4000782c0ff */
[C---:B------:R-:W-:Y:S02]  /*3ccb0*/  LOP3.LUT P6, RZ, R17.reuse, 0x20, RZ, 0xc0, !PT ;  /* 0x0000002011ff7812 */ /* 0x040fe400078cc0ff */
[----:B------:R-:W-:Y:S01]  /*3ccc0*/  LOP3.LUT P0, RZ, R17, 0x40, RZ, 0xc0, !PT ;  /* 0x0000004011ff7812 */ /* 0x000fe2000780c0ff */
[----:B--2---:R-:W-:Y:S01]  /*3ccd0*/  IMAD.WIDE R10, R148, 0x4, R2 ;  /* 0x00000004940a7825 */ /* 0x004fe200078e0202 */
[----:B------:R-:W-:-:S07]  /*3cce0*/  LOP3.LUT R12, R12, 0xffbfffff, RZ, 0xc0, !PT ;  /* 0xffbfffff0c0c7812 */ /* 0x000fce00078ec0ff */
[----:B------:R-:W-:Y:S02]  /*3ccf0*/  @P1 LOP3.LUT R12, R12, 0x400000, RZ, 0xfc, !PT ;  /* 0x004000000c0c1812 */ /* 0x000fe400078efcff */
[----:B------:R-:W-:Y:S01]  /*3cd00*/  LOP3.LUT P1, RZ, R17, 0x80, RZ, 0xc0, !PT ;  /* 0x0000008011ff7812 */ /* 0x000fe2000782c0ff */
[----:B------:R1:W-:Y:S02]  /*3cd10*/  @P6 STG.E desc[UR34][R10.64], R153 ;  /* 0x000000990a006986 */ /* 0x0003e4000c101922 */
[C---:B-1----:R-:W-:Y:S02]  /*3cd20*/  IMAD.WIDE R10, R148.reuse, 0x4, R4 ;  /* 0x00000004940a7825 */ /* 0x042fe400078e0204 */
[----:B------:R-:W2:Y:S04]  /*3cd30*/  LDL.LU R153, [R1+0xf20] ;  /* 0x000f200001997983 */ /* 0x000ea80000300800 */
[----:B------:R1:W-:Y:S02]  /*3cd40*/  @P0 STG.E desc[UR34][R10.64], R151 ;  /* 0x000000970a000986 */ /* 0x0003e4000c101922 */
[----:B-1----:R-:W-:-:S02]  /*3cd50*/  IMAD.WIDE R10, R148, 0x4, R6 ;  /* 0x00000004940a7825 */ /* 0x002fc400078e0206 */
[----:B------:R-:W2:Y:S04]  /*3cd60*/  LDL.LU R151, [R1+0xcb0] ;  /* 0x000cb00001977983 */ /* 0x000ea80000300800 */
[----:B------:R1:W-:Y:S01]  /*3cd70*/  @P1 STG.E desc[UR34][R10.64], R149 ;  /* 0x000000950a001986 */ /* 0x0003e2000c101922 */
[----:B------:R-:W-:Y:S01]  /*3cd80*/  LOP3.LUT P1, RZ, R12, 0x400000, RZ, 0xc0, !PT ;  /* 0x004000000cff7812 */ /* 0x000fe2000782c0ff */
[----:B-1----:R-:W-:Y:S02]  /*3cd90*/  IMAD.WIDE R10, R148, 0x4, R8 ;  /* 0x00000004940a7825 */ /* 0x002fe400078e0208 */
[----:B------:R-:W2:Y:S10]  /*3cda0*/  LDL.LU R149, [R1+0xab0] ;  /* 0x000ab00001957983 */ /* 0x000eb40000300800 */
[----:B------:R1:W-:Y:S01]  /*3cdb0*/  @P1 STG.E desc[UR34][R10.64], R147 ;  /* 0x000000930a001986 */ /* 0x0003e2000c101922 */
[----:B------:R-:W-:-:S03]  /*3cdc0*/  LOP3.LUT P1, RZ, R12, 0x200000, RZ, 0xc0, !PT ;  /* 0x002000000cff7812 */ /* 0x000fc6000782c0ff */
[----:B------:R-:W2:Y:S01]  /*3cdd0*/  LDL.LU R148, [R1+0x8c0] ;  /* 0x0008c00001947983 */ /* 0x000ea20000300800 */
[----:B-1----:R-:W-:-:S09]  /*3cde0*/  IMAD.WIDE R10, R158, 0x4, R2 ;  /* 0x000000049e0a7825 */ /* 0x002fd200078e0202 */
[----:B---3--:R1:W-:Y:S04]  /*3cdf0*/  @P1 STG.E desc[UR34][R10.64], R146 ;  /* 0x000000920a001986 */ /* 0x0083e8000c101922 */
[----:B-1----:R-:W3:Y:S04]  /*3ce00*/  LDL.LU R146, [R1+0x6c0] ;  /* 0x0006c00001927983 */ /* 0x002ee80000300800 */
[----:B------:R-:W3:Y:S01]  /*3ce10*/  LDL.LU R147, [R1+0x1170] ;  /* 0x0011700001937983 */ /* 0x000ee20000300800 */
        /* <DEDUP_REMOVED lines=8> */
[----:B----4-:R1:W-:Y:S01]  /*3cea0*/  @P1 STG.E desc[UR34][R10.64], R138 ;  /* 0x0000008a0a001986 */ /* 0x0103e2000c101922 */
[----:B------:R-:W-:Y:S01]  /*3ceb0*/  LOP3.LUT P1, RZ, R12, 0x20000, RZ, 0xc0, !PT ;  /* 0x000200000cff7812 */ /* 0x000fe2000782c0ff */
[----:B-1----:R-:W-:-:S12]  /*3cec0*/  IMAD.WIDE R10, R145, 0x4, R2 ;  /* 0x00000004910a7825 */ /* 0x002fd800078e0202 */
[----:B------:R1:W-:Y:S01]  /*3ced0*/  @P1 STG.E desc[UR34][R10.64], R252 ;  /* 0x000000fc0a001986 */ /* 0x0003e2000c101922 */
[C---:B------:R-:W-:Y:S01]  /*3cee0*/  LOP3.LUT P1, RZ, R12.reuse, 0x10000, RZ, 0xc0, !PT ;  /* 0x000100000cff7812 */ /* 0x040fe2000782c0ff */
        /* <DEDUP_REMOVED lines=13> */
[----:B--2---:R1:W-:Y:S01]  /*3cfc0*/  @P3 STG.E desc[UR34][R10.64], R153 ;  /* 0x000000990a003986 */ /* 0x0043e2000c101922 */
[----:B------:R-:W-:Y:S01]  /*3cfd0*/  LOP3.LUT P6, RZ, R17, 0x100000, RZ, 0xc0, !PT ;  /* 0x0010000011ff7812 */ /* 0x000fe200078cc0ff */
[----:B-1----:R-:W-:-:S05]  /*3cfe0*/  IMAD.WIDE R10, R150, 0x4, R4 ;  /* 0x00000004960a7825 */ /* 0x002fca00078e0204 */
[----:B------:R1:W-:Y:S01]  /*3cff0*/  @P4 STG.E desc[UR34][R10.64], R151 ;  /* 0x000000970a004986 */ /* 0x0003e2000c101922 */
[----:B------:R-:W-:Y:S01]  /*3d000*/  LOP3.LUT P0, RZ, R17, 0x200000, RZ, 0xc0, !PT ;  /* 0x0020000011ff7812 */ /* 0x000fe2000780c0ff */
[----:B-1----:R-:W-:-:S05]  /*3d010*/  IMAD.WIDE R10, R150, 0x4, R6 ;  /* 0x00000004960a7825 */ /* 0x002fca00078e0206 */
[----:B------:R1:W-:Y:S02]  /*3d020*/  @P5 STG.E desc[UR34][R10.64], R149 ;  /* 0x000000950a005986 */ /* 0x0003e4000c101922 */
[----:B-1----:R-:W-:Y:S02]  /*3d030*/  IMAD.WIDE R10, R150, 0x4, R8 ;  /* 0x00000004960a7825 */ /* 0x002fe400078e0208 */
[----:B------:R-:W2:Y:S04]  /*3d040*/  LDL.LU R150, [R1+0x4c0] ;  /* 0x0004c00001967983 */ /* 0x000ea80000300800 */
[----:B------:R1:W-:Y:S04]  /*3d050*/  @P6 STG.E desc[UR34][R10.64], R148 ;  /* 0x000000940a006986 */ /* 0x0003e8000c101922 */
[----:B-1----:R-:W4:Y:S04]  /*3d060*/  LDL.LU R148, [R1+0x2c0] ;  /* 0x0002c00001947983 */ /* 0x002f280000300800 */
[----:B------:R-:W4:Y:S04]  /*3d070*/  LDL.LU R16, [R1+0xc0] ;  /* 0x0000c00001107983 */ /* 0x000f280000300800 */
[----:B------:R-:W4:Y:S04]  /*3d080*/  LDL.LU R14, [R1+0xf24] ;  /* 0x000f2400010e7983 */ /* 0x000f280000300800 */
[----:B------:R-:W4:Y:S01]  /*3d090*/  LDL.LU R15, [R1+0xcb4] ;  /* 0x000cb400010f7983 */ /* 0x000f220000300800 */
[----:B---3--:R-:W-:-:S05]  /*3d0a0*/  IMAD.WIDE R10, R147, 0x4, R2 ;  /* 0x00000004930a7825 */ /* 0x008fca00078e0202 */
[----:B------:R1:W-:Y:S04]  /*3d0b0*/  @P0 STG.E desc[UR34][R10.64], R146 ;  /* 0x000000920a000986 */ /* 0x0003e8000c101922 */
[----:B-1----:R-:W3:Y:S04]  /*3d0c0*/  LDL.LU R146, [R1+0x1174] ;  /* 0x0011740001927983 */ /* 0x002ee80000300800 */
[----:B------:R-:W3:Y:S01]  /*3d0d0*/  LDL.LU R136, [R1+0xab4] ;  /* 0x000ab40001887983 */ /* 0x000ee20000300800 */
[----:B------:R-:W-:Y:S02]  /*3d0e0*/  LOP3.LUT P1, RZ, R18, 0x4, RZ, 0xc0, !PT ;  /* 0x0000000412ff7812 */ /* 0x000fe4000782c0ff */
        /* <DEDUP_REMOVED lines=17> */
[----:B------:R-:W-:Y:S01]  /*3d200*/  LOP3.LUT P5, RZ, R17, 0x800000, RZ, 0xc0, !PT ;  /* 0x0080000011ff7812 */ /* 0x000fe200078ac0ff */
[----:B------:R-:W-:Y:S01]  /*3d210*/  IMAD.WIDE R10, R147, 0x4, R4 ;  /* 0x00000004930a7825 */ /* 0x000fe200078e0204 */
[C---:B------:R-:W-:Y:S01]  /*3d220*/  LOP3.LUT P6, RZ, R17.reuse, 0x1000000, RZ, 0xc0, !PT ;  /* 0x0100000011ff7812 */ /* 0x040fe200078cc0ff */
        /* <DEDUP_REMOVED lines=26> */
[----:B------:R3:W-:Y:S04]  /*3d3d0*/  @P6 STG.E desc[UR34][R10.64], R16 ;  /* 0x000000100a006986 */ /* 0x0007e8000c101922 */
[----:B------:R-:W2:Y:S01]  /*3d3e0*/  LDL.LU R147, [R1+0x1180] ;  /* 0x0011800001937983 */ /* 0x000ea20000300800 */
[----:B---3--:R-:W-:-:S05]  /*3d3f0*/  IMAD.WIDE R10, R146, 0x4, R2 ;  /* 0x00000004920a7825 */ /* 0x008fca00078e0202 */
[----:B------:R1:W-:Y:S02]  /*3d400*/  @P0 STG.E desc[UR34][R10.64], R14 ;  /* 0x0000000e0a000986 */ /* 0x0003e4000c101922 */
[----:B-1----:R-:W-:-:S05]  /*3d410*/  IMAD.WIDE R10, R146, 0x4, R4 ;  /* 0x00000004920a7825 */ /* 0x002fca00078e0204 */
[----:B------:R1:W-:Y:S01]  /*3d420*/  @P1 STG.E desc[UR34][R10.64], R15 ;  /* 0x0000000f0a001986 */ /* 0x0003e2000c101922 */
[----:B------:R-:W-:Y:S01]  /*3d430*/  LOP3.LUT P1, RZ, R12, 0x4000, RZ, 0xc0, !PT ;  /* 0x000040000cff7812 */ /* 0x000fe2000782c0ff */
[----:B-1----:R-:W-:-:S12]  /*3d440*/  IMAD.WIDE R10, R146, 0x4, R6 ;  /* 0x00000004920a7825 */ /* 0x002fd800078e0206 */
[----:B------:R1:W-:Y:S02]  /*3d450*/  @P1 STG.E desc[UR34][R10.64], R136 ;  /* 0x000000880a001986 */ /* 0x0003e4000c101922 */
[----:B-1----:R-:W-:Y:S02]  /*3d460*/  IMAD.WIDE R10, R146, 0x4, R8 ;  /* 0x00000004920a7825 */ /* 0x002fe400078e0208 */
[----:B------:R-:W3:Y:S01]  /*3d470*/  LDL.LU R146, [R1+0xc8] ;  /* 0x0000c80001927983 */ /* 0x000ee20000300800 */
        /* <DEDUP_REMOVED lines=30> */
[----:B------:R1:W-:Y:S01]  /*3d660*/  @P4 STG.E desc[UR34][R10.64], R149 ;  /* 0x000000950a004986 */ /* 0x0003e2000c101922 */
[----:B------:R-:W-:Y:S01]  /*3d670*/  LOP3.LUT P0, RZ, R18, 0x100, RZ, 0xc0, !PT ;  /* 0x0000010012ff7812 */ /* 0x000fe2000780c0ff */
[----:B-1----:R-:W-:-:S05]  /*3d680*/  IMAD.WIDE R10, R147, 0x4, R4 ;  /* 0x00000004930a7825 */ /* 0x002fca00078e0204 */
[----:B------:R1:W-:Y:S02]  /*3d690*/  @P5 STG.E desc[UR34][R10.64], R150 ;  /* 0x000000960a005986 */ /* 0x0003e4000c101922 */
[----:B-1----:R-:W-:-:S05]  /*3d6a0*/  IMAD.WIDE R10, R147, 0x4, R6 ;  /* 0x00000004930a7825 */ /* 0x002fca00078e0206 */
[----:B----4-:R1:W-:Y:S02]  /*3d6b0*/  @P6 STG.E desc[UR34][R10.64], R148 ;  /* 0x000000940a006986 */ /* 0x0103e4000c101922 */
[----:B-1----:R-:W-:-:S05]  /*3d6c0*/  IMAD.WIDE R10, R147, 0x4, R8 ;  /* 0x00000004930a7825 */ /* 0x002fca00078e0208 */
[----:B---3--:R1:W-:Y:S04]  /*3d6d0*/  @P0 STG.E desc[UR34][R10.64], R146 ;  /* 0x000000920a000986 */ /* 0x0083e8000c101922 */
        /* <DEDUP_REMOVED lines=28> */
[----:B------:R-:W2:Y:S01]  /*3d8a0*/  LDL.LU R159, [R1+0x118c] ;  /* 0x00118c00019f7983 */ /* 0x000ea20000300800 */
[----:B------:R-:W-:-:S02]  /*3d8b0*/  @P1 LOP3.LUT R12, R12, 0x8, RZ, 0xfc, !PT ;  /* 0x000000080c0c1812 */ /* 0x000fc400078efcff */
[----:B------:R-:W-:Y:S01]  /*3d8c0*/  LOP3.LUT P1, RZ, R18, 0x10000, RZ, 0xc0, !PT ;  /* 0x0001000012ff7812 */ /* 0x000fe2000782c0ff */
[----:B------:R-:W2:Y:S01]  /*3d8d0*/  LDL.LU R138, [R1+0xcc0] ;  /* 0x000cc000018a7983 */ /* 0x000ea20000300800 */
[----:B------:R-:W-:-:S03]  /*3d8e0*/  LOP3.LUT R12, R12, 0xffffffef, RZ, 0xc0, !PT ;  /* 0xffffffef0c0c7812 */ /* 0x000fc600078ec0ff */
[----:B------:R-:W2:Y:S01]  /*3d8f0*/  LDL.LU R252, [R1+0xac0] ;  /* 0x000ac00001fc7983 */ /* 0x000ea20000300800 */
[C---:B------:R-:W-:Y:S02]  /*3d900*/  LOP3.LUT P5, RZ, R18.reuse, 0x400, RZ, 0xc0, !PT ;  /* 0x0000040012ff7812 */ /* 0x040fe400078ac0ff */
[----:B------:R-:W-:Y:S01]  /*3d910*/  LOP3.LUT P6, RZ, R18, 0x800, RZ, 0xc0, !PT ;  /* 0x0000080012ff7812 */ /* 0x000fe200078cc0ff */
[----:B------:R-:W-:Y:S01]  /*3d920*/  IMAD.WIDE R10, R149, 0x4, R4 ;  /* 0x00000004950a7825 */ /* 0x000fe200078e0204 */
[----:B------:R-:W2:Y:S03]  /*3d930*/  LDL.LU R144, [R1+0x8d0] ;  /* 0x0008d00001907983 */ /* 0x000ea60000300800 */
[----:B------:R-:W-:Y:S02]  /*3d940*/  @P1 LOP3.LUT R12, R12, 0x10, RZ, 0xfc, !PT ;  /* 0x000000100c0c1812 */ /* 0x000fe400078efcff */
[----:B------:R-:W-:-:S02]  /*3d950*/  LOP3.LUT P1, RZ, R18, 0x8000, RZ, 0xc0, !PT ;  /* 0x0000800012ff7812 */ /* 0x000fc4000782c0ff */
[----:B------:R-:W-:Y:S02]  /*3d960*/  LOP3.LUT R12, R12, 0xffffffdf, RZ, 0xc0, !PT ;  /* 0xffffffdf0c0c7812 */ /* 0x000fe400078ec0ff */
[----:B------:R-:W-:-:S09]  /*3d970*/  LOP3.LUT P0, RZ, R18, 0x1000, RZ, 0xc0, !PT ;  /* 0x0000100012ff7812 */ /* 0x000fd2000780c0ff */
[----:B------:R-:W-:Y:S02]  /*3d980*/  @P1 LOP3.LUT R12, R12, 0x20, RZ, 0xfc, !PT ;  /* 0x000000200c0c1812 */ /* 0x000fe400078efcff */
[----:B------:R-:W-:Y:S01]  /*3d990*/  LOP3.LUT P1, RZ, R18, 0x4000, RZ, 0xc0, !PT ;  /* 0x0000400012ff7812 */ /* 0x000fe2000782c0ff */
[----:B---3--:R1:W-:Y:S01]  /*3d9a0*/  @P5 STG.E desc[UR34][R10.64], R153 ;  /* 0x000000990a005986 */ /* 0x0083e2000c101922 */
[----:B------:R-:W-:Y:S01]  /*3d9b0*/  LOP3.LUT R12, R12, 0xffffffbf, RZ, 0xc0, !PT ;  /* 0xffffffbf0c0c7812 */ /* 0x000fe200078ec0ff */
[----:B-1----:R-:W-:-:S10]  /*3d9c0*/  IMAD.WIDE R10, R149, 0x4, R6 ;  /* 0x00000004950a7825 */ /* 0x002fd400078e0206 */
[----:B------:R-:W-:Y:S02]  /*3d9d0*/  @P1 LOP3.LUT R12, R12, 0x40, RZ, 0xfc, !PT ;  /* 0x000000400c0c1812 */ /* 0x000fe400078efcff */
[----:B------:R-:W-:Y:S01]  /*3d9e0*/  LOP3.LUT P1, RZ, R18, 0x2000, RZ, 0xc0, !PT ;  /* 0x0000200012ff7812 */ /* 0x000fe2000782c0ff */
[----:B----4-:R1:W-:Y:S04]  /*3d9f0*/  @P6 STG.E desc[UR34][R10.64], R151 ;  /* 0x000000970a006986 */ /* 0x0103e8000c101922 */
[----:B-1----:R-:W3:Y:S01]  /*3da00*/  LDL.LU R151, [R1+0x1190] ;  /* 0x0011900001977983 */ /* 0x002ee20000300800 */
[----:B------:R-:W-:-:S03]  /*3da10*/  IMAD.WIDE R10, R149, 0x4, R8 ;  /* 0x00000004950a7825 */ /* 0x000fc600078e0208 */
[----:B------:R-:W4:Y:S04]  /*3da20*/  LDL.LU R145, [R1+0x6d0] ;  /* 0x0006d00001917983 */ /* 0x000f280000300800 */
[----:B------:R1:W-:Y:S04]  /*3da30*/  @P0 STG.E desc[UR34][R10.64], R150 ;  /* 0x000000960a000986 */ /* 0x0003e8000c101922 */
[----:B------:R-:W4:Y:S04]  /*3da40*/  LDL.LU R139, [R1+0x4d0] ;  /* 0x0004d000018b7983 */ /* 0x000f280000300800 */
[----:B------:R-:W4:Y:S01]  /*3da50*/  LDL.LU R153, [R1+0x2d0] ;  /* 0x0002d00001997983 */ /* 0x000f220000300800 */
[----:B-1----:R-:W-:-:S03]  /*3da60*/  IMAD.WIDE R10, R137, 0x4, R2 ;  /* 0x00000004890a7825 */ /* 0x002fc600078e0202 */
[----:B------:R-:W4:Y:S04]  /*3da70*/  LDL.LU R149, [R1+0xd0] ;  /* 0x0000d00001957983 */ /* 0x000f280000300800 */
[----:B------:R1:W-:Y:S01]  /*3da80*/  @P1 STG.E desc[UR34][R10.64], R148 ;  /* 0x000000940a001986 */ /* 0x0003e2000c101922 */
[----:B------:R-:W-:-:S03]  /*3da90*/  LOP3.LUT P1, RZ, R12, 0x40, RZ, 0xc0, !PT ;  /* 0x000000400cff7812 */ /* 0x000fc6000782c0ff */
[----:B------:R-:W4:Y:S01]  /*3daa0*/  LDL.LU R150, [R1+0x1194] ;  /* 0x0011940001967983 */ /* 0x000f220000300800 */
[----:B-1----:R-:W-:-:S03]  /*3dab0*/  IMAD.WIDE R10, R137, 0x4, R4 ;  /* 0x00000004890a7825 */ /* 0x002fc600078e0204 */
[----:B------:R-:W4:Y:S06]  /*3dac0*/  LDL.LU R148, [R1+0xf34] ;  /* 0x000f340001947983 */ /* 0x000f2c0000300800 */
[----:B------:R1:W-:Y:S01]  /*3dad0*/  @P1 STG.E desc[UR34][R10.64], R147 ;  /* 0x000000930a001986 */ /* 0x0003e2000c101922 */
[----:B------:R-:W-:-:S03]  /*3dae0*/  LOP3.LUT P1, RZ, R12, 0x20, RZ, 0xc0, !PT ;  /* 0x000000200cff7812 */ /* 0x000fc6000782c0ff */
[----:B-1----:R-:W4:Y:S01]  /*3daf0*/  LDL.LU R147, [R1+0xcc4] ;  /* 0x000cc40001937983 */ /* 0x002f220000300800 */
        /* <DEDUP_REMOVED lines=21> */
[----:B---3--:R-:W-:-:S08]  /*3dc50*/  IMAD.WIDE R10, R151, 0x4, R2 ;  /* 0x00000004970a7825 */ /* 0x008fd000078e0202 */
[----:B----4-:R1:W-:Y:S01]  /*3dc60*/  @P1 STG.E desc[UR34][R10.64], R145 ;  /* 0x000000910a001986 */ /* 0x0103e2000c101922 */
        /* <DEDUP_REMOVED lines=38> */
[----:B------:R-:W-:-:S03]  /*3ded0*/  LOP3.LUT P0, RZ, R18, 0x80000000, RZ, 0xc0, !PT ;  /* 0x8000000012ff7812 */ /* 0x000fc6000780c0ff */
[----:B------:R-:W4:Y:S01]  /*3dee0*/  LDL.LU R153, [R1+0xccc] ;  /* 0x000ccc0001997983 */ /* 0x000f220000300800 */
[----:B------:R-:W-:Y:S02]  /*3def0*/  LOP3.LUT P1, RZ, R19, 0x100, RZ, 0xc0, !PT ;  /* 0x0000010013ff7812 */ /* 0x000fe4000782c0ff */
[----:B------:R-:W-:Y:S01]  /*3df00*/  LOP3.LUT R13, R13, 0xff7fffff, RZ, 0xc0, !PT ;  /* 0xff7fffff0d0d7812 */ /* 0x000fe200078ec0ff */
[----:B---3--:R2:W-:Y:S10]  /*3df10*/  @P4 STG.E desc[UR34][R10.64], R151 ;  /* 0x000000970a004986 */ /* 0x0085f4000c101922 */
        /* <DEDUP_REMOVED lines=11> */
[----:B--2---:R-:W-:-:S05]  /*3dfd0*/  IMAD.WIDE R10, R146, 0x4, R2 ;  /* 0x00000004920a7825 */ /* 0x004fca00078e0202 */
[----:B----4-:R1:W-:Y:S02]  /*3dfe0*/  @P5 STG.E desc[UR34][R10.64], R149 ;  /* 0x000000950a005986 */ /* 0x0103e4000c101922 */
[C---:B-1----:R-:W-:Y:S02]  /*3dff0*/  IMAD.WIDE R10, R146.reuse, 0x4, R4 ;  /* 0x00000004920a7825 */ /* 0x042fe400078e0204 */
[----:B------:R-:W2:Y:S04]  /*3e000*/  LDL.LU R149, [R1+0xacc] ;  /* 0x000acc0001957983 */ /* 0x000ea80000300800 */
[----:B------:R1:W-:Y:S02]  /*3e010*/  @P6 STG.E desc[UR34][R10.64], R148 ;  /* 0x000000940a006986 */ /* 0x0003e4000c101922 */
[----:B-1----:R-:W-:-:S02]  /*3e020*/  IMAD.WIDE R10, R146, 0x4, R6 ;  /* 0x00000004920a7825 */ /* 0x002fc400078e0206 */
[----:B------:R-:W3:Y:S04]  /*3e030*/  LDL.LU R148, [R1+0x8dc] ;  /* 0x0008dc0001947983 */ /* 0x000ee80000300800 */
[----:B------:R1:W-:Y:S02]  /*3e040*/  @P0 STG.E desc[UR34][R10.64], R147 ;  /* 0x000000930a000986 */ /* 0x0003e4000c101922 */
[----:B-1----:R-:W-:Y:S02]  /*3e050*/  IMAD.WIDE R10, R146, 0x4, R8 ;  /* 0x00000004920a7825 */ /* 0x002fe400078e0208 */
[----:B------:R-:W4:Y:S04]  /*3e060*/  LDL.LU R147, [R1+0x6dc] ;  /* 0x0006dc0001937983 */ /* 0x000f280000300800 */
[----:B------:R-:W4:Y:S04]  /*3e070*/  LDL.LU R146, [R1+0x4dc] ;  /* 0x0004dc0001927983 */ /* 0x000f280000300800 */
[----:B------:R-:W4:Y:S01]  /*3e080*/  LDL.LU R151, [R1+0x11a8] ;  /* 0x0011a80001977983 */ /* 0x000f220000300800 */
[----:B------:R-:W-:-:S04]  /*3e090*/  LOP3.LUT R13, R13, 0xf7ffffff, RZ, 0xc0, !PT ;  /* 0xf7ffffff0d0d7812 */ /* 0x000fc800078ec0ff */
        /* <DEDUP_REMOVED lines=45> */
[----:B-1----:R-:W-:Y:S02]  /*3e370*/  IMAD.WIDE R10, R150, 0x4, R6 ;  /* 0x00000004960a7825 */ /* 0x002fe400078e0206 */
[----:B------:R-:W4:Y:S01]  /*3e380*/  LDL.LU R153, [R1+0x2dc] ;  /* 0x0002dc0001997983 */ /* 0x000f220000300800 */
[----:B------:R-:W-:-:S03]  /*3e390*/  LOP3.LUT P0, RZ, R19, 0x4000, RZ, 0xc0, !PT ;  /* 0x0000400013ff7812 */ /* 0x000fc6000780c0ff */
[----:B--2---:R1:W-:Y:S02]  /*3e3a0*/  @P4 STG.E desc[UR34][R10.64], R149 ;  /* 0x000000950a004986 */ /* 0x0043e4000c101922 */
[----:B-1----:R-:W-:Y:S02]  /*3e3b0*/  IMAD.WIDE R10, R150, 0x4, R8 ;  /* 0x00000004960a7825 */ /* 0x002fe400078e0208 */
[----:B------:R-:W2:Y:S04]  /*3e3c0*/  LDL.LU R150, [R1+0xdc] ;  /* 0x0000dc0001967983 */ /* 0x000ea80000300800 */
[----:B---3--:R1:W-:Y:S04]  /*3e3d0*/  @P5 STG.E desc[UR34][R10.64], R148 ;  /* 0x000000940a005986 */ /* 0x0083e8000c101922 */
[----:B------:R-:W3:Y:S04]  /*3e3e0*/  LDL.LU R149, [R1+0xf40] ;  /* 0x000f400001957983 */ /* 0x000ee80000300800 */
[----:B-1----:R-:W3:Y:S01]  /*3e3f0*/  LDL.LU R148, [R1+0xcd0] ;  /* 0x000cd00001947983 */ /* 0x002ee20000300800 */
[----:B----4-:R-:W-:-:S05]  /*3e400*/  IMAD.WIDE R10, R151, 0x4, R2 ;  /* 0x00000004970a7825 */ /* 0x010fca00078e0202 */
[----:B------:R1:W-:Y:S02]  /*3e410*/  @P6 STG.E desc[UR34][R10.64], R147 ;  /* 0x000000930a006986 */ /* 0x0003e4000c101922 */
[----:B-1----:R-:W-:Y:S02]  /*3e420*/  IMAD.WIDE R10, R151, 0x4, R4 ;  /* 0x00000004970a7825 */ /* 0x002fe400078e0204 */
[----:B------:R-:W4:Y:S04]  /*3e430*/  LDL.LU R147, [R1+0xad0] ;  /* 0x000ad00001937983 */ /* 0x000f280000300800 */
[----:B------:R1:W-:Y:S04]  /*3e440*/  @P0 STG.E desc[UR34][R10.64], R146 ;  /* 0x000000920a000986 */ /* 0x0003e8000c101922 */
[----:B-1----:R-:W3:Y:S04]  /*3e450*/  LDL.LU R146, [R1+0x11ac] ;  /* 0x0011ac0001927983 */ /* 0x002ee80000300800 */
[----:B------:R-:W4:Y:S01]  /*3e460*/  LDL.LU R15, [R1+0x8e0] ;  /* 0x0008e000010f7983 */ /* 0x000f220000300800 */
        /* <DEDUP_REMOVED lines=9> */
[----:B------:R-:W4:Y:S04]  /*3e500*/  LDL.LU R138, [R1+0xe0] ;  /* 0x0000e000018a7983 */ /* 0x000f280000300800 */
[----:B------:R-:W4:Y:S04]  /*3e510*/  LDL.LU R252, [R1+0xf44] ;  /* 0x000f440001fc7983 */ /* 0x000f280000300800 */
[----:B------:R-:W-:Y:S01]  /*3e520*/  @P1 LOP3.LUT R13, R13, 0x10000, RZ, 0xfc, !PT ;  /* 0x000100000d0d1812 */ /* 0x000fe200078efcff */
[----:B------:R-:W4:Y:S01]  /*3e530*/  LDL.LU R159, [R1+0xcd4] ;  /* 0x000cd400019f7983 */ /* 0x000f220000300800 */
[----:B------:R-:W-:-:S02]  /*3e540*/  LOP3.LUT P1, RZ, R19, 0x2000000, RZ, 0xc0, !PT ;  /* 0x0200000013ff7812 */ /* 0x000fc4000782c0ff */
[----:B------:R-:W-:Y:S01]  /*3e550*/  LOP3.LUT R13, R13, 0xfffdffff, RZ, 0xc0, !PT ;  /* 0xfffdffff0d0d7812 */ /* 0x000fe200078ec0ff */
[----:B------:R-:W4:Y:S04]  /*3e560*/  LDL.LU R144, [R1+0xad4] ;  /* 0x000ad40001907983 */ /* 0x000f280000300800 */
[----:B------:R-:W4:Y:S01]  /*3e570*/  LDL.LU R145, [R1+0x11b4] ;  /* 0x0011b40001917983 */ /* 0x000f220000300800 */
[C---:B------:R-:W-:Y:S02]  /*3e580*/  LOP3.LUT P4, RZ, R19.reuse, 0x8000, RZ, 0xc0, !PT ;  /* 0x0000800013ff7812 */ /* 0x040fe4000788c0ff */
[----:B------:R-:W-:Y:S01]  /*3e590*/  LOP3.LUT P5, RZ, R19, 0x10000, RZ, 0xc0, !PT ;  /* 0x0001000013ff7812 */ /* 0x000fe200078ac0ff */
[----:B------:R-:W-:Y:S01]  /*3e5a0*/  IMAD.WIDE R10, R151, 0x4, R6 ;  /* 0x00000004970a7825 */ /* 0x000fe200078e0206 */
        /* <DEDUP_REMOVED lines=20> */
[----:B------:R1:W-:Y:S02]  /*3e6f0*/  @P4 STG.E desc[UR34][R10.64], R153 ;  /* 0x000000990a004986 */ /* 0x0003e4000c101922 */
[----:B-1----:R-:W-:-:S05]  /*3e700*/  IMAD.WIDE R10, R151, 0x4, R8 ;  /* 0x00000004970a7825 */ /* 0x002fca00078e0208 */
[----:B--2---:R1:W-:Y:S04]  /*3e710*/  @P5 STG.E desc[UR34][R10.64], R150 ;  /* 0x000000960a005986 */ /* 0x0043e8000c101922 */
[----:B-1----:R-:W2:Y:S04]  /*3e720*/  LDL.LU R150, [R1+0x11b8] ;  /* 0x0011b80001967983 */ /* 0x002ea80000300800 */
[----:B------:R-:W2:Y:S04]  /*3e730*/  LDL.LU R153, [R1+0x6e4] ;  /* 0x0006e40001997983 */ /* 0x000ea80000300800 */
[----:B------:R-:W2:Y:S01]  /*3e740*/  LDL.LU R151, [R1+0x4e4] ;  /* 0x0004e40001977983 */ /* 0x000ea20000300800 */
[----:B---3--:R-:W-:-:S05]  /*3e750*/  IMAD.WIDE R10, R146, 0x4, R2 ;  /* 0x00000004920a7825 */ /* 0x008fca00078e0202 */
[----:B------:R1:W-:Y:S02]  /*3e760*/  @P6 STG.E desc[UR34][R10.64], R149 ;  /* 0x000000950a006986 */ /* 0x0003e4000c101922 */
[C---:B-1----:R-:W-:Y:S02]  /*3e770*/  IMAD.WIDE R10, R146.reuse, 0x4, R4 ;  /* 0x00000004920a7825 */ /* 0x042fe400078e0204 */
[----:B------:R-:W3:Y:S04]  /*3e780*/  LDL.LU R149, [R1+0x2e4] ;  /* 0x0002e40001957983 */ /* 0x000ee80000300800 */
[----:B------:R1:W-:Y:S02]  /*3e790*/  @P0 STG.E desc[UR34][R10.64], R148 ;  /* 0x000000940a000986 */ /* 0x0003e4000c101922 */
[----:B-1----:R-:W-:-:S02]  /*3e7a0*/  IMAD.WIDE R10, R146, 0x4, R6 ;  /* 0x00000004920a7825 */ /* 0x002fc400078e0206 */
[----:B------:R-:W3:Y:S04]  /*3e7b0*/  LDL.LU R148, [R1+0xe4] ;  /* 0x0000e40001947983 */ /* 0x000ee80000300800 */
[----:B----4-:R1:W-:Y:S02]  /*3e7c0*/  @P1 STG.E desc[UR34][R10.64], R147 ;  /* 0x000000930a001986 */ /* 0x0103e4000c101922 */
[----:B-1----:R-:W-:Y:S02]  /*3e7d0*/  IMAD.WIDE R10, R146, 0x4, R8 ;  /* 0x00000004920a7825 */ /* 0x002fe400078e0208 */
        /* <DEDUP_REMOVED lines=31> */
[----:B------:R-:W-:Y:S02]  /*3e9d0*/  LOP3.LUT P5, RZ, R19, 0x80000000, RZ, 0xc0, !PT ;  /* 0x8000000013ff7812 */ /* 0x000fe400078ac0ff */
[C---:B------:R-:W-:Y:S02]  /*3e9e0*/  LOP3.LUT P6, RZ, R20.reuse, 0x1, RZ, 0xc0, !PT ;  /* 0x0000000114ff7812 */ /* 0x040fe400078cc0ff */
[----:B------:R-:W-:Y:S01]  /*3e9f0*/  LOP3.LUT P0, RZ, R20, 0x2, RZ, 0xc0, !PT ;  /* 0x0000000214ff7812 */ /* 0x000fe2000780c0ff */
[----:B--2---:R-:W-:-:S05]  /*3ea00*/  IMAD.WIDE R10, R150, 0x4, R2 ;  /* 0x00000004960a7825 */ /* 0x004fca00078e0202 */
[----:B------:R1:W-:Y:S02]  /*3ea10*/  @P3 STG.E desc[UR34][R10.64], R153 ;  /* 0x000000990a003986 */ /* 0x0003e4000c101922 */
[----:B-1----:R-:W-:-:S05]  /*3ea20*/  IMAD.WIDE R10, R150, 0x4, R4 ;  /* 0x00000004960a7825 */ /* 0x002fca00078e0204 */
[----:B------:R1:W-:Y:S02]  /*3ea30*/  @P4 STG.E desc[UR34][R10.64], R151 ;  /* 0x000000970a004986 */ /* 0x0003e4000c101922 */
[----:B-1----:R-:W-:-:S05]  /*3ea40*/  IMAD.WIDE R10, R150, 0x4, R6 ;  /* 0x00000004960a7825 */ /* 0x002fca00078e0206 */
[----:B---3--:R1:W-:Y:S04]  /*3ea50*/  @P5 STG.E desc[UR34][R10.64], R149 ;  /* 0x000000950a005986 */ /* 0x0083e8000c101922 */
[----:B-1----:R-:W2:Y:S01]  /*3ea60*/  LDL.LU R149, [R1+0xcd8] ;  /* 0x000cd80001957983 */ /* 0x002ea20000300800 */
[----:B------:R-:W-:-:S03]  /*3ea70*/  IMAD.WIDE R10, R150, 0x4, R8 ;  /* 0x00000004960a7825 */ /* 0x000fc600078e0208 */
[----:B------:R-:W3:Y:S04]  /*3ea80*/  LDL.LU R150, [R1+0xad8] ;  /* 0x000ad80001967983 */ /* 0x000ee80000300800 */
[----:B------:R1:W-:Y:S04]  /*3ea90*/  @P6 STG.E desc[UR34][R10.64], R148 ;  /* 0x000000940a006986 */ /* 0x0003e8000c101922 */
[----:B------:R-:W3:Y:S04]  /*3eaa0*/  LDL.LU R14, [R1+0x8e8] ;  /* 0x0008e800010e7983 */ /* 0x000ee80000300800 */
[----:B------:R-:W3:Y:S04]  /*3eab0*/  LDL.LU R15, [R1+0x6e8] ;  /* 0x0006e800010f7983 */ /* 0x000ee80000300800 */
[----:B------:R-:W3:Y:S04]  /*3eac0*/  LDL.LU R136, [R1+0x4e8] ;  /* 0x0004e80001887983 */ /* 0x000ee80000300800 */
[----:B-1----:R-:W3:Y:S01]  /*3ead0*/  LDL.LU R148, [R1+0x2e8] ;  /* 0x0002e80001947983 */ /* 0x002ee20000300800 */
[----:B----4-:R-:W-:-:S05]  /*3eae0*/  IMAD.WIDE R10, R147, 0x4, R2 ;  /* 0x00000004930a7825 */ /* 0x010fca00078e0202 */
        /* <DEDUP_REMOVED lines=20> */
[C---:B------:R-:W-:Y:S01]  /*3ec30*/  LOP3.LUT P5, RZ, R20.reuse, 0x8, RZ, 0xc0, !PT ;  /* 0x0000000814ff7812 */ /* 0x040fe200078ac0ff */
[----:B------:R-:W-:Y:S01]  /*3ec40*/  IMAD.WIDE R10, R147, 0x4, R4 ;  /* 0x00000004930a7825 */ /* 0x000fe200078e0204 */
[----:B------:R-:W-:Y:S01]  /*3ec50*/  LOP3.LUT P6, RZ, R20, 0x10, RZ, 0xc0, !PT ;  /* 0x0000001014ff7812 */ /* 0x000fe200078cc0ff */
        /* <DEDUP_REMOVED lines=25> */
[----:B------:R-:W2:Y:S04]  /*3edf0*/  LDL.LU R147, [R1+0x11cc] ;  /* 0x0011cc0001937983 */ /* 0x000ea80000300800 */
[----:B------:R4:W-:Y:S02]  /*3ee00*/  @P6 STG.E desc[UR34][R10.64], R14 ;  /* 0x0000000e0a006986 */ /* 0x0009e4000c101922 */
[----:B----4-:R-:W-:-:S05]  /*3ee10*/  IMAD.WIDE R10, R146, 0x4, R2 ;  /* 0x00000004920a7825 */ /* 0x010fca00078e0202 */
[----:B------:R1:W-:Y:S02]  /*3ee20*/  @P0 STG.E desc[UR34][R10.64], R15 ;  /* 0x0000000f0a000986 */ /* 0x0003e4000c101922 */
[----:B-1----:R-:W-:-:S05]  /*3ee30*/  IMAD.WIDE R10, R146, 0x4, R4 ;  /* 0x00000004920a7825 */ /* 0x002fca00078e0204 */
[----:B------:R1:W-:Y:S01]  /*3ee40*/  @P1 STG.E desc[UR34][R10.64], R136 ;  /* 0x000000880a001986 */ /* 0x0003e2000c101922 */
[----:B------:R-:W-:Y:S01]  /*3ee50*/  LOP3.LUT P1, RZ, R13, 0x4000, RZ, 0xc0, !PT ;  /* 0x000040000dff7812 */ /* 0x000fe2000782c0ff */
[----:B-1----:R-:W-:-:S12]  /*3ee60*/  IMAD.WIDE R10, R146, 0x4, R6 ;  /* 0x00000004920a7825 */ /* 0x002fd800078e0206 */
[----:B------:R1:W-:Y:S04]  /*3ee70*/  @P1 STG.E desc[UR34][R10.64], R148 ;  /* 0x000000940a001986 */ /* 0x0003e8000c101922 */
[----:B-1----:R-:W4:Y:S01]  /*3ee80*/  LDL.LU R148, [R1+0xae0] ;  /* 0x000ae00001947983 */ /* 0x002f220000300800 */
[----:B------:R-:W-:-:S03]  /*3ee90*/  IMAD.WIDE R10, R146, 0x4, R8 ;  /* 0x00000004920a7825 */ /* 0x000fc600078e0208 */
        /* <DEDUP_REMOVED lines=27> */
[C---:B------:R-:W-:Y:S01]  /*3f050*/  LOP3.LUT P5, RZ, R20.reuse, 0x40000, RZ, 0xc0, !PT ;  /* 0x0004000014ff7812 */ /* 0x040fe200078ac0ff */
[----:B-1----:R-:W-:Y:S02]  /*3f060*/  IMAD.WIDE R10, R153, 0x4, R8 ;  /* 0x00000004990a7825 */ /* 0x002fe400078e0208 */
[----:B------:R-:W4:Y:S04]  /*3f070*/  LDL.LU R153, [R1+0x6f0] ;  /* 0x0006f00001997983 */ /* 0x000f280000300800 */
[----:B------:R1:W-:Y:S04]  /*3f080*/  @P3 STG.E desc[UR34][R10.64], R151 ;  /* 0x000000970a003986 */ /* 0x0003e8000c101922 */
[----:B-1----:R-:W4:Y:S01]  /*3f090*/  LDL.LU R151, [R1+0x4f0] ;  /* 0x0004f00001977983 */ /* 0x002f220000300800 */
[----:B------:R-:W-:-:S02]  /*3f0a0*/  LOP3.LUT P6, RZ, R20, 0x80000, RZ, 0xc0, !PT ;  /* 0x0008000014ff7812 */ /* 0x000fc400078cc0ff */
[----:B------:R-:W-:Y:S01]  /*3f0b0*/  LOP3.LUT P0, RZ, R20, 0x100000, RZ, 0xc0, !PT ;  /* 0x0010000014ff7812 */ /* 0x000fe2000780c0ff */
[----:B--2---:R-:W-:-:S05]  /*3f0c0*/  IMAD.WIDE R10, R147, 0x4, R2 ;  /* 0x00000004930a7825 */ /* 0x004fca00078e0202 */
[----:B------:R1:W-:Y:S02]  /*3f0d0*/  @P4 STG.E desc[UR34][R10.64], R149 ;  /* 0x000000950a004986 */ /* 0x0003e4000c101922 */
[C---:B-1----:R-:W-:Y:S02]  /*3f0e0*/  IMAD.WIDE R10, R147.reuse, 0x4, R4 ;  /* 0x00000004930a7825 */ /* 0x042fe400078e0204 */
[----:B------:R-:W2:Y:S04]  /*3f0f0*/  LDL.LU R149, [R1+0x2f0] ;  /* 0x0002f00001957983 */ /* 0x000ea80000300800 */
[----:B---3--:R1:W-:Y:S04]  /*3f100*/  @P5 STG.E desc[UR34][R10.64], R150 ;  /* 0x000000960a005986 */ /* 0x0083e8000c101922 */
[----:B-1----:R-:W3:Y:S01]  /*3f110*/  LDL.LU R150, [R1+0x11d0] ;  /* 0x0011d00001967983 */ /* 0x002ee20000300800 */
[----:B------:R-:W-:-:S03]  /*3f120*/  IMAD.WIDE R10, R147, 0x4, R6 ;  /* 0x00000004930a7825 */ /* 0x000fc600078e0206 */
[----:B------:R-:W2:Y:S04]  /*3f130*/  LDL.LU R136, [R1+0xf0] ;  /* 0x0000f00001887983 */ /* 0x000ea80000300800 */
[----:B------:R-:W2:Y:S04]  /*3f140*/  LDL.LU R137, [R1+0xf54] ;  /* 0x000f540001897983 */ /* 0x000ea80000300800 */
[----:B----4-:R1:W-:Y:S02]  /*3f150*/  @P6 STG.E desc[UR34][R10.64], R148 ;  /* 0x000000940a006986 */ /* 0x0103e4000c101922 */
[----:B-1----:R-:W-:-:S02]  /*3f160*/  IMAD.WIDE R10, R147, 0x4, R8 ;  /* 0x00000004930a7825 */ /* 0x002fc400078e0208 */
[----:B------:R-:W4:Y:S04]  /*3f170*/  LDL.LU R148, [R1+0xce4] ;  /* 0x000ce40001947983 */ /* 0x000f280000300800 */
[----:B------:R1:W-:Y:S04]  /*3f180*/  @P0 STG.E desc[UR34][R10.64], R146 ;  /* 0x000000920a000986 */ /* 0x0003e8000c101922 */
[----:B------:R-:W4:Y:S04]  /*3f190*/  LDL.LU R147, [R1+0xae4] ;  /* 0x000ae40001937983 */ /* 0x000f280000300800 */
[----:B-1----:R-:W4:Y:S01]  /*3f1a0*/  LDL.LU R146, [R1+0x11d4] ;  /* 0x0011d40001927983 */ /* 0x002f220000300800 */
[----:B------:R-:W-:-:S02]  /*3f1b0*/  LOP3.LUT P5, RZ, R20, 0x1000000, RZ, 0xc0, !PT ;  /* 0x0100000014ff7812 */ /* 0x000fc400078ac0ff */
[----:B------:R-:W-:Y:S01]  /*3f1c0*/  LOP3.LUT P0, RZ, R20, 0x8000000, RZ, 0xc0, !PT ;  /* 0x0800000014ff7812 */ /* 0x000fe2000780c0ff */
[----:B------:R-:W4:Y:S01]  /*3f1d0*/  LDL.LU R22, [R1+0x8f4] ;  /* 0x0008f40001167983 */ /* 0x000f220000300800 */
[----:B------:R-:W-:Y:S02]  /*3f1e0*/  LOP3.LUT R13, R13, 0xffffffbf, RZ, 0xc0, !PT ;  /* 0xffffffbf0d0d7812 */ /* 0x000fe400078ec0ff */
[----:B------:R-:W-:Y:S01]  /*3f1f0*/  LOP3.LUT P1, RZ, R21, 0x2, RZ, 0xc0, !PT ;  /* 0x0000000215ff7812 */ /* 0x000fe2000782c0ff */
[----:B------:R-:W4:Y:S04]  /*3f200*/  LDL.LU R158, [R1+0x6f4] ;  /* 0x0006f400019e7983 */ /* 0x000f280000300800 */
[----:B------:R-:W4:Y:S02]  /*3f210*/  LDL.LU R138, [R1+0x4f4] ;  /* 0x0004f400018a7983 */ /* 0x000f240000300800 */
[----:B------:R-:W-:-:S02]  /*3f220*/  @P5 LOP3.LUT R13, R13, 0x40, RZ, 0xfc, !PT ;  /* 0x000000400d0d5812 */ /* 0x000fc400078efcff */
[C---:B------:R-:W-:Y:S01]  /*3f230*/  LOP3.LUT P3, RZ, R20.reuse, 0x200000, RZ, 0xc0, !PT ;  /* 0x0020000014ff7812 */ /* 0x040fe2000786c0ff */
[----:B------:R-:W4:Y:S01]  /*3f240*/  LDL.LU R252, [R1+0x2f4] ;  /* 0x0002f40001fc7983 */ /* 0x000f220000300800 */
[----:B------:R-:W-:Y:S02]  /*3f250*/  LOP3.LUT R13, R13, 0xffffffdf, RZ, 0xc0, !PT ;  /* 0xffffffdf0d0d7812 */ /* 0x000fe400078ec0ff */
[C---:B------:R-:W-:Y:S01]  /*3f260*/  LOP3.LUT P4, RZ, R20.reuse, 0x400000, RZ, 0xc0, !PT ;  /* 0x0040000014ff7812 */ /* 0x040fe2000788c0ff */
[----:B------:R-:W4:Y:S01]  /*3f270*/  LDL.LU R144, [R1+0xf4] ;  /* 0x0000f40001907983 */ /* 0x000f220000300800 */
[----:B------:R-:W-:Y:S02]  /*3f280*/  @P0 LOP3.LUT R13, R13, 0x20, RZ, 0xfc, !PT ;  /* 0x000000200d0d0812 */ /* 0x000fe400078efcff */
[----:B------:R-:W-:Y:S01]  /*3f290*/  LOP3.LUT P5, RZ, R20, 0x800000, RZ, 0xc0, !PT ;  /* 0x0080000014ff7812 */ /* 0x000fe200078ac0ff */
[----:B------:R-:W4:Y:S01]  /*3f2a0*/  LDL.LU R145, [R1+0xf58] ;  /* 0x000f580001917983 */ /* 0x000f220000300800 */
[----:B------:R-:W-:-:S03]  /*3f2b0*/  LOP3.LUT R13, R13, 0xfffffffe, RZ, 0xc0, !PT ;  /* 0xfffffffe0d0d7812 */ /* 0x000fc600078ec0ff */
[----:B------:R-:W4:Y:S01]  /*3f2c0*/  LDL.LU R139, [R1+0xce8] ;  /* 0x000ce800018b7983 */ /* 0x000f220000300800 */
        /* <DEDUP_REMOVED lines=14> */
[----:B------:R-:W-:Y:S01]  /*3f3b0*/  LOP3.LUT P0, RZ, R20, 0x4000000, RZ, 0xc0, !PT ;  /* 0x0400000014ff7812 */ /* 0x000fe2000780c0ff */
[----:B---3--:R-:W-:-:S05]  /*3f3c0*/  IMAD.WIDE R10, R150, 0x4, R2 ;  /* 0x00000004960a7825 */ /* 0x008fca00078e0202 */
[----:B------:R1:W-:Y:S02]  /*3f3d0*/  @P3 STG.E desc[UR34][R10.64], R153 ;  /* 0x000000990a003986 */ /* 0x0003e4000c101922 */
[C---:B-1----:R-:W-:Y:S02]  /*3f3e0*/  IMAD.WIDE R10, R150.reuse, 0x4, R4 ;  /* 0x00000004960a7825 */ /* 0x042fe400078e0204 */
[----:B------:R-:W3:Y:S04]  /*3f3f0*/  LDL.LU R153, [R1+0xae8] ;  /* 0x000ae80001997983 */ /* 0x000ee80000300800 */
[----:B------:R1:W-:Y:S02]  /*3f400*/  @P4 STG.E desc[UR34][R10.64], R151 ;  /* 0x000000970a004986 */ /* 0x0003e4000c101922 */
[----:B-1----:R-:W-:-:S02]  /*3f410*/  IMAD.WIDE R10, R150, 0x4, R6 ;  /* 0x00000004960a7825 */ /* 0x002fc400078e0206 */
[----:B------:R-:W3:Y:S04]  /*3f420*/  LDL.LU R151, [R1+0x11dc] ;  /* 0x0011dc0001977983 */ /* 0x000ee80000300800 */
[----:B--2---:R1:W-:Y:S01]  /*3f430*/  @P5 STG.E desc[UR34][R10.64], R149 ;  /* 0x000000950a005986 */ /* 0x0043e2000c101922 */
[----:B------:R-:W-:Y:S01]  /*3f440*/  LOP3.LUT P5, RZ, R13, 0x40, RZ, 0xc0, !PT ;  /* 0x000000400dff7812 */ /* 0x000fe200078ac0ff */
[----:B-1----:R-:W-:Y:S02]  /*3f450*/  IMAD.WIDE R10, R150, 0x4, R8 ;  /* 0x00000004960a7825 */ /* 0x002fe400078e0208 */
[----:B------:R-:W2:Y:S10]  /*3f460*/  LDL.LU R149, [R1+0x8f8] ;  /* 0x0008f80001957983 */ /* 0x000eb40000300800 */
[----:B------:R4:W-:Y:S04]  /*3f470*/  @P5 STG.E desc[UR34][R10.64], R136 ;  /* 0x000000880a005986 */ /* 0x0009e8000c101922 */
[----:B------:R-:W2:Y:S01]  /*3f480*/  LDL.LU R150, [R1+0x11e0] ;  /* 0x0011e00001967983 */ /* 0x000ea20000300800 */
[----:B----4-:R-:W-:-:S05]  /*3f490*/  IMAD.WIDE R10, R146, 0x4, R2 ;  /* 0x00000004920a7825 */ /* 0x010fca00078e0202 */
[----:B------:R1:W-:Y:S02]  /*3f4a0*/  @P6 STG.E desc[UR34][R10.64], R137 ;  /* 0x000000890a006986 */ /* 0x0003e4000c101922 */
[----:B-1----:R-:W-:-:S05]  /*3f4b0*/  IMAD.WIDE R10, R146, 0x4, R4 ;  /* 0x00000004920a7825 */ /* 0x002fca00078e0204 */
[----:B------:R1:W-:Y:S01]  /*3f4c0*/  @P0 STG.E desc[UR34][R10.64], R148 ;  /* 0x000000940a000986 */ /* 0x0003e2000c101922 */
[----:B------:R-:W-:-:S03]  /*3f4d0*/  LOP3.LUT P0, RZ, R13, 0x20, RZ, 0xc0, !PT ;  /* 0x000000200dff7812 */ /* 0x000fc6000780c0ff */
[----:B-1----:R-:W4:Y:S01]  /*3f4e0*/  LDL.LU R148, [R1+0x6f8] ;  /* 0x0006f80001947983 */ /* 0x002f220000300800 */
[----:B------:R-:W-:-:S09]  /*3f4f0*/  IMAD.WIDE R10, R146, 0x4, R6 ;  /* 0x00000004920a7825 */ /* 0x000fd200078e0206 */
        /* <DEDUP_REMOVED lines=20> */
[C---:B------:R-:W-:Y:S02]  /*3f640*/  LOP3.LUT P3, RZ, R21.reuse, 0x8, RZ, 0xc0, !PT ;  /* 0x0000000815ff7812 */ /* 0x040fe4000786c0ff */
[C---:B------:R-:W-:Y:S02]  /*3f650*/  LOP3.LUT P4, RZ, R21.reuse, 0x10, RZ, 0xc0, !PT ;  /* 0x0000001015ff7812 */ /* 0x040fe4000788c0ff */
[C---:B------:R-:W-:Y:S02]  /*3f660*/  LOP3.LUT P5, RZ, R21.reuse, 0x20, RZ, 0xc0, !PT ;  /* 0x0000002015ff7812 */ /* 0x040fe400078ac0ff */
[----:B------:R-:W-:-:S02]  /*3f670*/  LOP3.LUT P6, RZ, R21, 0x40, RZ, 0xc0, !PT ;  /* 0x0000004015ff7812 */ /* 0x000fc400078cc0ff */
[----:B------:R-:W-:Y:S01]  /*3f680*/  LOP3.LUT P0, RZ, R21, 0x80, RZ, 0xc0, !PT ;  /* 0x0000008015ff7812 */ /* 0x000fe2000780c0ff */
[----:B---3--:R-:W-:-:S05]  /*3f690*/  IMAD.WIDE R10, R151, 0x4, R2 ;  /* 0x00000004970a7825 */ /* 0x008fca00078e0202 */
[----:B------:R1:W-:Y:S02]  /*3f6a0*/  @P1 STG.E desc[UR34][R10.64], R145 ;  /* 0x000000910a001986 */ /* 0x0003e4000c101922 */
[----:B-1----:R-:W-:-:S05]  /*3f6b0*/  IMAD.WIDE R10, R151, 0x4, R4 ;  /* 0x00000004970a7825 */ /* 0x002fca00078e0204 */
[----:B------:R1:W-:Y:S02]  /*3f6c0*/  @P2 STG.E desc[UR34][R10.64], R139 ;  /* 0x0000008b0a002986 */ /* 0x0003e4000c101922 */
[----:B-1----:R-:W-:-:S05]  /*3f6d0*/  IMAD.WIDE R10, R151, 0x4, R6 ;  /* 0x00000004970a7825 */ /* 0x002fca00078e0206 */
[----:B------:R1:W-:Y:S02]  /*3f6e0*/  @P3 STG.E desc[UR34][R10.64], R153 ;  /* 0x000000990a003986 */ /* 0x0003e4000c101922 */
[----:B-1----:R-:W-:Y:S02]  /*3f6f0*/  IMAD.WIDE R10, R151, 0x4, R8 ;  /* 0x00000004970a7825 */ /* 0x002fe400078e0208 */
[----:B------:R-:W3:Y:S04]  /*3f700*/  LDL.LU R151, [R1+0x11e8] ;  /* 0x0011e80001977983 */ /* 0x000ee80000300800 */
[----:B--2---:R1:W-:Y:S02]  /*3f710*/  @P4 STG.E desc[UR34][R10.64], R149 ;  /* 0x000000950a004986 */ /* 0x0043e4000c101922 */
[----:B-1----:R-:W-:-:S05]  /*3f720*/  IMAD.WIDE R10, R150, 0x4, R2 ;  /* 0x00000004960a7825 */ /* 0x002fca00078e0202 */
[----:B----4-:R1:W-:Y:S04]  /*3f730*/  @P5 STG.E desc[UR34][R10.64], R148 ;  /* 0x000000940a005986 */ /* 0x0103e8000c101922 */
[----:B-1----:R-:W2:Y:S01]  /*3f740*/  LDL.LU R148, [R1+0xf8] ;  /* 0x0000f80001947983 */ /* 0x002ea20000300800 */
[----:B------:R-:W-:-:S03]  /*3f750*/  IMAD.WIDE R10, R150, 0x4, R4 ;  /* 0x00000004960a7825 */ /* 0x000fc600078e0204 */
[----:B------:R-:W4:Y:S01]  /*3f760*/  LDL.LU R145, [R1+0x11e4] ;  /* 0x0011e40001917983 */ /* 0x000f220000300800 */
[----:B------:R-:W-:-:S03]  /*3f770*/  IMAD.WIDE R12, R150, 0x4, R6 ;  /* 0x00000004960c7825 */ /* 0x000fc600078e0206 */
[----:B------:R1:W-:Y:S04]  /*3f780*/  @P6 STG.E desc[UR34][R10.64], R147 ;  /* 0x000000930a006986 */ /* 0x0003e8000c101922 */
[----:B------:R1:W-:Y:S04]  /*3f790*/  @P0 STG.E desc[UR34][R12.64], R146 ;  /* 0x000000920c000986 */ /* 0x0003e8000c101922 */
[----:B-1----:R-:W3:Y:S04]  /*3f7a0*/  LDL.LU R147, [R1+0xf5c] ;  /* 0x000f5c0001937983 */ /* 0x002ee80000300800 */
[----:B------:R-:W3:Y:S04]  /*3f7b0*/  LDL.LU R146, [R1+0xcec] ;  /* 0x000cec0001927983 */ /* 0x000ee80000300800 */
[----:B------:R-:W3:Y:S04]  /*3f7c0*/  LDL.LU R144, [R1+0xaec] ;  /* 0x000aec0001907983 */ /* 0x000ee80000300800 */
[----:B------:R-:W3:Y:S04]  /*3f7d0*/  LDL.LU R139, [R1+0x8fc] ;  /* 0x0008fc00018b7983 */ /* 0x000ee80000300800 */
[----:B------:R-:W3:Y:S04]  /*3f7e0*/  LDL.LU R149, [R1+0x6fc] ;  /* 0x0006fc0001957983 */ /* 0x000ee80000300800 */
[----:B------:R-:W3:Y:S01]  /*3f7f0*/  LDL.LU R153, [R1+0x4fc] ;  /* 0x0004fc0001997983 */ /* 0x000ee20000300800 */
[----:B------:R-:W-:-:S02]  /*3f800*/  LOP3.LUT P1, RZ, R21, 0x200, RZ, 0xc0, !PT ;  /* 0x0000020015ff7812 */ /* 0x000fc4000782c0ff */
[----:B------:R-:W-:Y:S01]  /*3f810*/  LOP3.LUT R21, R21, 0x7fffffff, RZ, 0xc0, !PT ;  /* 0x7fffffff15157812 */ /* 0x000fe200078ec0ff */
[----:B------:R-:W3:Y:S10]  /*3f820*/  LDL.LU R159, [R1+0x2fc] ;  /* 0x0002fc00019f7983 */ /* 0x000ef40000300800 */
[----:B------:R-:W-:-:S04]  /*3f830*/  @P1 LOP3.LUT R21, R21, 0x80000000, RZ, 0xfc, !PT ;  /* 0x8000000015151812 */ /* 0x000fc800078efcff */
[C---:B------:R-:W-:Y:S02]  /*3f840*/  LOP3.LUT P6, RZ, R21.reuse, 0x20000, RZ, 0xc0, !PT ;  /* 0x0002000015ff7812 */ /* 0x040fe400078cc0ff */
[C---:B------:R-:W-:Y:S02]  /*3f850*/  LOP3.LUT P1, RZ, R21.reuse, 0x100, RZ, 0xc0, !PT ;  /* 0x0000010015ff7812 */ /* 0x040fe4000782c0ff */
[C---:B------:R-:W-:Y:S02]  /*3f860*/  LOP3.LUT P2, RZ, R21.reuse, 0x400, RZ, 0xc0, !PT ;  /* 0x0000040015ff7812 */ /* 0x040fe4000784c0ff */
[C---:B------:R-:W-:Y:S02]  /*3f870*/  LOP3.LUT P3, RZ, R21.reuse, 0x800, RZ, 0xc0, !PT ;  /* 0x0000080015ff7812 */ /* 0x040fe4000786c0ff */
[C---:B------:R-:W-:Y:S02]  /*3f880*/  LOP3.LUT P4, RZ, R21.reuse, 0x1000, RZ, 0xc0, !PT ;  /* 0x0000100015ff7812 */ /* 0x040fe4000788c0ff */
[----:B------:R-:W-:-:S02]  /*3f890*/  LOP3.LUT P5, RZ, R21, 0x2000, RZ, 0xc0, !PT ;  /* 0x0000200015ff7812 */ /* 0x000fc400078ac0ff */
[----:B------:R-:W-:-:S04]  /*3f8a0*/  LOP3.LUT R21, R21, 0xefffffff, RZ, 0xc0, !PT ;  /* 0xefffffff15157812 */ /* 0x000fc800078ec0ff */
[----:B------:R-:W-:-:S04]  /*3f8b0*/  @P6 LOP3.LUT R21, R21, 0x10000000, RZ, 0xfc, !PT ;  /* 0x1000000015156812 */ /* 0x000fc800078efcff */
[C---:B------:R-:W-:Y:S02]  /*3f8c0*/  LOP3.LUT P6, RZ, R21.reuse, 0x10000, RZ, 0xc0, !PT ;  /* 0x0001000015ff7812 */ /* 0x040fe400078cc0ff */
[----:B------:R-:W-:-:S11]  /*3f8d0*/  LOP3.LUT R21, R21, 0xdfffffff, RZ, 0xc0, !PT ;  /* 0xdfffffff15157812 */ /* 0x000fd600078ec0ff */
[----:B------:R-:W-:-:S04]  /*3f8e0*/  @P6 LOP3.LUT R21, R21, 0x20000000, RZ, 0xfc, !PT ;  /* 0x2000000015156812 */ /* 0x000fc800078efcff */
[C---:B------:R-:W-:Y:S02]  /*3f8f0*/  LOP3.LUT P6, RZ, R21.reuse, 0x8000, RZ, 0xc0, !PT ;  /* 0x0000800015ff7812 */ /* 0x040fe400078cc0ff */
[----:B------:R-:W-:-:S11]  /*3f900*/  LOP3.LUT R21, R21, 0xbfffffff, RZ, 0xc0, !PT ;  /* 0xbfffffff15157812 */ /* 0x000fd600078ec0ff */
[----:B------:R-:W-:-:S04]  /*3f910*/  @P6 LOP3.LUT R21, R21, 0x40000000, RZ, 0xfc, !PT ;  /* 0x4000000015156812 */ /* 0x000fc800078efcff */
[C---:B------:R-:W-:Y:S02]  /*3f920*/  LOP3.LUT P0, RZ, R21.reuse, 0x100000, RZ, 0xc0, !PT ;  /* 0x0010000015ff7812 */ /* 0x040fe4000780c0ff */
[C---:B------:R-:W-:Y:S02]  /*3f930*/  LOP3.LUT P6, RZ, R21.reuse, 0x4000, RZ, 0xc0, !PT ;  /* 0x0000400015ff7812 */ /* 0x040fe400078cc0ff */
[----:B------:R-:W-:-:S09]  /*3f940*/  LOP3.LUT R21, R21, 0xfbffffff, RZ, 0xc0, !PT ;  /* 0xfbffffff15157812 */ /* 0x000fd200078ec0ff */
[----:B------:R-:W-:-:S04]  /*3f950*/  @P0 LOP3.LUT R21, R21, 0x4000000, RZ, 0xfc, !PT ;  /* 0x0400000015150812 */ /* 0x000fc800078efcff */
[C---:B------:R-:W-:Y:S02]  /*3f960*/  LOP3.LUT P0, RZ, R21.reuse, 0x80000, RZ, 0xc0, !PT ;  /* 0x0008000015ff7812 */ /* 0x040fe4000780c0ff */
[----:B------:R-:W-:Y:S01]  /*3f970*/  LOP3.LUT R21, R21, 0xf7ffffff, RZ, 0xc0, !PT ;  /* 0xf7ffffff15157812 */ /* 0x000fe200078ec0ff */
[----:B------:R-:W-:Y:S02]  /*3f980*/  IMAD.WIDE R14, R150, 0x4, R8 ;  /* 0x00000004960e7825 */ /* 0x000fe400078e0208 */
[----:B------:R-:W3:Y:S08]  /*3f990*/  LDL.LU R150, [R1+0x11ec] ;  /* 0x0011ec0001967983 */ /* 0x000ef00000300800 */
[----:B------:R-:W-:Y:S01]  /*3f9a0*/  @P0 LOP3.LUT R21, R21, 0x8000000, RZ, 0xfc, !PT ;  /* 0x0800000015150812 */ /* 0x000fe200078efcff */
[----:B--2---:R1:W-:Y:S03]  /*3f9b0*/  @P1 STG.E desc[UR34][R14.64], R148 ;  /* 0x000000940e001986 */ /* 0x0043e6000c101922 */
[----:B------:R-:W-:Y:S01]  /*3f9c0*/  LOP3.LUT P1, RZ, R21, 0x80000000, RZ, 0xc0, !PT ;  /* 0x8000000015ff7812 */ /* 0x000fe2000782c0ff */
[C---:B----4-:R-:W-:Y:S01]  /*3f9d0*/  IMAD.WIDE R10, R145.reuse, 0x4, R2 ;  /* 0x00000004910a7825 */ /* 0x050fe200078e0202 */
[----:B-1----:R-:W2:Y:S11]  /*3f9e0*/  LDL.LU R148, [R1+0xfc] ;  /* 0x0000fc0001947983 */ /* 0x002eb60000300800 */
[----:B---3--:R1:W-:Y:S04]  /*3f9f0*/  @P1 STG.E desc[UR34][R10.64], R147 ;  /* 0x000000930a001986 */ /* 0x0083e8000c101922 */
[----:B-1----:R-:W3:Y:S01]  /*3fa00*/  LDL.LU R147, [R1+0xaf0] ;  /* 0x000af00001937983 */ /* 0x002ee20000300800 */
[----:B------:R-:W-:-:S05]  /*3fa10*/  IMAD.WIDE R10, R145, 0x4, R4 ;  /* 0x00000004910a7825 */ /* 0x000fca00078e0204 */
[----:B------:R1:W-:Y:S04]  /*3fa20*/  @P2 STG.E desc[UR34][R10.64], R146 ;  /* 0x000000920a002986 */ /* 0x0003e8000c101922 */
[----:B-1----:R-:W4:Y:S01]  /*3fa30*/  LDL.LU R146, [R1+0xf60] ;  /* 0x000f600001927983 */ /* 0x002f220000300800 */
[----:B------:R-:W-:-:S05]  /*3fa40*/  IMAD.WIDE R10, R145, 0x4, R6 ;  /* 0x00000004910a7825 */ /* 0x000fca00078e0206 */
[----:B------:R1:W-:Y:S04]  /*3fa50*/  @P3 STG.E desc[UR34][R10.64], R144 ;  /* 0x000000900a003986 */ /* 0x0003e8000c101922 */
[----:B-1----:R-:W4:Y:S01]  /*3fa60*/  LDL.LU R144, [R1+0xcf0] ;  /* 0x000cf00001907983 */ /* 0x002f220000300800 */
[----:B------:R-:W-:-:S03]  /*3fa70*/  IMAD.WIDE R10, R145, 0x4, R8 ;  /* 0x00000004910a7825 */ /* 0x000fc600078e0208 */
[----:B------:R-:W4:Y:S04]  /*3fa80*/  LDL.LU R145, [R1+0x900] ;  /* 0x0009000001917983 */ /* 0x000f280000300800 */
[----:B------:R1:W-:Y:S02]  /*3fa90*/  @P4 STG.E desc[UR34][R10.64], R139 ;  /* 0x0000008b0a004986 */ /* 0x0003e4000c101922 */
[----:B-1----:R-:W-:-:S05]  /*3faa0*/  IMAD.WIDE R10, R151, 0x4, R2 ;  /* 0x00000004970a7825 */ /* 0x002fca00078e0202 */
[----:B------:R1:W-:Y:S04]  /*3fab0*/  @P5 STG.E desc[UR34][R10.64], R149 ;  /* 0x000000950a005986 */ /* 0x0003e8000c101922 */
[----:B-1----:R-:W4:Y:S01]  /*3fac0*/  LDL.LU R149, [R1+0x11f0] ;  /* 0x0011f00001957983 */ /* 0x002f220000300800 */
[----:B------:R-:W-:-:S03]  /*3fad0*/  IMAD.WIDE R10, R151, 0x4, R4 ;  /* 0x00000004970a7825 */ /* 0x000fc600078e0204 */
[----:B------:R-:W4:Y:S04]  /*3fae0*/  LDL.LU R139, [R1+0x700] ;  /* 0x00070000018b7983 */ /* 0x000f280000300800 */
[----:B------:R1:W-:Y:S04]  /*3faf0*/  @P6 STG.E desc[UR34][R10.64], R153 ;  /* 0x000000990a006986 */ /* 0x0003e8000c101922 */
[----:B------:R-:W4:Y:S04]  /*3fb00*/  LDL.LU R14, [R1+0x1378] ;  /* 0x00137800010e7983 */ /* 0x000f280000300800 */
[----:B-1----:R-:W4:Y:S01]  /*3fb10*/  LDL.LU R153, [R1+0x100] ;  /* 0x0001000001997983 */ /* 0x002f220000300800 */
[----:B------:R-:W-:Y:S01]  /*3fb20*/  LOP3.LUT P6, RZ, R21, 0x40000000, RZ, 0xc0, !PT ;  /* 0x4000000015ff7812 */ /* 0x000fe200078cc0ff */
[----:B------:R-:W-:-:S12]  /*3fb30*/  IMAD.WIDE R10, R151, 0x4, R6 ;  /* 0x00000004970a7825 */ /* 0x000fd800078e0206 */
[----:B------:R1:W-:Y:S01]  /*3fb40*/  @P6 STG.E desc[UR34][R10.64], R159 ;  /* 0x0000009f0a006986 */ /* 0x0003e2000c101922 */
[----:B------:R-:W-:Y:S01]  /*3fb50*/  LOP3.LUT P6, RZ, R21, 0x20000000, RZ, 0xc0, !PT ;  /* 0x2000000015ff7812 */ /* 0x000fe200078cc0ff */
[----:B-1----:R-:W-:Y:S01]  /*3fb60*/  IMAD.WIDE R10, R151, 0x4, R8 ;  /* 0x00000004970a7825 */ /* 0x002fe200078e0208 */
[C---:B------:R-:W-:Y:S01]  /*3fb70*/  LOP3.LUT P0, RZ, R21.reuse, 0x40000, RZ, 0xc0, !PT ;  /* 0x0004000015ff7812 */ /* 0x040fe2000780c0ff */
[----:B------:R-:W4:Y:S01]  /*3fb80*/  LDL.LU R151, [R1+0x11f4] ;  /* 0x0011f40001977983 */ /* 0x000f220000300800 */
[C---:B------:R-:W-:Y:S02]  /*3fb90*/  LOP3.LUT P1, RZ, R21.reuse, 0x200000, RZ, 0xc0, !PT ;  /* 0x0020000015ff7812 */ /* 0x040fe4000782c0ff */
[----:B------:R-:W-:-:S07]  /*3fba0*/  LOP3.LUT P2, RZ, R21, 0x400000, RZ, 0xc0, !PT ;  /* 0x0040000015ff7812 */ /* 0x000fce000784c0ff */
[----:B--2---:R1:W-:Y:S01]  /*3fbb0*/  @P6 STG.E desc[UR34][R10.64], R148 ;  /* 0x000000940a006986 */ /* 0x0043e2000c101922 */
[----:B------:R-:W-:Y:S01]  /*3fbc0*/  LOP3.LUT P6, RZ, R21, 0x10000000, RZ, 0xc0, !PT ;  /* 0x1000000015ff7812 */ /* 0x000fe200078cc0ff */
[C---:B-1----:R-:W-:Y:S02]  /*3fbd0*/  IMAD.WIDE R10, R150.reuse, 0x4, R2 ;  /* 0x00000004960a7825 */ /* 0x042fe400078e0202 */
[----:B------:R-:W2:Y:S10]  /*3fbe0*/  LDL.LU R148, [R1+0x500] ;  /* 0x0005000001947983 */ /* 0x000eb40000300800 */
[----:B---3--:R1:W-:Y:S02]  /*3fbf0*/  @P6 STG.E desc[UR34][R10.64], R147 ;  /* 0x000000930a006986 */ /* 0x0083e4000c101922 */
[----:B-1----:R-:W-:-:S02]  /*3fc00*/  IMAD.WIDE R10, R150, 0x4, R4 ;  /* 0x00000004960a7825 */ /* 0x002fc400078e0204 */
[----:B------:R-:W3:Y:S04]  /*3fc10*/  LDL.LU R147, [R1+0x300] ;  /* 0x0003000001937983 */ /* 0x000ee80000300800 */
[----:B----4-:R1:W-:Y:S01]  /*3fc20*/  @P0 STG.E desc[UR34][R10.64], R146 ;  /* 0x000000920a000986 */ /* 0x0103e2000c101922 */
[C---:B------:R-:W-:Y:S01]  /*3fc30*/  LOP3.LUT P0, RZ, R21.reuse, 0x8000000, RZ, 0xc0, !PT ;  /* 0x0800000015ff7812 */ /* 0x040fe2000780c0ff */
[C---:B-1----:R-:W-:Y:S02]  /*3fc40*/  IMAD.WIDE R10, R150.reuse, 0x4, R6 ;  /* 0x00000004960a7825 */ /* 0x042fe400078e0206 */
[----:B------:R-:W4:Y:S10]  /*3fc50*/  LDL.LU R146, [R1+0xaf4] ;  /* 0x000af40001927983 */ /* 0x000f340000300800 */
[----:B------:R1:W-:Y:S01]  /*3fc60*/  @P0 STG.E desc[UR34][R10.64], R144 ;  /* 0x000000900a000986 */ /* 0x0003e2000c101922 */
[----:B------:R-:W-:Y:S01]  /*3fc70*/  LOP3.LUT P0, RZ, R21, 0x4000000, RZ, 0xc0, !PT ;  /* 0x0400000015ff7812 */ /* 0x000fe2000780c0ff */
[----:B-1----:R-:W-:-:S02]  /*3fc80*/  IMAD.WIDE R10, R150, 0x4, R8 ;  /* 0x00000004960a7825 */ /* 0x002fc400078e0208 */
[----:B------:R-:W4:Y:S04]  /*3fc90*/  LDL.LU R150, [R1+0x11f8] ;  /* 0x0011f80001967983 */ /* 0x000f280000300800 */
[----:B------:R-:W4:Y:S06]  /*3fca0*/  LDL.LU R159, [R1+0xf64] ;  /* 0x000f6400019f7983 */ /* 0x000f2c0000300800 */
[----:B------:R1:W-:Y:S04]  /*3fcb0*/  @P0 STG.E desc[UR34][R10.64], R145 ;  /* 0x000000910a000986 */ /* 0x0003e8000c101922 */
[----:B------:R-:W4:Y:S04]  /*3fcc0*/  LDL.LU R144, [R1+0xcf4] ;  /* 0x000cf40001907983 */ /* 0x000f280000300800 */
[----:B-1----:R-:W4:Y:S01]  /*3fcd0*/  LDL.LU R145, [R1+0x904] ;  /* 0x0009040001917983 */ /* 0x002f220000300800 */
[----:B------:R-:W-:-:S04]  /*3fce0*/  IMAD.WIDE R10, R149, 0x4, R2 ;  /* 0x00000004950a7825 */ /* 0x000fc800078e0202 */
[----:B------:R-:W-:Y:S01]  /*3fcf0*/  IMAD.WIDE R12, R149, 0x4, R4 ;  /* 0x00000004950c7825 */ /* 0x000fe200078e0204 */
[----:B------:R1:W-:Y:S04]  /*3fd00*/  @P1 STG.E desc[UR34][R10.64], R139 ;  /* 0x0000008b0a001986 */ /* 0x0003e8000c101922 */
[----:B-1----:R-:W4:Y:S04]  /*3fd10*/  LDL.LU R139, [R1+0x704] ;  /* 0x00070400018b7983 */ /* 0x002f280000300800 */
[----:B------:R1:W-:Y:S04]  /*3fd20*/  @P2 STG.E desc[UR34][R12.64], R153 ;  /* 0x000000990c002986 */ /* 0x0003e8000c101922 */
[----:B-1----:R-:W4:Y:S01]  /*3fd30*/  LDL.LU R153, [R1+0x104] ;  /* 0x0001040001997983 */ /* 0x002f220000300800 */
[----:B------:R-:W-:-:S02]  /*3fd40*/  LOP3.LUT P3, RZ, R21, 0x800000, RZ, 0xc0, !PT ;  /* 0x0080000015ff7812 */ /* 0x000fc4000786c0ff */
[----:B------:R-:W-:Y:S02]  /*3fd50*/  LOP3.LUT P4, RZ, R21, 0x1000000, RZ, 0xc0, !PT ;  /* 0x0100000015ff7812 */ /* 0x000fe4000788c0ff */
[C---:B------:R-:W-:Y:S01]  /*3fd60*/  LOP3.LUT P5, RZ, R0.reuse, 0x40, RZ, 0xc0, !PT ;  /* 0x0000004000ff7812 */ /* 0x040fe200078ac0ff */
[----:B------:R-:W-:Y:S01]  /*3fd70*/  IMAD.WIDE R10, R149, 0x4, R6 ;  /* 0x00000004950a7825 */ /* 0x000fe200078e0206 */
[----:B------:R-:W-:Y:S02]  /*3fd80*/  LOP3.LUT P6, RZ, R0, 0x80, RZ, 0xc0, !PT ;  /* 0x0000008000ff7812 */ /* 0x000fe400078cc0ff */
[----:B------:R-:W-:Y:S01]  /*3fd90*/  LOP3.LUT P0, RZ, R21, 0x2000000, RZ, 0xc0, !PT ;  /* 0x0200000015ff7812 */ /* 0x000fe2000780c0ff */
[----:B------:R-:W-:Y:S02]  /*3fda0*/  VIADD R0, R23, 0x83 ;  /* 0x0000008317007836 */ /* 0x000fe40000000000 */
[----:B------:R-:W-:Y:S01]  /*3fdb0*/  IMAD.WIDE R12, R149, 0x4, R8 ;  /* 0x00000004950c7825 */ /* 0x000fe200078e0208 */
[----:B------:R-:W-:Y:S01]  /*3fdc0*/  ISETP.LT.AND P1, PT, R156, R14, !P0 ;  /* 0x0000000e9c00720c */ /* 0x000fe20004721270 */
[----:B------:R-:W4:Y:S01]  /*3fdd0*/  LDL.LU R149, [R1+0x11fc] ;  /* 0x0011fc0001957983 */ /* 0x000f220000300800 */
[----:B------:R-:W-:Y:S01]  /*3fde0*/  ISETP.LT.AND P0, PT, R155, UR4, !P0 ;  /* 0x000000049b007c0c */ /* 0x000fe2000c701270 */
[C---:B------:R-:W-:Y:S01]  /*3fdf0*/  IMAD.WIDE R14, R151.reuse, 0x4, R2 ;  /* 0x00000004970e7825 */ /* 0x040fe200078e0202 */
[----:B------:R-:W-:Y:S01]  /*3fe00*/  ISETP.GE.AND P2, PT, R0, UR5, PT ;  /* 0x0000000500007c0c */ /* 0x000fe2000bf46270 */
[----:B------:R-:W-:Y:S01]  /*3fe10*/  ULDC UR5, c[0x0][0x22c] ;  /* 0x00008b0000057ab9 */ /* 0x000fe20000000800 */
[----:B--2---:R1:W-:Y:S04]  /*3fe20*/  @P3 STG.E desc[UR34][R10.64], R148 ;  /* 0x000000940a003986 */ /* 0x0043e8000c101922 */
[----:B-1----:R-:W2:Y:S01]  /*3fe30*/  LDL.LU R148, [R1+0x504] ;  /* 0x0005040001947983 */ /* 0x002ea20000300800 */
[----:B------:R-:W-:-:S03]  /*3fe40*/  IMAD.WIDE R10, R151, 0x4, R4 ;  /* 0x00000004970a7825 */ /* 0x000fc600078e0204 */
[----:B---3--:R1:W-:Y:S01]  /*3fe50*/  @P4 STG.E desc[UR34][R12.64], R147 ;  /* 0x000000930c004986 */ /* 0x0083e2000c101922 */
[----:B------:R-:W-:-:S03]  /*3fe60*/  ISETP.LT.AND P4, PT, R152, UR4, !P2 ;  /* 0x0000000498007c0c */ /* 0x000fc6000d781270 */
[----:B-1----:R-:W3:Y:S01]  /*3fe70*/  LDL.LU R147, [R1+0x304] ;  /* 0x0003040001937983 */ /* 0x002ee20000300800 */
[----:B------:R-:W-:-:S03]  /*3fe80*/  IMAD.WIDE R12, R151, 0x4, R6 ;  /* 0x00000004970c7825 */ /* 0x000fc600078e0206 */
[----:B----4-:R1:W-:Y:S01]  /*3fe90*/  @P5 STG.E desc[UR34][R14.64], R146 ;  /* 0x000000920e005986 */ /* 0x0103e2000c101922 */
[----:B------:R-:W-:-:S03]  /*3fea0*/  ISETP.LT.AND P5, PT, R154, UR4, !P2 ;  /* 0x000000049a007c0c */ /* 0x000fc6000d7a1270 */
[----:B-1----:R-:W4:Y:S04]  /*3feb0*/  LDL.LU R146, [R1+0xaf8] ;  /* 0x000af80001927983 */ /* 0x002f280000300800 */
[----:B------:R1:W-:Y:S01]  /*3fec0*/  @P6 STG.E desc[UR34][R10.64], R159 ;  /* 0x0000009f0a006986 */ /* 0x0003e2000c101922 */
[----:B------:R-:W-:-:S03]  /*3fed0*/  IMAD.WIDE R14, R150, 0x4, R4 ;  /* 0x00000004960e7825 */ /* 0x000fc600078e0204 */
[----:B------:R1:W-:Y:S02]  /*3fee0*/  @P1 STG.E desc[UR34][R12.64], R144 ;  /* 0x000000900c001986 */ /* 0x0003e4000c101922 */
[----:B-1----:R-:W-:Y:S02]  /*3fef0*/  IMAD.WIDE R10, R151, 0x4, R8 ;  /* 0x00000004970a7825 */ /* 0x002fe400078e0208 */
[----:B------:R-:W4:Y:S04]  /*3ff00*/  LDL.LU R151, [R1+0x1200] ;  /* 0x0012000001977983 */ /* 0x000f280000300800 */
[----:B------:R1:W-:Y:S01]  /*3ff10*/  @P0 STG.E desc[UR34][R10.64], R145 ;  /* 0x000000910a000986 */ /* 0x0003e2000c101922 */
[----:B------:R-:W-:-:S03]  /*3ff20*/  IMAD.WIDE R12, R150, 0x4, R2 ;  /* 0x00000004960c7825 */ /* 0x000fc600078e0202 */
[----:B------:R-:W4:Y:S04]  /*3ff30*/  LDL.LU R159, [R1+0xf68] ;  /* 0x000f6800019f7983 */ /* 0x000f280000300800 */
[----:B-1----:R-:W4:Y:S01]  /*3ff40*/  LDL.LU R145, [R1+0xcf8] ;  /* 0x000cf80001917983 */ /* 0x002f220000300800 */
[----:B------:R-:W-:-:S03]  /*3ff50*/  IMAD.WIDE R10, R150, 0x4, R6 ;  /* 0x00000004960a7825 */ /* 0x000fc600078e0206 */
[----:B------:R1:W-:Y:S04]  /*3ff60*/  @P4 STG.E desc[UR34][R12.64], R139 ;  /* 0x0000008b0c004986 */ /* 0x0003e8000c101922 */
[----:B-1----:R-:W4:Y:S01]  /*3ff70*/  LDL.LU R139, [R1+0x908] ;  /* 0x00090800018b7983 */ /* 0x002f220000300800 */
[----:B------:R-:W-:-:S03]  /*3ff80*/  IMAD.WIDE R12, R150, 0x4, R8 ;  /* 0x00000004960c7825 */ /* 0x000fc600078e0208 */
[----:B------:R1:W-:Y:S04]  /*3ff90*/  @P5 STG.E desc[UR34][R14.64], R153 ;  /* 0x000000990e005986 */ /* 0x0003e8000c101922 */
[----:B-1----:R-:W4:Y:S04]  /*3ffa0*/  LDL.LU R153, [R1+0x708] ;  /* 0x0007080001997983 */ /* 0x002f280000300800 */
[----:B------:R-:W4:Y:S01]  /*3ffb0*/  LDL.LU R150, [R1+0x108] ;  /* 0x0001080001967983 */ /* 0x000f220000300800 */
[----:B------:R-:W-:Y:S01]  /*3ffc0*/  VIADD R0, R23, 0x84 ;  /* 0x0000008417007836 */ /* 0x000fe20000000000 */
[----:B------:R-:W-:Y:S01]  /*3ffd0*/  ISETP.LT.AND P1, PT, R156, UR4, !P2 ;  /* 0x000000049c007c0c */ /* 0x000fe2000d721270 */
[----:B------:R-:W-:Y:S01]  /*3ffe0*/  IMAD.WIDE R14, R149, 0x4, R2 ;  /* 0x00000004950e7825 */ /* 0x000fe200078e0202 */
[----:B------:R-:W4:Y:S02]  /*3fff0*/  LDL.LU R144, [R1+0x1204] ;  /* 0x0012040001907983 */ /* 0x000f240000300800 */
[----:B------:R-:W-:-:S02]  /*40000*/  ISETP.GE.AND P3, PT, R0, UR5, PT ;  /* 0x0000000500007c0c */ /* 0x000fc4000bf66270 */
[----:B------:R-:W-:Y:S01]  /*40010*/  ISETP.LT.AND P2, PT, R155, UR4, !P2 ;  /* 0x000000049b007c0c */ /* 0x000fe2000d741270 */
[C---:B------:R-:W-:Y:S01]  /*40020*/  VIADD R0, R23.reuse, 0x85 ;  /* 0x0000008517007836 */ /* 0x040fe20000000000 */
[----:B------:R-:W-:Y:S01]  /*40030*/  ISETP.LT.AND P0, PT, R152, UR4, !P3 ;  /* 0x0000000498007c0c */ /* 0x000fe2000df01270 */
[----:B------:R-:W-:Y:S01]  /*40040*/  ULDC UR5, c[0x0][0x22c] ;  /* 0x00008b0000057ab9 */ /* 0x000fe20000000800 */
[----:B------:R-:W-:Y:S02]  /*40050*/  ISETP.LT.AND P5, PT, R154, UR4, !P3 ;  /* 0x000000049a007c0c */ /* 0x000fe4000dfa1270 */
[----:B------:R-:W-:Y:S01]  /*40060*/  ISETP.GE.AND P6, PT, R0, UR5, PT ;  /* 0x0000000500007c0c */ /* 0x000fe2000bfc6270 */
[----:B--2---:R1:W-:Y:S01]  /*40070*/  @P1 STG.E desc[UR34][R10.64], R148 ;  /* 0x000000940a001986 */ /* 0x0043e2000c101922 */
[----:B------:R-:W-:Y:S01]  /*40080*/  ISETP.LT.AND P1, PT, R156, UR4, !P3 ;  /* 0x000000049c007c0c */ /* 0x000fe2000df21270 */
[----:B------:R-:W-:Y:S01]  /*40090*/  VIADD R0, R23, 0x86 ;  /* 0x0000008617007836 */ /* 0x000fe20000000000 */
[----:B------:R-:W-:Y:S01]  /*400a0*/  ISETP.LT.AND P3, PT, R155, UR4, !P3 ;  /* 0x000000049b007c0c */ /* 0x000fe2000df61270 */
[----:B------:R-:W-:Y:S01]  /*400b0*/  ULDC UR5, c[0x0][0x22c] ;  /* 0x00008b0000057ab9 */ /* 0x000fe20000000800 */
[----:B-1----:R-:W2:Y:S01]  /*400c0*/  LDL.LU R148, [R1+0x508] ;  /* 0x0005080001947983 */ /* 0x002ea20000300800 */
[----:B------:R-:W-:-:S03]  /*400d0*/  IMAD.WIDE R10, R149, 0x4, R4 ;  /* 0x00000004950a7825 */ /* 0x000fc600078e0204 */
[----:B---3--:R1:W-:Y:S01]  /*400e0*/  @P2 STG.E desc[UR34][R12.64], R147 ;  /* 0x000000930c002986 */ /* 0x0083e2000c101922 */
[----:B------:R-:W-:Y:S01]  /*400f0*/  ISETP.LT.AND P2, PT, R152, UR4, !P6 ;  /* 0x0000000498007c0c */ /* 0x000fe2000f741270 */
[----:B-1----:R-:W-:Y:S02]  /*40100*/  IMAD.WIDE R12, R149, 0x4, R6 ;  /* 0x00000004950c7825 */ /* 0x002fe400078e0206 */
[----:B------:R-:W3:Y:S04]  /*40110*/  LDL.LU R147, [R1+0x308] ;  /* 0x0003080001937983 */ /* 0x000ee80000300800 */
[----:B----4-:R1:W-:Y:S01]  /*40120*/  @P0 STG.E desc[UR34][R14.64], R146 ;  /* 0x000000920e000986 */ /* 0x0103e2000c101922 */
[----:B------:R-:W-:-:S03]  /*40130*/  ISETP.LT.AND P0, PT, R154, UR4, !P6 ;  /* 0x000000049a007c0c */ /* 0x000fc6000f701270 */
[----:B-1----:R-:W4:Y:S01]  /*40140*/  LDL.LU R146, [R1+0xafc] ;  /* 0x000afc0001927983 */ /* 0x002f220000300800 */
[----:B------:R-:W-:-:S03]  /*40150*/  IMAD.WIDE R14, R151, 0x4, R4 ;  /* 0x00000004970e7825 */ /* 0x000fc600078e0204 */
[----:B------:R1:W-:Y:S04]  /*40160*/  @P5 STG.E desc[UR34][R10.64], R159 ;  /* 0x0000009f0a005986 */ /* 0x0003e8000c101922 */
[----:B------:R1:W-:Y:S02]  /*40170*/  @P1 STG.E desc[UR34][R12.64], R145 ;  /* 0x000000910c001986 */ /* 0x0003e4000c101922 */
[----:B-1----:R-:W-:Y:S02]  /*40180*/  IMAD.WIDE R10, R149, 0x4, R8 ;  /* 0x00000004950a7825 */ /* 0x002fe400078e0208 */
[----:B------:R-:W4:Y:S04]  /*40190*/  LDL.LU R149, [R1+0x1208] ;  /* 0x0012080001957983 */ /* 0x000f280000300800 */
[----:B------:R-:W4:Y:S01]  /*401a0*/  LDL.LU R159, [R1+0xf6c] ;  /* 0x000f6c00019f7983 */ /* 0x000f220000300800 */
[----:B------:R-:W-:-:S03]  /*401b0*/  IMAD.WIDE R12, R151, 0x4, R2 ;  /* 0x00000004970c7825 */ /* 0x000fc600078e0202 */
[----:B------:R-:W4:Y:S04]  /*401c0*/  LDL.LU R145, [R1+0xcfc] ;  /* 0x000cfc0001917983 */ /* 0x000f280000300800 */
[----:B------:R-:W-:Y:S04]  /*401d0*/  @P3 STG.E desc[UR34][R10.64], R139 ;  /* 0x0000008b0a003986 */ /* 0x000fe8000c101922 */
[----:B------:R-:W-:Y:S04]  /*401e0*/  @P2 STG.E desc[UR34][R12.64], R153 ;  /* 0x000000990c002986 */ /* 0x000fe8000c101922 */
[----:B------:R1:W-:Y:S04]  /*401f0*/  @P0 STG.E desc[UR34][R14.64], R150 ;  /* 0x000000960e000986 */ /* 0x0003e8000c101922 */
[----:B-1----:R-:W4:Y:S04]  /*40200*/  LDL.LU R150, [R1+0x90c] ;  /* 0x00090c0001967983 */ /* 0x002f280000300800 */
[----:B------:R-:W4:Y:S04]  /*40210*/  LDL.LU R139, [R1+0x70c] ;  /* 0x00070c00018b7983 */ /* 0x000f280000300800 */
[----:B------:R-:W4:Y:S01]  /*40220*/  LDL.LU R153, [R1+0x10c] ;  /* 0x00010c0001997983 */ /* 0x000f220000300800 */
[----:B------:R-:W-:-:S02]  /*40230*/  ISETP.LT.AND P1, PT, R156, UR4, !P6 ;  /* 0x000000049c007c0c */ /* 0x000fc4000f721270 */
[----:B------:R-:W-:Y:S01]  /*40240*/  ISETP.GE.AND P4, PT, R0, UR5, PT ;  /* 0x0000000500007c0c */ /* 0x000fe2000bf86270 */
[----:B------:R-:W-:Y:S01]  /*40250*/  IMAD.WIDE R10, R151, 0x4, R6 ;  /* 0x00000004970a7825 */ /* 0x000fe200078e0206 */
[----:B------:R-:W-:Y:S01]  /*40260*/  ISETP.LT.AND P6, PT, R155, UR4, !P6 ;  /* 0x000000049b007c0c */ /* 0x000fe2000f7c1270 */
[----:B------:R-:W-:Y:S01]  /*40270*/  ULDC UR5, c[0x0][0x22c] ;  /* 0x00008b0000057ab9 */ /* 0x000fe20000000800 */
[----:B------:R-:W-:Y:S02]  /*40280*/  ISETP.LT.AND P3, PT, R152, UR4, !P4 ;  /* 0x0000000498007c0c */ /* 0x000fe4000e761270 */
[----:B------:R-:W-:Y:S01]  /*40290*/  ISETP.LT.AND P2, PT, R154, UR4, !P4 ;  /* 0x000000049a007c0c */ /* 0x000fe2000e741270 */
[----:B------:R-:W-:Y:S02]  /*402a0*/  VIADD R0, R23, 0x87 ;  /* 0x0000008717007836 */ /* 0x000fe40000000000 */
[----:B------:R-:W-:Y:S02]  /*402b0*/  IMAD.WIDE R12, R151, 0x4, R8 ;  /* 0x00000004970c7825 */ /* 0x000fe400078e0208 */
[----:B------:R-:W4:Y:S02]  /*402c0*/  LDL.LU R151, [R1+0x120c] ;  /* 0x00120c0001977983 */ /* 0x000f240000300800 */
[----:B------:R-:W-:Y:S01]  /*402d0*/  IMAD.WIDE R14, R144, 0x4, R2 ;  /* 0x00000004900e7825 */ /* 0x000fe200078e0202 */
[----:B------:R-:W-:Y:S01]  /*402e0*/  ISETP.GE.AND P5, PT, R0, UR5, PT ;  /* 0x0000000500007c0c */ /* 0x000fe2000bfa6270 */
[----:B------:R-:W-:Y:S01]  /*402f0*/  ULDC UR5, c[0x0][0x22c] ;  /* 0x00008b0000057ab9 */ /* 0x000fe20000000800 */
[----:B--2---:R1:W-:Y:S01]  /*40300*/  @P1 STG.E desc[UR34][R10.64], R148 ;  /* 0x000000940a001986 */ /* 0x0043e2000c101922 */
[----:B------:R-:W-:-:S02]  /*40310*/  ISETP.LT.AND P1, PT, R156, UR4, !P4 ;  /* 0x000000049c007c0c */ /* 0x000fc4000e721270 */
[----:B------:R-:W-:Y:S01]  /*40320*/  ISETP.LT.AND P4, PT, R155, UR4, !P4 ;  /* 0x000000049b007c0c */ /* 0x000fe2000e781270 */
        /* <DEDUP_REMOVED lines=9> */
[----:B------:R1:W-:Y:S04]  /*403c0*/  @P2 STG.E desc[UR34][R10.64], R159 ;  /* 0x0000009f0a002986 */ /* 0x0003e8000c101922 */
[----:B------:R1:W-:Y:S02]  /*403d0*/  @P1 STG.E desc[UR34][R12.64], R145 ;  /* 0x000000910c001986 */ /* 0x0003e4000c101922 */
[----:B-1----:R-:W-:-:S02]  /*403e0*/  IMAD.WIDE R10, R144, 0x4, R8 ;  /* 0x00000004900a7825 */ /* 0x002fc400078e0208 */
[----:B------:R-:W4:Y:S02]  /*403f0*/  LDL.LU R159, [R1+0xf70] ;  /* 0x000f7000019f7983 */ /* 0x000f240000300800 */
[----:B------:R-:W-:-:S04]  /*40400*/  IMAD.WIDE R12, R149, 0x4, R2 ;  /* 0x00000004950c7825 */ /* 0x000fc800078e0202 */
[----:B------:R-:W-:Y:S01]  /*40410*/  IMAD.WIDE R14, R149, 0x4, R4 ;  /* 0x00000004950e7825 */ /* 0x000fe200078e0204 */
[----:B------:R1:W-:Y:S04]  /*40420*/  @P4 STG.E desc[UR34][R10.64], R150 ;  /* 0x000000960a004986 */ /* 0x0003e8000c101922 */
[----:B------:R1:W-:Y:S04]  /*40430*/  @P3 STG.E desc[UR34][R12.64], R139 ;  /* 0x0000008b0c003986 */ /* 0x0003e8000c101922 */
[----:B-1----:R-:W4:Y:S04]  /*40440*/  LDL.LU R150, [R1+0x1210] ;  /* 0x0012100001967983 */ /* 0x002f280000300800 */
[----:B------:R-:W4:Y:S04]  /*40450*/  LDL.LU R144, [R1+0xd00] ;  /* 0x000d000001907983 */ /* 0x000f280000300800 */
[----:B------:R-:W4:Y:S04]  /*40460*/  LDL.LU R145, [R1+0x910] ;  /* 0x0009100001917983 */ /* 0x000f280000300800 */
[----:B------:R1:W-:Y:S04]  /*40470*/  @P6 STG.E desc[UR34][R14.64], R153 ;  /* 0x000000990e006986 */ /* 0x0003e8000c101922 */
[----:B------:R-:W4:Y:S04]  /*40480*/  LDL.LU R139, [R1+0x710] ;  /* 0x00071000018b7983 */ /* 0x000f280000300800 */
[----:B-1----:R-:W4:Y:S01]  /*40490*/  LDL.LU R153, [R1+0x110] ;  /* 0x0001100001997983 */ /* 0x002f220000300800 */
[----:B------:R-:W-:Y:S01]  /*404a0*/  VIADD R0, R23, 0x88 ;  /* 0x0000008817007836 */ /* 0x000fe20000000000 */
[----:B------:R-:W-:-:S04]  /*404b0*/  ISETP.LT.AND P1, PT, R156, UR4, !P5 ;  /* 0x000000049c007c0c */ /* 0x000fc8000ef21270 */
[----:B------:R-:W-:Y:S02]  /*404c0*/  ISETP.GE.AND P0, PT, R0, UR5, PT ;  /* 0x0000000500007c0c */ /* 0x000fe4000bf06270 */
[----:B------:R-:W-:Y:S01]  /*404d0*/  ISETP.LT.AND P5, PT, R155, UR4, !P5 ;  /* 0x000000049b007c0c */ /* 0x000fe2000efa1270 */
[----:B------:R-:W-:Y:S01]  /*404e0*/  IMAD.WIDE R10, R149, 0x4, R6 ;  /* 0x00000004950a7825 */ /* 0x000fe200078e0206 */
[----:B------:R-:W-:Y:S01]  /*404f0*/  ISETP.LT.AND P4, PT, R152, UR4, !P0 ;  /* 0x0000000498007c0c */ /* 0x000fe2000c781270 */
[----:B------:R-:W-:Y:S01]  /*40500*/  ULDC UR5, c[0x0][0x22c] ;  /* 0x00008b0000057ab9 */ /* 0x000fe20000000800 */
        /* <DEDUP_REMOVED lines=19> */
[----:B------:R1:W-:Y:S02]  /*40640*/  @P6 STG.E desc[UR34][R10.64], R159 ;  /* 0x0000009f0a006986 */ /* 0x0003e4000c101922 */
[----:B-1----:R-:W-:Y:S02]  /*40650*/  IMAD.WIDE R10, R151, 0x4, R8 ;  /* 0x00000004970a7825 */ /* 0x002fe400078e0208 */
[----:B------:R-:W4:Y:S04]  /*40660*/  LDL.LU R151, [R1+0x1218] ;  /* 0x0012180001977983 */ /* 0x000f280000300800 */
[----:B------:R-:W4:Y:S01]  /*40670*/  LDL.LU R159, [R1+0xf74] ;  /* 0x000f7400019f7983 */ /* 0x000f220000300800 */
[----:B------:R-:W-:-:S03]  /*40680*/  IMAD.WIDE R14, R150, 0x4, R4 ;  /* 0x00000004960e7825 */ /* 0x000fc600078e0204 */
[----:B------:R1:W-:Y:S04]  /*40690*/  @P1 STG.E desc[UR34][R12.64], R144 ;  /* 0x000000900c001986 */ /* 0x0003e8000c101922 */
[----:B------:R1:W-:Y:S02]  /*406a0*/  @P0 STG.E desc[UR34][R10.64], R145 ;  /* 0x000000910a000986 */ /* 0x0003e4000c101922 */
[----:B-1----:R-:W-:Y:S02]  /*406b0*/  IMAD.WIDE R12, R150, 0x4, R2 ;  /* 0x00000004960c7825 */ /* 0x002fe400078e0202 */
[----:B------:R-:W4:Y:S04]  /*406c0*/  LDL.LU R144, [R1+0xd04] ;  /* 0x000d040001907983 */ /* 0x000f280000300800 */
[----:B------:R-:W4:Y:S04]  /*406d0*/  LDL.LU R145, [R1+0x914] ;  /* 0x0009140001917983 */ /* 0x000f280000300800 */
[----:B------:R1:W-:Y:S04]  /*406e0*/  @P4 STG.E desc[UR34][R12.64], R139 ;  /* 0x0000008b0c004986 */ /* 0x0003e8000c101922 */
[----:B------:R1:W-:Y:S04]  /*406f0*/  @P5 STG.E desc[UR34][R14.64], R153 ;  /* 0x000000990e005986 */ /* 0x0003e8000c101922 */
[----:B-1----:R-:W4:Y:S04]  /*40700*/  LDL.LU R139, [R1+0x714] ;  /* 0x00071400018b7983 */ /* 0x002f280000300800 */
[----:B------:R-:W4:Y:S01]  /*40710*/  LDL.LU R153, [R1+0x114] ;  /* 0x0001140001997983 */ /* 0x000f220000300800 */
        /* <DEDUP_REMOVED lines=10> */
[----:B------:R-:W4:Y:S01]  /*407c0*/  LDL.LU R150, [R1+0x121c] ;  /* 0x00121c0001967983 */ /* 0x000f220000300800 */
[----:B------:R-:W-:Y:S01]  /*407d0*/  ISETP.GE.AND P6, PT, R0, UR5, PT ;  /* 0x0000000500007c0c */ /* 0x000fe2000bfc6270 */
[----:B------:R-:W-:Y:S01]  /*407e0*/  IMAD.WIDE R14, R149, 0x4, R2 ;  /* 0x00000004950e7825 */ /* 0x000fe200078e0202 */
        /* <DEDUP_REMOVED lines=14> */
[----:B------:R-:W-:-:S04]  /*408d0*/  IMAD.WIDE R14, R151, 0x4, R4 ;  /* 0x00000004970e7825 */ /* 0x000fc800078e0204 */
[----:B-1----:R-:W-:Y:S02]  /*408e0*/  IMAD.WIDE R10, R149, 0x4, R8 ;  /* 0x00000004950a7825 */ /* 0x002fe400078e0208 */
[----:B------:R-:W4:Y:S04]  /*408f0*/  LDL.LU R149, [R1+0x1220] ;  /* 0x0012200001957983 */ /* 0x000f280000300800 */
[----:B------:R-:W4:Y:S04]  /*40900*/  LDL.LU R159, [R1+0xf78] ;  /* 0x000f7800019f7983 */ /* 0x000f280000300800 */
[----:B------:R1:W-:Y:S04]  /*40910*/  @P1 STG.E desc[UR34][R12.64], R144 ;  /* 0x000000900c001986 */ /* 0x0003e8000c101922 */
[----:B------:R1:W-:Y:S02]  /*40920*/  @P3 STG.E desc[UR34][R10.64], R145 ;  /* 0x000000910a003986 */ /* 0x0003e4000c101922 */
[----:B-1----:R-:W-:-:S02]  /*40930*/  IMAD.WIDE R12, R151, 0x4, R2 ;  /* 0x00000004970c7825 */ /* 0x002fc400078e0202 */
[----:B------:R-:W4:Y:S02]  /*40940*/  LDL.LU R145, [R1+0xd08] ;  /* 0x000d080001917983 */ /* 0x000f240000300800 */
[C---:B------:R-:W-:Y:S02]  /*40950*/  IMAD.WIDE R10, R151.reuse, 0x4, R6 ;  /* 0x00000004970a7825 */ /* 0x040fe400078e0206 */
[----:B------:R1:W-:Y:S04]  /*40960*/  @P2 STG.E desc[UR34][R12.64], R139 ;  /* 0x0000008b0c002986 */ /* 0x0003e8000c101922 */
[----:B------:R1:W-:Y:S04]  /*40970*/  @P0 STG.E desc[UR34][R14.64], R153 ;  /* 0x000000990e000986 */ /* 0x0003e8000c101922 */
[----:B-1----:R-:W4:Y:S01]  /*40980*/  LDL.LU R139, [R1+0x918] ;  /* 0x00091800018b7983 */ /* 0x002f220000300800 */
[----:B------:R-:W-:-:S03]  /*40990*/  IMAD.WIDE R12, R151, 0x4, R8 ;  /* 0x00000004970c7825 */ /* 0x000fc600078e0208 */
[----:B------:R-:W4:Y:S04]  /*409a0*/  LDL.LU R153, [R1+0x718] ;  /* 0x0007180001997983 */ /* 0x000f280000300800 */
        /* <DEDUP_REMOVED lines=27> */
[----:B------:R1:W-:Y:S02]  /*40b60*/  @P2 STG.E desc[UR34][R10.64], R159 ;  /* 0x0000009f0a002986 */ /* 0x0003e4000c101922 */
[----:B-1----:R-:W-:Y:S02]  /*40b70*/  IMAD.WIDE R10, R150, 0x4, R8 ;  /* 0x00000004960a7825 */ /* 0x002fe400078e0208 */
[----:B------:R-:W4:Y:S04]  /*40b80*/  LDL.LU R150, [R1+0x1228] ;  /* 0x0012280001967983 */ /* 0x000f280000300800 */
[----:B------:R-:W4:Y:S04]  /*40b90*/  LDL.LU R159, [R1+0xf7c] ;  /* 0x000f7c00019f7983 */ /* 0x000f280000300800 */
[----:B------:R1:W-:Y:S02]  /*40ba0*/  @P1 STG.E desc[UR34][R12.64], R145 ;  /* 0x000000910c001986 */ /* 0x0003e4000c101922 */
[----:B-1----:R-:W-:-:S02]  /*40bb0*/  IMAD.WIDE R12, R149, 0x4, R2 ;  /* 0x00000004950c7825 */ /* 0x002fc400078e0202 */
        /* <DEDUP_REMOVED lines=34> */
[----:B-1----:R-:W-:Y:S01]  /*40de0*/  IMAD.WIDE R10, R144, 0x4, R8 ;  /* 0x00000004900a7825 */ /* 0x002fe200078e0208 */
[----:B------:R-:W4:Y:S04]  /*40df0*/  LDL.LU R159, [R1+0xf80] ;  /* 0x000f8000019f7983 */ /* 0x000f280000300800 */
[----:B------:R1:W-:Y:S02]  /*40e00*/  @P1 STG.E desc[UR34][R12.64], R145 ;  /* 0x000000910c001986 */ /* 0x0003e4000c101922 */
[----:B-1----:R-:W-:Y:S02]  /*40e10*/  IMAD.WIDE R12, R150, 0x4, R2 ;  /* 0x00000004960c7825 */ /* 0x002fe400078e0202 */
        /* <DEDUP_REMOVED lines=497> */
[----:B------:R-:W-:-:S04]  /*42d30*/  IMAD.WIDE R12, R150, 0x4, R8 ;  /* 0x00000004960c7825 */ /* 0x000fc800078e0208 */
[----:B------:R-:W-:Y:S01]  /*42d40*/  IMAD.WIDE R14, R149, 0x4, R2 ;  /* 0x00000004950e7825 */ /* 0x000fe200078e0202 */
[----:B--2---:R1:W-:Y:S01]  /*42d50*/  @P1 STG.E desc[UR34][R10.64], R148 ;  /* 0x000000940a001986 */ /* 0x0043e2000c101922 */
[----:B------:R-:W-:Y:S02]  /*42d60*/  ISETP.LT.AND P1, PT, R156, UR4, !P3 ;  /* 0x000000049c007c0c */ /* 0x000fe4000df21270 */
[----:B------:R-:W-:Y:S02]  /*42d70*/  ISETP.LT.AND P3, PT, R155, UR4, !P3 ;  /* 0x000000049b007c0c */ /* 0x000fe4000df61270 */
[----:B------:R-:W-:Y:S01]  /*42d80*/  ISETP.GE.AND P6, PT, R0, UR5, PT ;  /* 0x0000000500007c0c */ /* 0x000fe2000bfc6270 */
[----:B-1----:R-:W2:Y:S01]  /*42d90*/  LDL.LU R148, [R1+0x1298] ;  /* 0x0012980001947983 */ /* 0x002ea20000300800 */
[----:B------:R-:W-:Y:S01]  /*42da0*/  IMAD.WIDE R10, R149, 0x4, R4 ;  /* 0x00000004950a7825 */ /* 0x000fe200078e0204 */
[----:B------:R-:W-:Y:S02]  /*42db0*/  ULDC UR5, c[0x0][0x22c] ;  /* 0x00008b0000057ab9 */ /* 0x000fe40000000800 */
[----:B------:R-:W2:Y:S04]  /*42dc0*/  LDL.LU R150, [R1+0x350] ;  /* 0x0003500001967983 */ /* 0x000ea80000300800 */
        /* <DEDUP_REMOVED lines=32> */
[----:B--2---:R-:W-:-:S02]  /*42fd0*/  IMAD.WIDE R14, R148, 0x4, R2 ;  /* 0x00000004940e7825 */ /* 0x004fc400078e0202 */
[----:B------:R1:W-:Y:S01]  /*42fe0*/  @P1 STG.E desc[UR34][R10.64], R150 ;  /* 0x000000960a001986 */ /* 0x0003e2000c101922 */
[----:B------:R-:W-:Y:S02]  /*42ff0*/  ISETP.LT.AND P1, PT, R156, UR4, !P4 ;  /* 0x000000049c007c0c */ /* 0x000fe4000e721270 */
[----:B------:R-:W-:Y:S02]  /*43000*/  ISETP.LT.AND P4, PT, R155, UR4, !P4 ;  /* 0x000000049b007c0c */ /* 0x000fe4000e781270 */
[----:B------:R-:W-:Y:S01]  /*43010*/  ISETP.GE.AND P5, PT, R0, UR5, PT ;  /* 0x0000000500007c0c */ /* 0x000fe2000bfa6270 */
[----:B-1----:R-:W2:Y:S01]  /*43020*/  LDL.LU R150, [R1+0x354] ;  /* 0x0003540001967983 */ /* 0x002ea20000300800 */
[----:B------:R-:W-:Y:S01]  /*43030*/  IMAD.WIDE R10, R148, 0x4, R4 ;  /* 0x00000004940a7825 */ /* 0x000fe200078e0204 */
[----:B------:R-:W-:Y:S02]  /*43040*/  ULDC UR5, c[0x0][0x22c] ;  /* 0x00008b0000057ab9 */ /* 0x000fe40000000800 */
        /* <DEDUP_REMOVED lines=63> */
[----:B------:R-:W-:Y:S02]  /*43440*/  ISETP.LT.AND P2, PT, R155, UR4, !P2 ;  /* 0x000000049b007c0c */ /* 0x000fe4000d741270 */
[----:B------:R-:W-:Y:S01]  /*43450*/  ISETP.GE.AND P3, PT, R0, UR5, PT ;  /* 0x0000000500007c0c */ /* 0x000fe2000bf66270 */
[----:B------:R-:W-:Y:S01]  /*43460*/  IMAD.WIDE R10, R148, 0x4, R6 ;  /* 0x00000004940a7825 */ /* 0x000fe200078e0206 */
[----:B------:R-:W-:Y:S02]  /*43470*/  ULDC UR5, c[0x0][0x22c] ;  /* 0x00008b0000057ab9 */ /* 0x000fe40000000800 */
[----:B------:R-:W-:Y:S01]  /*43480*/  ISETP.LT.AND P0, PT, R152, UR4, !P3 ;  /* 0x0000000498007c0c */ /* 0x000fe2000df01270 */
[----:B------:R-:W-:Y:S01]  /*43490*/  IMAD.WIDE R12, R148, 0x4, R8 ;  /* 0x00000004940c7825 */ /* 0x000fe200078e0208 */
[----:B------:R-:W-:Y:S01]  /*434a0*/  ISETP.LT.AND P5, PT, R154, UR4, !P3 ;  /* 0x000000049a007c0c */ /* 0x000fe2000dfa1270 */
[----:B------:R-:W4:Y:S02]  /*434b0*/  LDL.LU R148, [R1+0x12b0] ;  /* 0x0012b00001947983 */ /* 0x000f240000300800 */
[----:B------:R-:W-:-:S02]  /*434c0*/  VIADD R0, R23, 0xaf ;  /* 0x000000af17007836 */ /* 0x000fc40000000000 */
[----:B--2---:R1:W-:Y:S01]  /*434d0*/  @P1 STG.E desc[UR34][R10.64], R150 ;  /* 0x000000960a001986 */ /* 0x0043e2000c101922 */
[----:B------:R-:W-:Y:S01]  /*434e0*/  ISETP.LT.AND P1, PT, R156, UR4, !P3 ;  /* 0x000000049c007c0c */ /* 0x000fe2000df21270 */
[----:B------:R-:W-:Y:S01]  /*434f0*/  IMAD.WIDE R14, R144, 0x4, R2 ;  /* 0x00000004900e7825 */ /* 0x000fe200078e0202 */
[----:B------:R-:W-:Y:S02]  /*43500*/  ISETP.LT.AND P3, PT, R155, UR4, !P3 ;  /* 0x000000049b007c0c */ /* 0x000fe4000df61270 */
[----:B------:R-:W-:Y:S01]  /*43510*/  ISETP.GE.AND P6, PT, R0, UR5, PT ;  /* 0x0000000500007c0c */ /* 0x000fe2000bfc6270 */
[----:B---3--:R2:W-:Y:S01]  /*43520*/  @P2 STG.E desc[UR34][R12.64], R147 ;  /* 0x000000930c002986 */ /* 0x0085e2000c101922 */
[----:B-1----:R-:W-:Y:S02]  /*43530*/  IMAD.WIDE R10, R144, 0x4, R4 ;  /* 0x00000004900a7825 */ /* 0x002fe400078e0204 */
[----:B------:R-:W-:Y:S01]  /*43540*/  ISETP.LT.AND P2, PT, R152, UR4, !P6 ;  /* 0x0000000498007c0c */ /* 0x000fe2000f741270 */
[----:B------:R-:W-:Y:S01]  /*43550*/  ULDC UR5, c[0x0][0x22c] ;  /* 0x00008b0000057ab9 */ /* 0x000fe20000000800 */
[----:B--2---:R-:W2:Y:S01]  /*43560*/  LDL.LU R147, [R1+0x35c] ;  /* 0x00035c0001937983 */ /* 0x004ea20000300800 */
[----:B------:R-:W-:-:S03]  /*43570*/  IMAD.WIDE R12, R144, 0x4, R6 ;  /* 0x00000004900c7825 */ /* 0x000fc600078e0206 */
[----:B----4-:R1:W-:Y:S01]  /*43580*/  @P0 STG.E desc[UR34][R14.64], R146 ;  /* 0x000000920e000986 */ /* 0x0103e2000c101922 */
[----:B------:R-:W-:-:S03]  /*43590*/  ISETP.LT.AND P0, PT, R154, UR4, !P6 ;  /* 0x000000049a007c0c */ /* 0x000fc6000f701270 */
[----:B------:R-:W3:Y:S04]  /*435a0*/  LDL.LU R150, [R1+0x15c] ;  /* 0x00015c0001967983 */ /* 0x000ee80000300800 */
        /* <DEDUP_REMOVED lines=24> */
[----:B--2---:R1:W-:Y:S01]  /*43730*/  @P1 STG.E desc[UR34][R10.64], R147 ;  /* 0x000000930a001986 */ /* 0x0043e2000c101922 */
[----:B------:R-:W-:Y:S01]  /*43740*/  IMAD.WIDE R12, R151, 0x4, R8 ;  /* 0x00000004970c7825 */ /* 0x000fe200078e0208 */
[----:B------:R-:W-:-:S02]  /*43750*/  ISETP.LT.AND P1, PT, R156, UR4, !P4 ;  /* 0x000000049c007c0c */ /* 0x000fc4000e721270 */
[----:B------:R-:W-:Y:S01]  /*43760*/  ISETP.LT.AND P4, PT, R155, UR4, !P4 ;  /* 0x000000049b007c0c */ /* 0x000fe2000e781270 */
[----:B------:R-:W-:Y:S01]  /*43770*/  IMAD.WIDE R14, R148, 0x4, R2 ;  /* 0x00000004940e7825 */ /* 0x000fe200078e0202 */
[----:B------:R-:W-:Y:S01]  /*43780*/  ISETP.GE.AND P5, PT, R0, UR5, PT ;  /* 0x0000000500007c0c */ /* 0x000fe2000bfa6270 */
[----:B---3--:R2:W-:Y:S01]  /*43790*/  @P6 STG.E desc[UR34][R12.64], R150 ;  /* 0x000000960c006986 */ /* 0x0085e2000c101922 */
[----:B------:R-:W-:-:S03]  /*437a0*/  ULDC UR5, c[0x0][0x22c] ;  /* 0x00008b0000057ab9 */ /* 0x000fc60000000800 */
[----:B-1----:R-:W3:Y:S01]  /*437b0*/  LDL.LU R147, [R1+0x12b8] ;  /* 0x0012b80001937983 */ /* 0x002ee20000300800 */
[----:B------:R-:W-:-:S03]  /*437c0*/  IMAD.WIDE R10, R148, 0x4, R4 ;  /* 0x00000004940a7825 */ /* 0x000fc600078e0204 */
[----:B------:R-:W3:Y:S01]  /*437d0*/  LDL.LU R151, [R1+0x360] ;  /* 0x0003600001977983 */ /* 0x000ee20000300800 */
[----:B------:R-:W-:-:S03]  /*437e0*/  ISETP.LT.AND P6, PT, R154, UR4, !P5 ;  /* 0x000000049a007c0c */ /* 0x000fc6000efc1270 */
[----:B----4-:R1:W-:Y:S01]  /*437f0*/  @P3 STG.E desc[UR34][R14.64], R146 ;  /* 0x000000920e003986 */ /* 0x0103e2000c101922 */
[----:B------:R-:W-:Y:S01]  /*43800*/  ISETP.LT.AND P3, PT, R152, UR4, !P5 ;  /* 0x0000000498007c0c */ /* 0x000fe2000ef61270 */
[C---:B--2---:R-:W-:Y:S02]  /*43810*/  IMAD.WIDE R12, R148.reuse, 0x4, R6 ;  /* 0x00000004940c7825 */ /* 0x044fe400078e0206 */
[----:B------:R-:W2:Y:S04]  /*43820*/  LDL.LU R150, [R1+0x160] ;  /* 0x0001600001967983 */ /* 0x000ea80000300800 */
[----:B-1----:R-:W4:Y:S04]  /*43830*/  LDL.LU R146, [R1+0xb54] ;  /* 0x000b540001927983 */ /* 0x002f280000300800 */
[----:B------:R1:W-:Y:S02]  /*43840*/  @P2 STG.E desc[UR34][R10.64], R159 ;  /* 0x0000009f0a002986 */ /* 0x0003e4000c101922 */
[----:B-1----:R-:W-:-:S02]  /*43850*/  IMAD.WIDE R10, R148, 0x4, R8 ;  /* 0x00000004940a7825 */ /* 0x002fc400078e0208 */
        /* <DEDUP_REMOVED lines=21> */
[----:B------:R-:W-:Y:S01]  /*439b0*/  IMAD.WIDE R12, R149, 0x4, R8 ;  /* 0x00000004950c7825 */ /* 0x000fe200078e0208 */
[----:B---3--:R1:W-:Y:S01]  /*439c0*/  @P1 STG.E desc[UR34][R10.64], R151 ;  /* 0x000000970a001986 */ /* 0x0083e2000c101922 */
[----:B------:R-:W-:-:S02]  /*439d0*/  ISETP.LT.AND P1, PT, R156, UR4, !P0 ;  /* 0x000000049c007c0c */ /* 0x000fc4000c721270 */
[----:B------:R-:W-:Y:S01]  /*439e0*/  IMAD.WIDE R14, R147, 0x4, R2 ;  /* 0x00000004930e7825 */ /* 0x000fe200078e0202 */
[----:B------:R-:W3:Y:S01]  /*439f0*/  LDL.LU R149, [R1+0x12c0] ;  /* 0x0012c00001957983 */ /* 0x000ee20000300800 */
[----:B------:R-:W-:Y:S02]  /*43a00*/  ISETP.LT.AND P0, PT, R155, UR4, !P0 ;  /* 0x000000049b007c0c */ /* 0x000fe4000c701270 */
[----:B------:R-:W-:Y:S01]  /*43a10*/  ISETP.GE.AND P2, PT, R0, UR5, PT ;  /* 0x0000000500007c0c */ /* 0x000fe2000bf46270 */
[----:B--2---:R2:W-:Y:S04]  /*43a20*/  @P5 STG.E desc[UR34][R12.64], R150 ;  /* 0x000000960c005986 */ /* 0x0045e8000c101922 */
[----:B-1----:R-:W3:Y:S01]  /*43a30*/  LDL.LU R151, [R1+0x364] ;  /* 0x0003640001977983 */ /* 0x002ee20000300800 */
[----:B------:R-:W-:Y:S01]  /*43a40*/  IMAD.WIDE R10, R147, 0x4, R4 ;  /* 0x00000004930a7825 */ /* 0x000fe200078e0204 */
[----:B------:R-:W-:Y:S01]  /*43a50*/  ISETP.LT.AND P5, PT, R154, UR4, !P2 ;  /* 0x000000049a007c0c */ /* 0x000fe2000d7a1270 */
[----:B------:R-:W-:Y:S01]  /*43a60*/  ULDC UR5, c[0x0][0x22c] ;  /* 0x00008b0000057ab9 */ /* 0x000fe20000000800 */
[----:B----4-:R1:W-:Y:S01]  /*43a70*/  @P4 STG.E desc[UR34][R14.64], R146 ;  /* 0x000000920e004986 */ /* 0x0103e2000c101922 */
[----:B------:R-:W-:-:S03]  /*43a80*/  ISETP.LT.AND P4, PT, R152, UR4, !P2 ;  /* 0x0000000498007c0c */ /* 0x000fc6000d781270 */
[----:B--2---:R-:W2:Y:S01]  /*43a90*/  LDL.LU R150, [R1+0x164] ;  /* 0x0001640001967983 */ /* 0x004ea20000300800 */
[----:B------:R-:W-:-:S03]  /*43aa0*/  IMAD.WIDE R12, R147, 0x4, R6 ;  /* 0x00000004930c7825 */ /* 0x000fc600078e0206 */
        /* <DEDUP_REMOVED lines=19> */
[----:B---3--:R-:W-:Y:S01]  /*43be0*/  IMAD.WIDE R14, R149, 0x4, R2 ;  /* 0x00000004950e7825 */ /* 0x008fe200078e0202 */
[----:B------:R-:W3:Y:S02]  /*43bf0*/  LDL.LU R144, [R1+0x12c8] ;  /* 0x0012c80001907983 */ /* 0x000ee40000300800 */
[----:B------:R-:W-:Y:S01]  /*43c00*/  ISETP.GE.AND P3, PT, R0, UR5, PT ;  /* 0x0000000500007c0c */ /* 0x000fe2000bf66270 */
[----:B------:R-:W-:Y:S01]  /*43c10*/  ULDC UR5, c[0x0][0x22c] ;  /* 0x00008b0000057ab9 */ /* 0x000fe20000000800 */
[----:B------:R-:W-:-:S02]  /*43c20*/  ISETP.LT.AND P2, PT, R155, UR4, !P2 ;  /* 0x000000049b007c0c */ /* 0x000fc4000d741270 */
[----:B------:R-:W-:Y:S01]  /*43c30*/  ISETP.LT.AND P0, PT, R152, UR4, !P3 ;  /* 0x0000000498007c0c */ /* 0x000fe2000df01270 */
[----:B------:R-:W-:Y:S01]  /*43c40*/  VIADD R0, R23, 0xb5 ;  /* 0x000000b517007836 */ /* 0x000fe20000000000 */
[----:B------:R-:W-:-:S03]  /*43c50*/  ISETP.LT.AND P5, PT, R154, UR4, !P3 ;  /* 0x000000049a007c0c */ /* 0x000fc6000dfa1270 */
[----:B------:R1:W-:Y:S01]  /*43c60*/  @P1 STG.E desc[UR34][R10.64], R151 ;  /* 0x000000970a001986 */ /* 0x0003e2000c101922 */
[----:B------:R-:W-:Y:S02]  /*43c70*/  ISETP.LT.AND P1, PT, R156, UR4, !P3 ;  /* 0x000000049c007c0c */ /* 0x000fe4000df21270 */
[----:B------:R-:W-:Y:S02]  /*43c80*/  ISETP.GE.AND P6, PT, R0, UR5, PT ;  /* 0x0000000500007c0c */ /* 0x000fe4000bfc6270 */
[----:B------:R-:W-:Y:S01]  /*43c90*/  ISETP.LT.AND P3, PT, R155, UR4, !P3 ;  /* 0x000000049b007c0c */ /* 0x000fe2000df61270 */
[----:B--2---:R2:W-:Y:S01]  /*43ca0*/  @P2 STG.E desc[UR34][R12.64], R150 ;  /* 0x000000960c002986 */ /* 0x0045e2000c101922 */
[----:B------:R-:W-:-:S03]  /*43cb0*/  ISETP.LT.AND P2, PT, R152, UR4, !P6 ;  /* 0x0000000498007c0c */ /* 0x000fc6000f741270 */
[----:B-1----:R-:W3:Y:S01]  /*43cc0*/  LDL.LU R151, [R1+0x368] ;  /* 0x0003680001977983 */ /* 0x002ee20000300800 */
[C---:B------:R-:W-:Y:S01]  /*43cd0*/  IMAD.WIDE R10, R149.reuse, 0x4, R4 ;  /* 0x00000004950a7825 */ /* 0x040fe200078e0204 */
[----:B------:R-:W-:Y:S02]  /*43ce0*/  ULDC UR5, c[0x0][0x22c] ;  /* 0x00008b0000057ab9 */ /* 0x000fe40000000800 */
[----:B----4-:R1:W-:Y:S01]  /*43cf0*/  @P0 STG.E desc[UR34][R14.64], R146 ;  /* 0x000000920e000986 */ /* 0x0103e2000c101922 */
[----:B------:R-:W-:Y:S01]  /*43d00*/  ISETP.LT.AND P0, PT, R154, UR4, !P6 ;  /* 0x000000049a007c0c */ /* 0x000fe2000f701270 */
[----:B--2---:R-:W-:Y:S02]  /*43d10*/  IMAD.WIDE R12, R149, 0x4, R6 ;  /* 0x00000004950c7825 */ /* 0x004fe400078e0206 */
[----:B------:R-:W2:Y:S04]  /*43d20*/  LDL.LU R150, [R1+0x168] ;  /* 0x0001680001967983 */ /* 0x000ea80000300800 */
        /* <DEDUP_REMOVED lines=20> */
[----:B------:R-:W-:Y:S01]  /*43e70*/  IMAD.WIDE R12, R147, 0x4, R8 ;  /* 0x00000004930c7825 */ /* 0x000fe200078e0208 */
[----:B------:R-:W-:Y:S01]  /*43e80*/  ISETP.LT.AND P3, PT, R152, UR4, !P4 ;  /* 0x0000000498007c0c */ /* 0x000fe2000e761270 */
[----:B------:R-:W4:Y:S01]  /*43e90*/  LDL.LU R147, [R1+0x12d0] ;  /* 0x0012d00001937983 */ /* 0x000f220000300800 */
[----:B------:R-:W-:Y:S01]  /*43ea0*/  ISETP.LT.AND P2, PT, R154, UR4, !P4 ;  /* 0x000000049a007c0c */ /* 0x000fe2000e741270 */
[----:B---3--:R-:W-:Y:S01]  /*43eb0*/  IMAD.WIDE R14, R144, 0x4, R2 ;  /* 0x00000004900e7825 */ /* 0x008fe200078e0202 */
[----:B------:R-:W-:Y:S01]  /*43ec0*/  ULDC UR5, c[0x0][0x22c] ;  /* 0x00008b0000057ab9 */ /* 0x000fe20000000800 */
[----:B------:R1:W-:Y:S01]  /*43ed0*/  @P1 STG.E desc[UR34][R10.64], R151 ;  /* 0x000000970a001986 */ /* 0x0003e2000c101922 */
[----:B------:R-:W-:Y:S01]  /*43ee0*/  ISETP.LT.AND P1, PT, R156, UR4, !P4 ;  /* 0x000000049c007c0c */ /* 0x000fe2000e721270 */
[----:B------:R-:W-:Y:S01]  /*43ef0*/  VIADD R0, R23, 0xb7 ;  /* 0x000000b717007836 */ /* 0x000fe20000000000 */
[----:B------:R-:W-:-:S03]  /*43f00*/  ISETP.LT.AND P4, PT, R155, UR4, !P4 ;  /* 0x000000049b007c0c */ /* 0x000fc6000e781270 */
[----:B--2---:R-:W-:Y:S01]  /*43f10*/  @P6 STG.E desc[UR34][R12.64], R150 ;  /* 0x000000960c006986 */ /* 0x004fe2000c101922 */
[----:B------:R-:W-:-:S03]  /*43f20*/  ISETP.GE.AND P5, PT, R0, UR5, PT ;  /* 0x0000000500007c0c */ /* 0x000fc6000bfa6270 */
[----:B----4-:R2:W-:Y:S01]  /*43f30*/  @P3 STG.E desc[UR34][R14.64], R146 ;  /* 0x000000920e003986 */ /* 0x0105e2000c101922 */
[----:B-1----:R-:W-:Y:S01]  /*43f40*/  IMAD.WIDE R10, R144, 0x4, R4 ;  /* 0x00000004900a7825 */ /* 0x002fe200078e0204 */
[----:B------:R-:W-:Y:S01]  /*43f50*/  ISETP.LT.AND P3, PT, R152, UR4, !P5 ;  /* 0x0000000498007c0c */ /* 0x000fe2000ef61270 */
[----:B------:R-:W-:Y:S01]  /*43f60*/  ULDC UR5, c[0x0][0x22c] ;  /* 0x00008b0000057ab9 */ /* 0x000fe20000000800 */
[----:B--2---:R-:W2:Y:S01]  /*43f70*/  LDL.LU R146, [R1+0x36c] ;  /* 0x00036c0001927983 */ /* 0x004ea20000300800 */
[----:B------:R-:W-:-:S03]  /*43f80*/  IMAD.WIDE R12, R144, 0x4, R6 ;  /* 0x00000004900c7825 */ /* 0x000fc600078e0206 */
[----:B------:R-:W3:Y:S04]  /*43f90*/  LDL.LU R151, [R1+0x16c] ;  /* 0x00016c0001977983 */ /* 0x000ee80000300800 */
[----:B------:R-:W4:Y:S04]  /*43fa0*/  LDL.LU R150, [R1+0xb60] ;  /* 0x000b600001967983 */ /* 0x000f280000300800 */
[----:B------:R1:W-:Y:S02]  /*43fb0*/  @P2 STG.E desc[UR34][R10.64], R159 ;  /* 0x0000009f0a002986 */ /* 0x0003e4000c101922 */
[----:B-1----:R-:W-:-:S02]  /*43fc0*/  IMAD.WIDE R10, R144, 0x4, R8 ;  /* 0x00000004900a7825 */ /* 0x002fc400078e0208 */
[----:B------:R-:W4:Y:S02]  /*43fd0*/  LDL.LU R159, [R1+0xfe0] ;  /* 0x000fe000019f7983 */ /* 0x000f240000300800 */
[C---:B------:R-:W-:Y:S02]  /*43fe0*/  IMAD.WIDE R14, R149.reuse, 0x4, R4 ;  /* 0x00000004950e7825 */ /* 0x040fe400078e0204 */
[----:B------:R1:W-:Y:S02]  /*43ff0*/  @P1 STG.E desc[UR34][R12.64], R145 ;  /* 0x000000910c001986 */ /* 0x0003e4000c101922 */
[C---:B-1----:R-:W-:Y:S02]  /*44000*/  IMAD.WIDE R12, R149.reuse, 0x4, R2 ;  /* 0x00000004950c7825 */ /* 0x042fe400078e0202 */
[----:B------:R1:W-:Y:S04]  /*44010*/  @P4 STG.E desc[UR34][R10.64], R148 ;  /* 0x000000940a004986 */ /* 0x0003e8000c101922 */
[----:B------:R1:W-:Y:S04]  /*44020*/  @P3 STG.E desc[UR34][R12.64], R139 ;  /* 0x0000008b0c003986 */ /* 0x0003e8000c101922 */
[----:B-1----:R-:W4:Y:S04]  /*44030*/  LDL.LU R148, [R1+0x12d4] ;  /* 0x0012d40001947983 */ /* 0x002f280000300800 */
[----:B------:R-:W4:Y:S04]  /*44040*/  LDL.LU R144, [R1+0xd60] ;  /* 0x000d600001907983 */ /* 0x000f280000300800 */
[----:B------:R-:W4:Y:S01]  /*44050*/  LDL.LU R145, [R1+0x960] ;  /* 0x0009600001917983 */ /* 0x000f220000300800 */
[----:B------:R-:W-:-:S03]  /*44060*/  IMAD.WIDE R10, R149, 0x4, R6 ;  /* 0x00000004950a7825 */ /* 0x000fc600078e0206 */
[----:B------:R-:W4:Y:S01]  /*44070*/  LDL.LU R139, [R1+0x770] ;  /* 0x00077000018b7983 */ /* 0x000f220000300800 */
[----:B------:R-:W-:-:S03]  /*44080*/  IMAD.WIDE R12, R149, 0x4, R8 ;  /* 0x00000004950c7825 */ /* 0x000fc600078e0208 */
[----:B------:R-:W4:Y:S01]  /*44090*/  LDL.LU R149, [R1+0x570] ;  /* 0x0005700001957983 */ /* 0x000f220000300800 */
[----:B------:R-:W-:Y:S01]  /*440a0*/  ISETP.LT.AND P6, PT, R154, UR4, !P5 ;  /* 0x000000049a007c0c */ /* 0x000fe2000efc1270 */
[----:B------:R-:W-:Y:S01]  /*440b0*/  VIADD R0, R23, 0xb8 ;  /* 0x000000b817007836 */ /* 0x000fe20000000000 */
[----:B------:R-:W-:-:S04]  /*440c0*/  ISETP.LT.AND P1, PT, R156, UR4, !P5 ;  /* 0x000000049c007c0c */ /* 0x000fc8000ef21270 */
[----:B------:R-:W-:Y:S02]  /*440d0*/  ISETP.GE.AND P0, PT, R0, UR5, PT ;  /* 0x0000000500007c0c */ /* 0x000fe4000bf06270 */
[----:B------:R-:W-:-:S05]  /*440e0*/  ISETP.LT.AND P5, PT, R155, UR4, !P5 ;  /* 0x000000049b007c0c */ /* 0x000fca000efa1270 */
[----:B------:R1:W-:Y:S01]  /*440f0*/  @P6 STG.E desc[UR34][R14.64], R153 ;  /* 0x000000990e006986 */ /* 0x0003e2000c101922 */
[----:B------:R-:W-:Y:S01]  /*44100*/  ISETP.LT.AND P4, PT, R152, UR4, !P0 ;  /* 0x0000000498007c0c */ /* 0x000fe2000c781270 */
[----:B------:R-:W-:Y:S01]  /*44110*/  VIADD R0, R23, 0xb9 ;  /* 0x000000b917007836 */ /* 0x000fe20000000000 */
[----:B------:R-:W-:Y:S01]  /*44120*/  ISETP.LT.AND P6, PT, R154, UR4, !P0 ;  /* 0x000000049a007c0c */ /* 0x000fe2000c7c1270 */
[----:B--2---:R2:W-:Y:S01]  /*44130*/  @P1 STG.E desc[UR34][R10.64], R146 ;  /* 0x000000920a001986 */ /* 0x0045e2000c101922 */
[----:B------:R-:W-:Y:S01]  /*44140*/  ULDC UR5, c[0x0][0x22c] ;  /* 0x00008b0000057ab9 */ /* 0x000fe20000000800 */
[----:B------:R-:W-:Y:S02]  /*44150*/  ISETP.LT.AND P1, PT, R156, UR4, !P0 ;  /* 0x000000049c007c0c */ /* 0x000fe4000c721270 */
[----:B------:R-:W-:Y:S02]  /*44160*/  ISETP.LT.AND P0, PT, R155, UR4, !P0 ;  /* 0x000000049b007c0c */ /* 0x000fe4000c701270 */
[----:B------:R-:W-:Y:S01]  /*44170*/  ISETP.GE.AND P2, PT, R0, UR5, PT ;  /* 0x0000000500007c0c */ /* 0x000fe2000bf46270 */
[C---:B-1----:R-:W-:Y:S01]  /*44180*/  IMAD.WIDE R14, R147.reuse, 0x4, R2 ;  /* 0x00000004930e7825 */ /* 0x042fe200078e0202 */
[----:B--2---:R-:W2:Y:S03]  /*44190*/  LDL.LU R146, [R1+0x12d8] ;  /* 0x0012d80001927983 */ /* 0x004ea60000300800 */
[----:B------:R-:W-:Y:S01]  /*441a0*/  IMAD.WIDE R10, R147, 0x4, R4 ;  /* 0x00000004930a7825 */ /* 0x000fe200078e0204 */
[----:B------:R-:W-:Y:S01]  /*441b0*/  ULDC UR5, c[0x0][0x22c] ;  /* 0x00008b0000057ab9 */ /* 0x000fe20000000800 */
[----:B------:R-:W2:Y:S04]  /*441c0*/  LDL.LU R153, [R1+0x370] ;  /* 0x0003700001997983 */ /* 0x000ea80000300800 */
[----:B---3--:R1:W-:Y:S01]  /*441d0*/  @P5 STG.E desc[UR34][R12.64], R151 ;  /* 0x000000970c005986 */ /* 0x0083e2000c101922 */
[----:B------:R-:W-:-:S03]  /*441e0*/  ISETP.LT.AND P5, PT, R154, UR4, !P2 ;  /* 0x000000049a007c0c */ /* 0x000fc6000d7a1270 */
[----:B----4-:R3:W-:Y:S01]  /*441f0*/  @P4 STG.E desc[UR34][R14.64], R150 ;  /* 0x000000960e004986 */ /* 0x0107e2000c101922 */
[----:B------:R-:W-:-:S03]  /*44200*/  ISETP.LT.AND P4, PT, R152, UR4, !P2 ;  /* 0x0000000498007c0c */ /* 0x000fc6000d781270 */
[----:B-1----:R-:W4:Y:S01]  /*44210*/  LDL.LU R151, [R1+0x170] ;  /* 0x0001700001977983 */ /* 0x002f220000300800 */
[----:B------:R-:W-:-:S03]  /*44220*/  IMAD.WIDE R12, R147, 0x4, R6 ;  /* 0x00000004930c7825 */ /* 0x000fc600078e0206 */
[----:B---3--:R-:W3:Y:S04]  /*44230*/  LDL.LU R150, [R1+0xb64] ;  /* 0x000b640001967983 */ /* 0x008ee80000300800 */
[----:B------:R1:W-:Y:S02]  /*44240*/  @P6 STG.E desc[UR34][R10.64], R159 ;  /* 0x0000009f0a006986 */ /* 0x0003e4000c101922 */
[----:B-1----:R-:W-:Y:S02]  /*44250*/  IMAD.WIDE R10, R147, 0x4, R8 ;  /* 0x00000004930a7825 */ /* 0x002fe400078e0208 */
[----:B------:R-:W3:Y:S04]  /*44260*/  LDL.LU R147, [R1+0x12dc] ;  /* 0x0012dc0001937983 */ /* 0x000ee80000300800 */
[----:B------:R-:W3:Y:S01]  /*44270*/  LDL.LU R159, [R1+0xfe4] ;  /* 0x000fe400019f7983 */ /* 0x000ee20000300800 */
[----:B------:R-:W-:-:S03]  /*44280*/  IMAD.WIDE R14, R148, 0x4, R4 ;  /* 0x00000004940e7825 */ /* 0x000fc600078e0204 */
[----:B------:R1:W-:Y:S04]  /*44290*/  @P1 STG.E desc[UR34][R12.64], R144 ;  /* 0x000000900c001986 */ /* 0x0003e8000c101922 */
[----:B------:R1:W-:Y:S02]  /*442a0*/  @P0 STG.E desc[UR34][R10.64], R145 ;  /* 0x000000910a000986 */ /* 0x0003e4000c101922 */
[----:B-1----:R-:W-:Y:S02]  /*442b0*/  IMAD.WIDE R12, R148, 0x4, R2 ;  /* 0x00000004940c7825 */ /* 0x002fe400078e0202 */
[----:B------:R-:W3:Y:S04]  /*442c0*/  LDL.LU R144, [R1+0xd64] ;  /* 0x000d640001907983 */ /* 0x000ee80000300800 */
[----:B------:R-:W3:Y:S04]  /*442d0*/  LDL.LU R145, [R1+0x964] ;  /* 0x0009640001917983 */ /* 0x000ee80000300800 */
[----:B------:R1:W-:Y:S04]  /*442e0*/  @P4 STG.E desc[UR34][R12.64], R139 ;  /* 0x0000008b0c004986 */ /* 0x0003e8000c101922 */
[----:B------:R1:W-:Y:S04]  /*442f0*/  @P5 STG.E desc[UR34][R14.64], R149 ;  /* 0x000000950e005986 */ /* 0x0003e8000c101922 */
[----:B-1----:R-:W3:Y:S04]  /*44300*/  LDL.LU R139, [R1+0x774] ;  /* 0x00077400018b7983 */ /* 0x002ee80000300800 */
[----:B------:R-:W3:Y:S01]  /*44310*/  LDL.LU R149, [R1+0x574] ;  /* 0x0005740001957983 */ /* 0x000ee20000300800 */
        /* <DEDUP_REMOVED lines=10> */
[----:B--2---:R1:W-:Y:S01]  /*443c0*/  @P1 STG.E desc[UR34][R10.64], R153 ;  /* 0x000000990a001986 */ /* 0x0043e2000c101922 */
[----:B------:R-:W-:-:S02]  /*443d0*/  ISETP.LT.AND P1, PT, R156, UR4, !P3 ;  /* 0x000000049c007c0c */ /* 0x000fc4000df21270 */
[----:B------:R-:W-:Y:S01]  /*443e0*/  IMAD.WIDE R14, R146, 0x4, R2 ;  /* 0x00000004920e7825 */ /* 0x000fe200078e0202 */
[----:B------:R-:W2:Y:S01]  /*443f0*/  LDL.LU R148, [R1+0x12e0] ;  /* 0x0012e00001947983 */ /* 0x000ea20000300800 */
[----:B------:R-:W-:Y:S02]  /*44400*/  ISETP.LT.AND P3, PT, R155, UR4, !P3 ;  /* 0x000000049b007c0c */ /* 0x000fe4000df61270 */
[----:B------:R-:W-:Y:S01]  /*44410*/  ISETP.GE.AND P6, PT, R0, UR5, PT ;  /* 0x0000000500007c0c */ /* 0x000fe2000bfc6270 */
[----:B-1----:R-:W2:Y:S01]  /*44420*/  LDL.LU R153, [R1+0x374] ;  /* 0x0003740001997983 */ /* 0x002ea20000300800 */
[----:B------:R-:W-:Y:S01]  /*44430*/  IMAD.WIDE R10, R146, 0x4, R4 ;  /* 0x00000004920a7825 */ /* 0x000fe200078e0204 */
[----:B------:R-:W-:Y:S02]  /*44440*/  ULDC UR5, c[0x0][0x22c] ;  /* 0x00008b0000057ab9 */ /* 0x000fe40000000800 */
[----:B----4-:R1:W-:Y:S01]  /*44450*/  @P2 STG.E desc[UR34][R12.64], R151 ;  /* 0x000000970c002986 */ /* 0x0103e2000c101922 */
[----:B------:R-:W-:-:S03]  /*44460*/  ISETP.LT.AND P2, PT, R152, UR4, !P6 ;  /* 0x0000000498007c0c */ /* 0x000fc6000f741270 */
[----:B---3--:R3:W-:Y:S01]  /*44470*/  @P0 STG.E desc[UR34][R14.64], R150 ;  /* 0x000000960e000986 */ /* 0x0087e2000c101922 */
[----:B------:R-:W-:-:S03]  /*44480*/  ISETP.LT.AND P0, PT, R154, UR4, !P6 ;  /* 0x000000049a007c0c */ /* 0x000fc6000f701270 */
[----:B-1----:R-:W4:Y:S01]  /*44490*/  LDL.LU R151, [R1+0x174] ;  /* 0x0001740001977983 */ /* 0x002f220000300800 */
[----:B------:R-:W-:-:S03]  /*444a0*/  IMAD.WIDE R12, R146, 0x4, R6 ;  /* 0x00000004920c7825 */ /* 0x000fc600078e0206 */
[----:B---3--:R-:W3:Y:S04]  /*444b0*/  LDL.LU R150, [R1+0xb68] ;  /* 0x000b680001967983 */ /* 0x008ee80000300800 */
[----:B------:R1:W-:Y:S01]  /*444c0*/  @P5 STG.E desc[UR34][R10.64], R159 ;  /* 0x0000009f0a005986 */ /* 0x0003e2000c101922 */
[----:B------:R-:W-:-:S04]  /*444d0*/  IMAD.WIDE R14, R147, 0x4, R4 ;  /* 0x00000004930e7825 */ /* 0x000fc800078e0204 */
[----:B-1----:R-:W-:Y:S02]  /*444e0*/  IMAD.WIDE R10, R146, 0x4, R8 ;  /* 0x00000004920a7825 */ /* 0x002fe400078e0208 */
[----:B------:R-:W3:Y:S04]  /*444f0*/  LDL.LU R146, [R1+0x12e4] ;  /* 0x0012e40001927983 */ /* 0x000ee80000300800 */
[----:B------:R-:W3:Y:S04]  /*44500*/  LDL.LU R159, [R1+0xfe8] ;  /* 0x000fe800019f7983 */ /* 0x000ee80000300800 */
[----:B------:R1:W-:Y:S04]  /*44510*/  @P1 STG.E desc[UR34][R12.64], R144 ;  /* 0x000000900c001986 */ /* 0x0003e8000c101922 */
[----:B------:R1:W-:Y:S02]  /*44520*/  @P3 STG.E desc[UR34][R10.64], R145 ;  /* 0x000000910a003986 */ /* 0x0003e4000c101922 */
[----:B-1----:R-:W-:-:S02]  /*44530*/  IMAD.WIDE R12, R147, 0x4, R2 ;  /* 0x00000004930c7825 */ /* 0x002fc400078e0202 */
[----:B------:R-:W3:Y:S02]  /*44540*/  LDL.LU R145, [R1+0xd68] ;  /* 0x000d680001917983 */ /* 0x000ee40000300800 */
[C---:B------:R-:W-:Y:S02]  /*44550*/  IMAD.WIDE R10, R147.reuse, 0x4, R6 ;  /* 0x00000004930a7825 */ /* 0x040fe400078e0206 */
[----:B------:R1:W-:Y:S04]  /*44560*/  @P2 STG.E desc[UR34][R12.64], R139 ;  /* 0x0000008b0c002986 */ /* 0x0003e8000c101922 */
[----:B------:R1:W-:Y:S04]  /*44570*/  @P0 STG.E desc[UR34][R14.64], R149 ;  /* 0x000000950e000986 */ /* 0x0003e8000c101922 */
[----:B-1----:R-:W3:Y:S01]  /*44580*/  LDL.LU R139, [R1+0x968] ;  /* 0x00096800018b7983 */ /* 0x002ee20000300800 */
[----:B------:R-:W-:-:S03]  /*44590*/  IMAD.WIDE R12, R147, 0x4, R8 ;  /* 0x00000004930c7825 */ /* 0x000fc600078e0208 */
[----:B------:R-:W3:Y:S04]  /*445a0*/  LDL.LU R149, [R1+0x778] ;  /* 0x0007780001957983 */ /* 0x000ee80000300800 */
[----:B------:R-:W3:Y:S01]  /*445b0*/  LDL.LU R147, [R1+0x578] ;  /* 0x0005780001937983 */ /* 0x000ee20000300800 */
[----:B------:R-:W-:Y:S01]  /*445c0*/  VIADD R0, R23, 0xbc ;  /* 0x000000bc17007836 */ /* 0x000fe20000000000 */
[----:B------:R-:W-:Y:S01]  /*445d0*/  ISETP.LT.AND P1, PT, R156, UR4, !P6 ;  /* 0x000000049c007c0c */ /* 0x000fe2000f721270 */
[----:B--2---:R-:W-:Y:S01]  /*445e0*/  IMAD.WIDE R14, R148, 0x4, R2 ;  /* 0x00000004940e7825 */ /* 0x004fe200078e0202 */
[----:B------:R-:W2:Y:S02]  /*445f0*/  LDL.LU R144, [R1+0x12e8] ;  /* 0x0012e80001907983 */ /* 0x000ea40000300800 */
        /* <DEDUP_REMOVED lines=19> */
[----:B---3--:R-:W3:Y:S01]  /*44730*/  LDL.LU R150, [R1+0xb6c] ;  /* 0x000b6c0001967983 */ /* 0x008ee20000300800 */
[----:B------:R-:W-:-:S03]  /*44740*/  IMAD.WIDE R14, R146, 0x4, R4 ;  /* 0x00000004920e7825 */ /* 0x000fc600078e0204 */
[----:B------:R1:W-:Y:S02]  /*44750*/  @P2 STG.E desc[UR34][R10.64], R159 ;  /* 0x0000009f0a002986 */ /* 0x0003e4000c101922 */
[----:B-1----:R-:W-:Y:S02]  /*44760*/  IMAD.WIDE R10, R148, 0x4, R8 ;  /* 0x00000004940a7825 */ /* 0x002fe400078e0208 */
[----:B------:R-:W3:Y:S04]  /*44770*/  LDL.LU R148, [R1+0x12ec] ;  /* 0x0012ec0001947983 */ /* 0x000ee80000300800 */
[----:B------:R-:W3:Y:S04]  /*44780*/  LDL.LU R159, [R1+0xfec] ;  /* 0x000fec00019f7983 */ /* 0x000ee80000300800 */
[----:B------:R1:W-:Y:S02]  /*44790*/  @P1 STG.E desc[UR34][R12.64], R145 ;  /* 0x000000910c001986 */ /* 0x0003e4000c101922 */
[----:B-1----:R-:W-:-:S02]  /*447a0*/  IMAD.WIDE R12, R146, 0x4, R2 ;  /* 0x00000004920c7825 */ /* 0x002fc400078e0202 */
[----:B------:R-:W3:Y:S04]  /*447b0*/  LDL.LU R145, [R1+0xd6c] ;  /* 0x000d6c0001917983 */ /* 0x000ee80000300800 */
[----:B------:R-:W-:Y:S04]  /*447c0*/  @P4 STG.E desc[UR34][R10.64], R139 ;  /* 0x0000008b0a004986 */ /* 0x000fe8000c101922 */
[----:B------:R-:W-:Y:S04]  /*447d0*/  @P3 STG.E desc[UR34][R12.64], R149 ;  /* 0x000000950c003986 */ /* 0x000fe8000c101922 */
[----:B------:R1:W-:Y:S04]  /*447e0*/  @P6 STG.E desc[UR34][R14.64], R147 ;  /* 0x000000930e006986 */ /* 0x0003e8000c101922 */
[----:B-1----:R-:W3:Y:S04]  /*447f0*/  LDL.LU R147, [R1+0x96c] ;  /* 0x00096c0001937983 */ /* 0x002ee80000300800 */
[----:B------:R-:W3:Y:S04]  /*44800*/  LDL.LU R139, [R1+0x77c] ;  /* 0x00077c00018b7983 */ /* 0x000ee80000300800 */
        /* <DEDUP_REMOVED lines=9> */
[----:B------:R-:W-:-:S04]  /*448a0*/  IMAD.WIDE R12, R146, 0x4, R8 ;  /* 0x00000004920c7825 */ /* 0x000fc800078e0208 */
[----:B--2---:R-:W-:Y:S01]  /*448b0*/  IMAD.WIDE R14, R144, 0x4, R2 ;  /* 0x00000004900e7825 */ /* 0x004fe200078e0202 */
[----:B------:R1:W-:Y:S01]  /*448c0*/  @P1 STG.E desc[UR34][R10.64], R153 ;  /* 0x000000990a001986 */ /* 0x0003e2000c101922 */
[----:B------:R-:W-:Y:S02]  /*448d0*/  ISETP.LT.AND P1, PT, R156, UR4, !P0 ;  /* 0x000000049c007c0c */ /* 0x000fe4000c721270 */
[----:B------:R-:W-:Y:S01]  /*448e0*/  VIADD R0, R23, 0xbf ;  /* 0x000000bf17007836 */ /* 0x000fe20000000000 */
[----:B----4-:R2:W-:Y:S01]  /*448f0*/  @P5 STG.E desc[UR34][R12.64], R151 ;  /* 0x000000970c005986 */ /* 0x0105e2000c101922 */
[----:B------:R-:W-:-:S03]  /*44900*/  ISETP.LT.AND P0, PT, R155, UR4, !P0 ;  /* 0x000000049b007c0c */ /* 0x000fc6000c701270 */
[----:B------:R-:W4:Y:S01]  /*44910*/  LDL.LU R146, [R1+0x12f0] ;  /* 0x0012f00001927983 */ /* 0x000f220000300800 */
[----:B------:R-:W-:-:S03]  /*44920*/  ISETP.GE.AND P2, PT, R0, UR5, PT ;  /* 0x0000000500007c0c */ /* 0x000fc6000bf46270 */
[----:B---3--:R3:W-:Y:S01]  /*44930*/  @P4 STG.E desc[UR34][R14.64], R150 ;  /* 0x000000960e004986 */ /* 0x0087e2000c101922 */
[----:B-1----:R-:W-:Y:S01]  /*44940*/  IMAD.WIDE R10, R144, 0x4, R4 ;  /* 0x00000004900a7825 */ /* 0x002fe200078e0204 */
[----:B------:R-:W-:Y:S01]  /*44950*/  ISETP.LT.AND P4, PT, R152, UR4, !P2 ;  /* 0x0000000498007c0c */ /* 0x000fe2000d781270 */
[----:B------:R-:W-:Y:S01]  /*44960*/  ULDC UR5, c[0x0][0x22c] ;  /* 0x00008b0000057ab9 */ /* 0x000fe20000000800 */
[----:B------:R-:W-:Y:S01]  /*44970*/  ISETP.LT.AND P5, PT, R154, UR4, !P2 ;  /* 0x000000049a007c0c */ /* 0x000fe2000d7a1270 */
[----:B--2---:R-:W-:Y:S01]  /*44980*/  IMAD.WIDE R12, R144, 0x4, R6 ;  /* 0x00000004900c7825 */ /* 0x004fe200078e0206 */
[----:B---3--:R-:W2:Y:S04]  /*44990*/  LDL.LU R150, [R1+0x37c] ;  /* 0x00037c0001967983 */ /* 0x008ea80000300800 */
[----:B------:R-:W3:Y:S04]  /*449a0*/  LDL.LU R153, [R1+0x17c] ;  /* 0x00017c0001997983 */ /* 0x000ee80000300800 */
[----:B------:R-:W3:Y:S04]  /*449b0*/  LDL.LU R151, [R1+0xb70] ;  /* 0x000b700001977983 */ /* 0x000ee80000300800 */
[----:B------:R1:W-:Y:S01]  /*449c0*/  @P6 STG.E desc[UR34][R10.64], R159 ;  /* 0x0000009f0a006986 */ /* 0x0003e2000c101922 */
[----:B------:R-:W-:-:S04]  /*449d0*/  IMAD.WIDE R14, R148, 0x4, R4 ;  /* 0x00000004940e7825 */ /* 0x000fc800078e0204 */
[----:B-1----:R-:W-:Y:S01]  /*449e0*/  IMAD.WIDE R10, R144, 0x4, R8 ;  /* 0x00000004900a7825 */ /* 0x002fe200078e0208 */
[----:B------:R-:W3:Y:S04]  /*449f0*/  LDL.LU R159, [R1+0xff0] ;  /* 0x000ff000019f7983 */ /* 0x000ee80000300800 */
[----:B------:R1:W-:Y:S02]  /*44a00*/  @P1 STG.E desc[UR34][R12.64], R145 ;  /* 0x000000910c001986 */ /* 0x0003e4000c101922 */
[----:B-1----:R-:W-:Y:S02]  /*44a10*/  IMAD.WIDE R12, R148, 0x4, R2 ;  /* 0x00000004940c7825 */ /* 0x002fe400078e0202 */
[----:B------:R1:W-:Y:S04]  /*44a20*/  @P0 STG.E desc[UR34][R10.64], R147 ;  /* 0x000000930a000986 */ /* 0x0003e8000c101922 */
[----:B------:R-:W-:Y:S04]  /*44a30*/  @P4 STG.E desc[UR34][R12.64], R139 ;  /* 0x0000008b0c004986 */ /* 0x000fe8000c101922 */
[----:B-1----:R-:W3:Y:S04]  /*44a40*/  LDL.LU R147, [R1+0x12f4] ;  /* 0x0012f40001937983 */ /* 0x002ee80000300800 */
[----:B------:R-:W3:Y:S04]  /*44a50*/  LDL.LU R144, [R1+0xd70] ;  /* 0x000d700001907983 */ /* 0x000ee80000300800 */
[----:B------:R1:W-:Y:S04]  /*44a60*/  @P5 STG.E desc[UR34][R14.64], R149 ;  /* 0x000000950e005986 */ /* 0x0003e8000c101922 */
[----:B------:R-:W3:Y:S04]  /*44a70*/  LDL.LU R145, [R1+0x970] ;  /* 0x0009700001917983 */ /* 0x000ee80000300800 */
[----:B-1----:R-:W3:Y:S01]  /*44a80*/  LDL.LU R149, [R1+0x780] ;  /* 0x0007800001957983 */ /* 0x002ee20000300800 */
        /* <DEDUP_REMOVED lines=10> */
[----:B------:R-:W3:Y:S02]  /*44b30*/  LDL.LU R148, [R1+0x380] ;  /* 0x0003800001947983 */ /* 0x000ee40000300800 */
[----:B----4-:R-:W-:-:S02]  /*44b40*/  IMAD.WIDE R14, R146, 0x4, R2 ;  /* 0x00000004920e7825 */ /* 0x010fc400078e0202 */
[----:B--2---:R1:W-:Y:S01]  /*44b50*/  @P1 STG.E desc[UR34][R10.64], R150 ;  /* 0x000000960a001986 */ /* 0x0043e2000c101922 */
[----:B------:R-:W-:Y:S02]  /*44b60*/  ISETP.LT.AND P1, PT, R156, UR4, !P3 ;  /* 0x000000049c007c0c */ /* 0x000fe4000df21270 */
[----:B------:R-:W-:Y:S01]  /*44b70*/  ISETP.GE.AND P6, PT, R0, UR5, PT ;  /* 0x0000000500007c0c */ /* 0x000fe2000bfc6270 */
[----:B---3--:R2:W-:Y:S01]  /*44b80*/  @P2 STG.E desc[UR34][R12.64], R153 ;  /* 0x000000990c002986 */ /* 0x0085e2000c101922 */
[----:B------:R-:W-:-:S03]  /*44b90*/  ISETP.LT.AND P3, PT, R155, UR4, !P3 ;  /* 0x000000049b007c0c */ /* 0x000fc6000df61270 */
[----:B-1----:R-:W3:Y:S01]  /*44ba0*/  LDL.LU R150, [R1+0x12f8] ;  /* 0x0012f80001967983 */ /* 0x002ee20000300800 */
[----:B------:R-:W-:Y:S01]  /*44bb0*/  IMAD.WIDE R10, R146, 0x4, R4 ;  /* 0x00000004920a7825 */ /* 0x000fe200078e0204 */
[----:B------:R-:W-:Y:S02]  /*44bc0*/  ULDC UR5, c[0x0][0x22c] ;  /* 0x00008b0000057ab9 */ /* 0x000fe40000000800 */
[----:B------:R-:W4:Y:S01]  /*44bd0*/  LDL.LU R139, [R1+0x180] ;  /* 0x00018000018b7983 */ /* 0x000f220000300800 */
[----:B------:R-:W-:-:S03]  /*44be0*/  ISETP.LT.AND P2, PT, R152, UR4, !P6 ;  /* 0x0000000498007c0c */ /* 0x000fc6000f741270 */
[----:B------:R1:W-:Y:S01]  /*44bf0*/  @P0 STG.E desc[UR34][R14.64], R151 ;  /* 0x000000970e000986 */ /* 0x0003e2000c101922 */
[----:B--2---:R-:W-:-:S03]  /*44c00*/  IMAD.WIDE R12, R146, 0x4, R6 ;  /* 0x00000004920c7825 */ /* 0x004fc600078e0206 */
[----:B------:R-:W2:Y:S04]  /*44c10*/  LDL.LU R153, [R1+0x60] ;  /* 0x0000600001997983 */ /* 0x000ea80000300800 */
[----:B-1----:R-:W2:Y:S04]  /*44c20*/  LDL.LU R151, [R1+0xb74] ;  /* 0x000b740001977983 */ /* 0x002ea80000300800 */
[----:B------:R1:W-:Y:S02]  /*44c30*/  @P5 STG.E desc[UR34][R10.64], R159 ;  /* 0x0000009f0a005986 */ /* 0x0003e4000c101922 */
[----:B-1----:R-:W-:-:S02]  /*44c40*/  IMAD.WIDE R10, R146, 0x4, R8 ;  /* 0x00000004920a7825 */ /* 0x002fc400078e0208 */
[----:B------:R-:W2:Y:S04]  /*44c50*/  LDL.LU R146, [R1+0x12fc] ;  /* 0x0012fc0001927983 */ /* 0x000ea80000300800 */
[----:B------:R-:W2:Y:S04]  /*44c60*/  LDL.LU R159, [R1+0xff4] ;  /* 0x000ff400019f7983 */ /* 0x000ea80000300800 */
[----:B------:R1:W-:Y:S01]  /*44c70*/  @P1 STG.E desc[UR34][R12.64], R144 ;  /* 0x000000900c001986 */ /* 0x0003e2000c101922 */
[----:B------:R-:W-:-:S03]  /*44c80*/  IMAD.WIDE R14, R147, 0x4, R4 ;  /* 0x00000004930e7825 */ /* 0x000fc600078e0204 */
[----:B------:R1:W-:Y:S02]  /*44c90*/  @P3 STG.E desc[UR34][R10.64], R145 ;  /* 0x000000910a003986 */ /* 0x0003e4000c101922 */
[C---:B-1----:R-:W-:Y:S02]  /*44ca0*/  IMAD.WIDE R12, R147.reuse, 0x4, R2 ;  /* 0x00000004930c7825 */ /* 0x042fe400078e0202 */
[----:B------:R-:W2:Y:S04]  /*44cb0*/  LDL.LU R144, [R1+0xd74] ;  /* 0x000d740001907983 */ /* 0x000ea80000300800 */
[----:B------:R1:W-:Y:S01]  /*44cc0*/  @P2 STG.E desc[UR34][R12.64], R149 ;  /* 0x000000950c002986 */ /* 0x0003e2000c101922 */
[----:B------:R-:W-:-:S03]  /*44cd0*/  IMAD.WIDE R10, R147, 0x4, R6 ;  /* 0x00000004930a7825 */ /* 0x000fc600078e0206 */
[----:B------:R-:W2:Y:S01]  /*44ce0*/  LDL.LU R145, [R1+0x974] ;  /* 0x0009740001917983 */ /* 0x000ea20000300800 */
[----:B-1----:R-:W-:-:S03]  /*44cf0*/  IMAD.WIDE R12, R147, 0x4, R8 ;  /* 0x00000004930c7825 */ /* 0x002fc600078e0208 */
[----:B------:R-:W2:Y:S04]  /*44d00*/  LDL.LU R149, [R1+0x784] ;  /* 0x0007840001957983 */ /* 0x000ea80000300800 */
[----:B------:R-:W2:Y:S01]  /*44d10*/  LDL.LU R147, [R1+0x384] ;  /* 0x0003840001937983 */ /* 0x000ea20000300800 */
[----:B------:R-:W-:Y:S01]  /*44d20*/  VIADD R0, R23, 0xc2 ;  /* 0x000000c217007836 */ /* 0x000fe20000000000 */
[----:B------:R-:W-:Y:S02]  /*44d30*/  ISETP.LT.AND P0, PT, R154, UR4, !P6 ;  /* 0x000000049a007c0c */ /* 0x000fe4000f701270 */
[----:B------:R-:W-:Y:S02]  /*44d40*/  ISETP.LT.AND P1, PT, R156, UR4, !P6 ;  /* 0x000000049c007c0c */ /* 0x000fe4000f721270 */
[----:B------:R-:W-:-:S02]  /*44d50*/  ISETP.GE.AND P4, PT, R0, UR5, PT ;  /* 0x0000000500007c0c */ /* 0x000fc4000bf86270 */
[----:B------:R-:W-:Y:S01]  /*44d60*/  ISETP.LT.AND P6, PT, R155, UR4, !P6 ;  /* 0x000000049b007c0c */ /* 0x000fe2000f7c1270 */
[----:B------:R-:W-:Y:S01]  /*44d70*/  VIADD R0, R23, 0xc3 ;  /* 0x000000c317007836 */ /* 0x000fe20000000000 */
[----:B------:R-:W-:Y:S01]  /*44d80*/  ISETP.LT.AND P3, PT, R152, UR4, !P4 ;  /* 0x0000000498007c0c */ /* 0x000fe2000e761270 */
[----:B------:R-:W-:Y:S01]  /*44d90*/  ULDC UR5, c[0x0][0x22c] ;  /* 0x00008b0000057ab9 */ /* 0x000fe20000000800 */
[----:B------:R-:W-:-:S03]  /*44da0*/  ISETP.LT.AND P2, PT, R154, UR4, !P4 ;  /* 0x000000049a007c0c */ /* 0x000fc6000e741270 */
[----:B------:R3:W-:Y:S01]  /*44db0*/  @P0 STG.E desc[UR34][R14.64], R148 ;  /* 0x000000940e000986 */ /* 0x0007e2000c101922 */
[----:B------:R-:W-:-:S03]  /*44dc0*/  ISETP.GE.AND P5, PT, R0, UR5, PT ;  /* 0x0000000500007c0c */ /* 0x000fc6000bfa6270 */
[----:B----4-:R1:W-:Y:S01]  /*44dd0*/  @P1 STG.E desc[UR34][R10.64], R139 ;  /* 0x0000008b0a001986 */ /* 0x0103e2000c101922 */
[----:B------:R-:W-:Y:S01]  /*44de0*/  ISETP.LT.AND P1, PT, R156, UR4, !P4 ;  /* 0x000000049c007c0c */ /* 0x000fe2000e721270 */
[C---:B---3--:R-:W-:Y:S02]  /*44df0*/  IMAD.WIDE R14, R150.reuse, 0x4, R2 ;  /* 0x00000004960e7825 */ /* 0x048fe400078e0202 */
[----:B--2---:R2:W-:Y:S01]  /*44e00*/  @P6 STG.E desc[UR34][R12.64], R153 ;  /* 0x000000990c006986 */ /* 0x0045e2000c101922 */
[----:B------:R-:W-:Y:S01]  /*44e10*/  ISETP.LT.AND P4, PT, R155, UR4, !P4 ;  /* 0x000000049b007c0c */ /* 0x000fe2000e781270 */
[----:B------:R-:W-:Y:S02]  /*44e20*/  ULDC UR5, c[0x0][0x22c] ;  /* 0x00008b0000057ab9 */ /* 0x000fe40000000800 */
[----:B------:R-:W3:Y:S01]  /*44e30*/  LDL.LU R148, [R1+0x1300] ;  /* 0x0013000001947983 */ /* 0x000ee20000300800 */
[----:B-1----:R-:W-:Y:S01]  /*44e40*/  IMAD.WIDE R10, R150, 0x4, R4 ;  /* 0x00000004960a7825 */ /* 0x002fe200078e0204 */
[----:B------:R-:W-:-:S02]  /*44e50*/  ISETP.LT.AND P6, PT, R154, UR4, !P5 ;  /* 0x000000049a007c0c */ /* 0x000fc4000efc1270 */
[----:B------:R1:W-:Y:S01]  /*44e60*/  @P3 STG.E desc[UR34][R14.64], R151 ;  /* 0x000000970e003986 */ /* 0x0003e2000c101922 */
[----:B------:R-:W-:-:S03]  /*44e70*/  ISETP.LT.AND P3, PT, R152, UR4, !P5 ;  /* 0x0000000498007c0c */ /* 0x000fc6000ef61270 */
[----:B------:R-:W4:Y:S01]  /*44e80*/  LDL.LU R139, [R1+0x184] ;  /* 0x00018400018b7983 */ /* 0x000f220000300800 */
[----:B--2---:R-:W-:-:S03]  /*44e90*/  IMAD.WIDE R12, R150, 0x4, R6 ;  /* 0x00000004960c7825 */ /* 0x004fc600078e0206 */
[----:B------:R-:W2:Y:S04]  /*44ea0*/  LDL.LU R153, [R1+0x64] ;  /* 0x0000640001997983 */ /* 0x000ea80000300800 */
[----:B-1----:R-:W2:Y:S01]  /*44eb0*/  LDL.LU R151, [R1+0xb78] ;  /* 0x000b780001977983 */ /* 0x002ea20000300800 */
[----:B------:R-:W-:-:S03]  /*44ec0*/  IMAD.WIDE R14, R146, 0x4, R4 ;  /* 0x00000004920e7825 */ /* 0x000fc600078e0204 */
[----:B------:R1:W-:Y:S02]  /*44ed0*/  @P2 STG.E desc[UR34][R10.64], R159 ;  /* 0x0000009f0a002986 */ /* 0x0003e4000c101922 */
[----:B-1----:R-:W-:Y:S02]  /*44ee0*/  IMAD.WIDE R10, R150, 0x4, R8 ;  /* 0x00000004960a7825 */ /* 0x002fe400078e0208 */
[----:B------:R-:W2:Y:S04]  /*44ef0*/  LDL.LU R150, [R1+0x1304] ;  /* 0x0013040001967983 */ /* 0x000ea80000300800 */
[----:B------:R-:W2:Y:S04]  /*44f00*/  LDL.LU R159, [R1+0xff8] ;  /* 0x000ff800019f7983 */ /* 0x000ea80000300800 */
[----:B------:R1:W-:Y:S04]  /*44f10*/  @P1 STG.E desc[UR34][R12.64], R144 ;  /* 0x000000900c001986 */ /* 0x0003e8000c101922 */
[----:B------:R-:W-:Y:S01]  /*44f20*/  @P4 STG.E desc[UR34][R10.64], R145 ;  /* 0x000000910a004986 */ /* 0x000fe2000c101922 */
[----:B-1----:R-:W-:-:S03]  /*44f30*/  IMAD.WIDE R12, R146, 0x4, R2 ;  /* 0x00000004920c7825 */ /* 0x002fc600078e0202 */
[----:B------:R-:W2:Y:S04]  /*44f40*/  LDL.LU R144, [R1+0xd78] ;  /* 0x000d780001907983 */ /* 0x000ea80000300800 */
[----:B------:R-:W-:Y:S04]  /*44f50*/  @P3 STG.E desc[UR34][R12.64], R149 ;  /* 0x000000950c003986 */ /* 0x000fe8000c101922 */
[----:B------:R1:W-:Y:S04]  /*44f60*/  @P6 STG.E desc[UR34][R14.64], R147 ;  /* 0x000000930e006986 */ /* 0x0003e8000c101922 */
[----:B-1----:R-:W2:Y:S01]  /*44f70*/  LDL.LU R147, [R1+0x978] ;  /* 0x0009780001937983 */ /* 0x002ea20000300800 */
[----:B------:R-:W-:Y:S01]  /*44f80*/  VIADD R0, R23, 0xc4 ;  /* 0x000000c417007836 */ /* 0x000fe20000000000 */
[----:B------:R-:W-:Y:S01]  /*44f90*/  ISETP.LT.AND P1, PT, R156, UR4, !P5 ;  /* 0x000000049c007c0c */ /* 0x000fe2000ef21270 */
[----:B------:R-:W-:Y:S01]  /*44fa0*/  IMAD.WIDE R10, R146, 0x4, R6 ;  /* 0x00000004920a7825 */ /* 0x000fe200078e0206 */
[----:B------:R-:W2:Y:S02]  /*44fb0*/  LDL.LU R145, [R1+0x788] ;  /* 0x0007880001917983 */ /* 0x000ea40000300800 */
[----:B------:R-:W-:Y:S01]  /*44fc0*/  ISETP.GE.AND P0, PT, R0, UR5, PT ;  /* 0x0000000500007c0c */ /* 0x000fe2000bf06270 */
[----:B------:R-:W-:Y:S01]  /*44fd0*/  IMAD.WIDE R12, R146, 0x4, R8 ;  /* 0x00000004920c7825 */ /* 0x000fe200078e0208 */
[----:B------:R-:W-:Y:S01]  /*44fe0*/  ISETP.LT.AND P5, PT, R155, UR4, !P5 ;  /* 0x000000049b007c0c */ /* 0x000fe2000efa1270 */
[----:B------:R-:W2:Y:S01]  /*44ff0*/  LDL.LU R146, [R1+0x388] ;  /* 0x0003880001927983 */ /* 0x000ea20000300800 */
[----:B------:R-:W-:Y:S01]  /*45000*/  ISETP.LT.AND P4, PT, R152, UR4, !P0 ;  /* 0x0000000498007c0c */ /* 0x000fe2000c781270 */
[----:B---3--:R-:W-:Y:S01]  /*45010*/  IMAD.WIDE R14, R148, 0x4, R2 ;  /* 0x00000004940e7825 */ /* 0x008fe200078e0202 */
[----:B------:R-:W-:Y:S01]  /*45020*/  ISETP.LT.AND P6, PT, R154, UR4, !P0 ;  /* 0x000000049a007c0c */ /* 0x000fe2000c7c1270 */
[----:B------:R-:W3:Y:S01]  /*45030*/  LDL.LU R149, [R1+0x1308] ;  /* 0x0013080001957983 */ /* 0x000ee20000300800 */
[----:B------:R-:W-:-:S03]  /*45040*/  ULDC UR5, c[0x0][0x22c] ;  /* 0x00008b0000057ab9 */ /* 0x000fc60000000800 */
[----:B----4-:R1:W-:Y:S01]  /*45050*/  @P1 STG.E desc[UR34][R10.64], R139 ;  /* 0x0000008b0a001986 */ /* 0x0103e2000c101922 */
[----:B------:R-:W-:Y:S02]  /*45060*/  ISETP.LT.AND P1, PT, R156, UR4, !P0 ;  /* 0x000000049c007c0c */ /* 0x000fe4000c721270 */
[----:B------:R-:W-:Y:S01]  /*45070*/  ISETP.LT.AND P0, PT, R155, UR4, !P0 ;  /* 0x000000049b007c0c */ /* 0x000fe2000c701270 */
[----:B--2---:R2:W-:Y:S04]  /*45080*/  @P5 STG.E desc[UR34][R12.64], R153 ;  /* 0x000000990c005986 */ /* 0x0045e8000c101922 */
[----:B-1----:R-:W4:Y:S01]  /*45090*/  LDL.LU R139, [R1+0x188] ;  /* 0x00018800018b7983 */ /* 0x002f220000300800 */
[----:B------:R-:W-:-:S03]  /*450a0*/  IMAD.WIDE R10, R148, 0x4, R4 ;  /* 0x00000004940a7825 */ /* 0x000fc600078e0204 */
        /* <DEDUP_REMOVED lines=8> */
[----:B------:R-:W-:Y:S04]  /*45130*/  @P1 STG.E desc[UR34][R12.64], R144 ;  /* 0x000000900c001986 */ /* 0x000fe8000c101922 */
[----:B------:R1:W-:Y:S04]  /*45140*/  @P0 STG.E desc[UR34][R10.64], R147 ;  /* 0x000000930a000986 */ /* 0x0003e8000c101922 */
[----:B-1----:R-:W2:Y:S01]  /*45150*/  LDL.LU R147, [R1+0xd7c] ;  /* 0x000d7c0001937983 */ /* 0x002ea20000300800 */
[----:B------:R-:W-:-:S05]  /*45160*/  VIADD R0, R23, 0xc5 ;  /* 0x000000c517007836 */ /* 0x000fca0000000000 */
[----:B------:R-:W-:Y:S01]  /*45170*/  ISETP.GE.AND P2, PT, R0, UR5, PT ;  /* 0x0000000500007c0c */ /* 0x000fe2000bf46270 */
[----:B------:R-:W-:Y:S01]  /*45180*/  IMAD.WIDE R12, R150, 0x4, R2 ;  /* 0x00000004960c7825 */ /* 0x000fe200078e0202 */
[----:B------:R-:W-:Y:S02]  /*45190*/  ULDC UR5, c[0x0][0x22c] ;  /* 0x00008b0000057ab9 */ /* 0x000fe40000000800 */
[----:B------:R-:W-:Y:S02]  /*451a0*/  ISETP.LT.AND P4, PT, R152, UR4, !P2 ;  /* 0x0000000498007c0c */ /* 0x000fe4000d781270 */
[----:B------:R-:W-:Y:S01]  /*451b0*/  ISETP.LT.AND P5, PT, R154, UR4, !P2 ;  /* 0x000000049a007c0c */ /* 0x000fe2000d7a1270 */
[----:B------:R-:W-:Y:S01]  /*451c0*/  IMAD.WIDE R14, R150, 0x4, R4 ;  /* 0x00000004960e7825 */ /* 0x000fe200078e0204 */
[----:B------:R-:W-:-:S03]  /*451d0*/  ISETP.LT.AND P1, PT, R156, UR4, !P2 ;  /* 0x000000049c007c0c */ /* 0x000fc6000d721270 */
[----:B------:R-:W-:Y:S01]  /*451e0*/  VIADD R0, R23, 0xc6 ;  /* 0x000000c617007836 */ /* 0x000fe20000000000 */
[----:B------:R-:W-:-:S05]  /*451f0*/  ISETP.LT.AND P2, PT, R155, UR4, !P2 ;  /* 0x000000049b007c0c */ /* 0x000fca000d741270 */
[----:B------:R-:W-:Y:S04]  /*45200*/  @P4 STG.E desc[UR34][R12.64], R145 ;  /* 0x000000910c004986 */ /* 0x000fe8000c101922 */
[----:B------:R1:W-:Y:S01]  /*45210*/  @P5 STG.E desc[UR34][R14.64], R146 ;  /* 0x000000920e005986 */ /* 0x0003e2000c101922 */
[----:B------:R-:W-:Y:S01]  /*45220*/  ISETP.GE.AND P3, PT, R0, UR5, PT ;  /* 0x0000000500007c0c */ /* 0x000fe2000bf66270 */
[----:B------:R-:W-:Y:S01]  /*45230*/  IMAD.WIDE R10, R150, 0x4, R6 ;  /* 0x00000004960a7825 */ /* 0x000fe200078e0206 */
[----:B------:R-:W-:Y:S02]  /*45240*/  ULDC UR5, c[0x0][0x22c] ;  /* 0x00008b0000057ab9 */ /* 0x000fe40000000800 */
[----:B------:R-:W-:Y:S01]  /*45250*/  ISETP.LT.AND P0, PT, R152, UR4, !P3 ;  /* 0x0000000498007c0c */ /* 0x000fe2000df01270 */
[----:B-1----:R-:W2:Y:S01]  /*45260*/  LDL.LU R146, [R1+0x97c] ;  /* 0x00097c0001927983 */ /* 0x002ea20000300800 */
[----:B------:R-:W-:Y:S01]  /*45270*/  ISETP.LT.AND P5, PT, R154, UR4, !P3 ;  /* 0x000000049a007c0c */ /* 0x000fe2000dfa1270 */
[----:B------:R-:W-:-:S02]  /*45280*/  IMAD.WIDE R12, R150, 0x4, R8 ;  /* 0x00000004960c7825 */ /* 0x000fc400078e0208 */
[----:B------:R-:W2:Y:S04]  /*45290*/  LDL.LU R144, [R1+0x78c] ;  /* 0x00078c0001907983 */ /* 0x000ea80000300800 */
[----:B------:R-:W2:Y:S04]  /*452a0*/  LDL.LU R145, [R1+0x38c] ;  /* 0x00038c0001917983 */ /* 0x000ea80000300800 */
[----:B------:R-:W2:Y:S04]  /*452b0*/  LDL.LU R150, [R1+0x1318] ;  /* 0x0013180001967983 */ /* 0x000ea80000300800 */
[----:B----4-:R1:W-:Y:S01]  /*452c0*/  @P1 STG.E desc[UR34][R10.64], R139 ;  /* 0x0000008b0a001986 */ /* 0x0103e2000c101922 */
[----:B------:R-:W-:Y:S01]  /*452d0*/  ISETP.LT.AND P1, PT, R156, UR4, !P3 ;  /* 0x000000049c007c0c */ /* 0x000fe2000df21270 */
[----:B---3--:R-:W-:-:S02]  /*452e0*/  IMAD.WIDE R14, R149, 0x4, R2 ;  /* 0x00000004950e7825 */ /* 0x008fc400078e0202 */
[----:B--2---:R2:W-:Y:S04]  /*452f0*/  @P2 STG.E desc[UR34][R12.64], R153 ;  /* 0x000000990c002986 */ /* 0x0045e8000c101922 */
[----:B-1----:R-:W3:Y:S01]  /*45300*/  LDL.LU R139, [R1+0x18c] ;  /* 0x00018c00018b7983 */ /* 0x002ee20000300800 */
[----:B------:R-:W-:-:S03]  /*45310*/  IMAD.WIDE R10, R149, 0x4, R4 ;  /* 0x00000004950a7825 */ /* 0x000fc600078e0204 */
[----:B--2---:R-:W2:Y:S01]  /*45320*/  LDL.LU R153, [R1+0x6c] ;  /* 0x00006c0001997983 */ /* 0x004ea20000300800 */
[----:B------:R-:W-:-:S03]  /*45330*/  IMAD.WIDE R12, R149, 0x4, R6 ;  /* 0x00000004950c7825 */ /* 0x000fc600078e0206 */
[----:B------:R1:W-:Y:S04]  /*45340*/  @P0 STG.E desc[UR34][R14.64], R151 ;  /* 0x000000970e000986 */ /* 0x0003e8000c101922 */
[----:B-1----:R-:W4:Y:S04]  /*45350*/  LDL.LU R151, [R1+0x30] ;  /* 0x0000300001977983 */ /* 0x002f280000300800 */
[----:B------:R1:W-:Y:S02]  /*45360*/  @P5 STG.E desc[UR34][R10.64], R159 ;  /* 0x0000009f0a005986 */ /* 0x0003e4000c101922 */
[----:B-1----:R-:W-:-:S02]  /*45370*/  IMAD.WIDE R10, R149, 0x4, R8 ;  /* 0x00000004950a7825 */ /* 0x002fc400078e0208 */
[----:B------:R-:W4:Y:S04]  /*45380*/  LDL.LU R149, [R1+0x10] ;  /* 0x0000100001957983 */ /* 0x000f280000300800 */
[----:B------:R1:W-:Y:S04]  /*45390*/  @P1 STG.E desc[UR34][R12.64], R147 ;  /* 0x000000930c001986 */ /* 0x0003e8000c101922 */
[----:B-1----:R-:W4:Y:S01]  /*453a0*/  LDL.LU R147, [R1] ;  /* 0x0000000001937983 */ /* 0x002f220000300800 */
[----:B------:R-:W-:Y:S01]  /*453b0*/  VIADD R0, R23, 0xc7 ;  /* 0x000000c717007836 */ /* 0x000fe20000000000 */
[----:B------:R-:W-:-:S04]  /*453c0*/  ISETP.LT.AND P3, PT, R155, UR4, !P3 ;  /* 0x000000049b007c0c */ /* 0x000fc8000df61270 */
[----:B------:R-:W-:Y:S01]  /*453d0*/  ISETP.GE.AND P6, PT, R0, UR5, PT ;  /* 0x0000000500007c0c */ /* 0x000fe2000bfc6270 */
[----:B------:R-:W-:Y:S01]  /*453e0*/  VIADD R0, R23, 0xc8 ;  /* 0x000000c817007836 */ /* 0x000fe20000000000 */
[----:B------:R-:W-:Y:S02]  /*453f0*/  ULDC UR5, c[0x0][0x22c] ;  /* 0x00008b0000057ab9 */ /* 0x000fe40000000800 */
[----:B------:R-:W-:Y:S02]  /*45400*/  ISETP.LT.AND P2, PT, R152, UR4, !P6 ;  /* 0x0000000498007c0c */ /* 0x000fe4000f741270 */
[----:B------:R-:W-:Y:S02]  /*45410*/  ISETP.LT.AND P0, PT, R154, UR4, !P6 ;  /* 0x000000049a007c0c */ /* 0x000fe4000f701270 */
[----:B------:R-:W-:Y:S01]  /*45420*/  ISETP.LT.AND P1, PT, R156, UR4, !P6 ;  /* 0x000000049c007c0c */ /* 0x000fe2000f721270 */
[----:B------:R-:W-:Y:S01]  /*45430*/  IMAD.WIDE R12, R148, 0x4, R2 ;  /* 0x00000004940c7825 */ /* 0x000fe200078e0202 */
[----:B------:R-:W-:-:S02]  /*45440*/  ISETP.LT.AND P6, PT, R155, UR4, !P6 ;  /* 0x000000049b007c0c */ /* 0x000fc4000f7c1270 */
[----:B------:R-:W-:Y:S01]  /*45450*/  ISETP.GE.AND P4, PT, R0, UR5, PT ;  /* 0x0000000500007c0c */ /* 0x000fe2000bf86270 */
[----:B------:R-:W-:Y:S01]  /*45460*/  IMAD.WIDE R14, R148, 0x4, R4 ;  /* 0x00000004940e7825 */ /* 0x000fe200078e0204 */
[----:B------:R-:W-:Y:S01]  /*45470*/  ULDC UR5, c[0x0][0x22c] ;  /* 0x00008b0000057ab9 */ /* 0x000fe20000000800 */
[----:B------:R1:W-:Y:S01]  /*45480*/  @P3 STG.E desc[UR34][R10.64], R146 ;  /* 0x000000920a003986 */ /* 0x0003e2000c101922 */
[----:B------:R-:W-:-:S03]  /*45490*/  ISETP.LT.AND P3, PT, R152, UR4, !P4 ;  /* 0x0000000498007c0c */ /* 0x000fc6000e761270 */
[----:B------:R1:W-:Y:S04]  /*454a0*/  @P2 STG.E desc[UR34][R12.64], R144 ;  /* 0x000000900c002986 */ /* 0x0003e8000c101922 */
[----:B-1----:R-:W4:Y:S01]  /*454b0*/  LDL.LU R146, [R1+0x131c] ;  /* 0x00131c0001927983 */ /* 0x002f220000300800 */
[----:B------:R-:W-:Y:S01]  /*454c0*/  IMAD.WIDE R10, R148, 0x4, R6 ;  /* 0x00000004940a7825 */ /* 0x000fe200078e0206 */
[----:B------:R-:W-:Y:S02]  /*454d0*/  ISETP.LT.AND P2, PT, R154, UR4, !P4 ;  /* 0x000000049a007c0c */ /* 0x000fe4000e741270 */
[----:B------:R1:W-:Y:S01]  /*454e0*/  @P0 STG.E desc[UR34][R14.64], R145 ;  /* 0x000000910e000986 */ /* 0x0003e2000c101922 */
[----:B------:R-:W-:-:S03]  /*454f0*/  IMAD.WIDE R12, R148, 0x4, R8 ;  /* 0x00000004940c7825 */ /* 0x000fc600078e0208 */
[----:B------:R-:W4:Y:S04]  /*45500*/  LDL.LU R148, [R1+0x132c] ;  /* 0x00132c0001947983 */ /* 0x000f280000300800 */
[----:B---3--:R3:W-:Y:S01]  /*45510*/  @P1 STG.E desc[UR34][R10.64], R139 ;  /* 0x0000008b0a001986 */ /* 0x0087e2000c101922 */
[----:B------:R-:W-:Y:S01]  /*45520*/  ISETP.LT.AND P1, PT, R156, UR4, !P4 ;  /* 0x000000049c007c0c */ /* 0x000fe2000e721270 */
[C---:B-1----:R-:W-:Y:S02]  /*45530*/  IMAD.WIDE R14, R150.reuse, 0x4, R2 ;  /* 0x00000004960e7825 */ /* 0x042fe400078e0202 */
[----:B--2---:R1:W-:Y:S02]  /*45540*/  @P6 STG.E desc[UR34][R12.64], R153 ;  /* 0x000000990c006986 */ /* 0x0043e4000c101922 */
[----:B---3--:R-:W-:-:S04]  /*45550*/  IMAD.WIDE R10, R150, 0x4, R6 ;  /* 0x00000004960a7825 */ /* 0x008fc800078e0206 */
[C---:B-1----:R-:W-:Y:S01]  /*45560*/  IMAD.WIDE R12, R150.reuse, 0x4, R4 ;  /* 0x00000004960c7825 */ /* 0x042fe200078e0204 */
[----:B----4-:R1:W-:Y:S04]  /*45570*/  @P3 STG.E desc[UR34][R14.64], R151 ;  /* 0x000000970e003986 */ /* 0x0103e8000c101922 */
[----:B-1----:R-:W2:Y:S04]  /*45580*/  LDL.LU R151, [R1+0x34] ;  /* 0x0000340001977983 */ /* 0x002ea80000300800 */
[----:B------:R1:W-:Y:S02]  /*45590*/  @P2 STG.E desc[UR34][R12.64], R149 ;  /* 0x000000950c002986 */ /* 0x0003e4000c101922 */
[----:B-1----:R-:W-:-:S02]  /*455a0*/  IMAD.WIDE R12, R150, 0x4, R8 ;  /* 0x00000004960c7825 */ /* 0x002fc400078e0208 */
[----:B------:R-:W3:Y:S04]  /*455b0*/  LDL.LU R149, [R1+0x14] ;  /* 0x0000140001957983 */ /* 0x000ee80000300800 */
[----:B------:R-:W4:Y:S04]  /*455c0*/  LDL.LU R150, [R1+0x133c] ;  /* 0x00133c0001967983 */ /* 0x000f280000300800 */
[----:B------:R1:W-:Y:S04]  /*455d0*/  @P1 STG.E desc[UR34][R10.64], R147 ;  /* 0x000000930a001986 */ /* 0x0003e8000c101922 */
[----:B-1----:R-:W4:Y:S01]  /*455e0*/  LDL.LU R147, [R1+0x4] ;  /* 0x0000040001937983 */ /* 0x002f220000300800 */
        /* <DEDUP_REMOVED lines=8> */
[----:B------:R-:W-:Y:S01]  /*45670*/  @P4 STG.E desc[UR34][R12.64], R248 ;  /* 0x000000f80c004986 */ /* 0x000fe2000c101922 */
[----:B------:R-:W-:-:S02]  /*45680*/  ISETP.GE.AND P0, PT, R0, UR5, PT ;  /* 0x0000000500007c0c */ /* 0x000fc4000bf06270 */
[----:B------:R-:W-:Y:S01]  /*45690*/  ISETP.LT.AND P5, PT, R155, UR4, !P5 ;  /* 0x000000049b007c0c */ /* 0x000fe2000efa1270 */
[----:B------:R-:W-:-:S04]  /*456a0*/  IMAD.WIDE R10, R146, 0x4, R2 ;  /* 0x00000004920a7825 */ /* 0x000fc800078e0202 */
[----:B------:R-:W-:Y:S01]  /*456b0*/  IMAD.WIDE R14, R146, 0x4, R4 ;  /* 0x00000004920e7825 */ /* 0x000fe200078e0204 */
[----:B------:R1:W-:Y:S01]  /*456c0*/  @P3 STG.E desc[UR34][R10.64], R244 ;  /* 0x000000f40a003986 */ /* 0x0003e2000c101922 */
[----:B------:R-:W-:Y:S01]  /*456d0*/  ISETP.LT.AND P4, PT, R152, UR4, !P0 ;  /* 0x0000000498007c0c */ /* 0x000fe2000c781270 */
[----:B------:R-:W-:Y:S02]  /*456e0*/  ULDC UR5, c[0x0][0x22c] ;  /* 0x00008b0000057ab9 */ /* 0x000fe40000000800 */
[----:B------:R1:W-:Y:S01]  /*456f0*/  @P6 STG.E desc[UR34][R14.64], R240 ;  /* 0x000000f00e006986 */ /* 0x0003e2000c101922 */
[----:B------:R-:W-:Y:S01]  /*45700*/  ISETP.LT.AND P6, PT, R154, UR4, !P0 ;  /* 0x000000049a007c0c */ /* 0x000fe2000c7c1270 */
[----:B-1----:R-:W-:-:S05]  /*45710*/  IMAD.WIDE R10, R146, 0x4, R6 ;  /* 0x00000004920a7825 */ /* 0x002fca00078e0206 */
[----:B------:R1:W-:Y:S01]  /*45720*/  @P1 STG.E desc[UR34][R10.64], R236 ;  /* 0x000000ec0a001986 */ /* 0x0003e2000c101922 */
[----:B------:R-:W-:Y:S01]  /*45730*/  ISETP.LT.AND P1, PT, R156, UR4, !P0 ;  /* 0x000000049c007c0c */ /* 0x000fe2000c721270 */
[----:B------:R-:W-:Y:S02]  /*45740*/  IMAD.WIDE R12, R146, 0x4, R8 ;  /* 0x00000004920c7825 */ /* 0x000fe400078e0208 */
[----:B------:R-:W4:Y:S02]  /*45750*/  LDL.LU R146, [R1+0x1348] ;  /* 0x0013480001927983 */ /* 0x000f240000300800 */
[C---:B------:R-:W-:Y:S02]  /*45760*/  IMAD.WIDE R14, R148.reuse, 0x4, R2 ;  /* 0x00000004940e7825 */ /* 0x040fe400078e0202 */
[----:B------:R2:W-:Y:S02]  /*45770*/  @P5 STG.E desc[UR34][R12.64], R232 ;  /* 0x000000e80c005986 */ /* 0x0005e4000c101922 */
[----:B-1----:R-:W-:-:S04]  /*45780*/  IMAD.WIDE R10, R148, 0x4, R4 ;  /* 0x00000004940a7825 */ /* 0x002fc800078e0204 */
[C---:B--2---:R-:W-:Y:S01]  /*45790*/  IMAD.WIDE R12, R148.reuse, 0x4, R6 ;  /* 0x00000004940c7825 */ /* 0x044fe200078e0206 */
[----:B------:R1:W-:Y:S04]  /*457a0*/  @P4 STG.E desc[UR34][R14.64], R151 ;  /* 0x000000970e004986 */ /* 0x0003e8000c101922 */
[----:B-1----:R-:W2:Y:S04]  /*457b0*/  LDL.LU R151, [R1+0x38] ;  /* 0x0000380001977983 */ /* 0x002ea80000300800 */
[----:B---3--:R1:W-:Y:S02]  /*457c0*/  @P6 STG.E desc[UR34][R10.64], R149 ;  /* 0x000000950a006986 */ /* 0x0083e4000c101922 */
[----:B-1----:R-:W-:-:S02]  /*457d0*/  IMAD.WIDE R10, R148, 0x4, R8 ;  /* 0x00000004940a7825 */ /* 0x002fc400078e0208 */
[----:B------:R-:W3:Y:S04]  /*457e0*/  LDL.LU R149, [R1+0x18] ;  /* 0x0000180001957983 */ /* 0x000ee80000300800 */
[----:B------:R-:W3:Y:S04]  /*457f0*/  LDL.LU R148, [R1+0x134c] ;  /* 0x00134c0001947983 */ /* 0x000ee80000300800 */
[----:B----4-:R1:W-:Y:S04]  /*45800*/  @P1 STG.E desc[UR34][R12.64], R147 ;  /* 0x000000930c001986 */ /* 0x0103e8000c101922 */
        /* <DEDUP_REMOVED lines=10> */
[----:B------:R-:W-:Y:S01]  /*458b0*/  ISETP.LT.AND P2, PT, R155, UR4, !P2 ;  /* 0x000000049b007c0c */ /* 0x000fe2000d741270 */
[----:B------:R1:W-:Y:S01]  /*458c0*/  @P0 STG.E desc[UR34][R10.64], R249 ;  /* 0x000000f90a000986 */ /* 0x0003e2000c101922 */
[----:B------:R-:W-:Y:S01]  /*458d0*/  ISETP.GE.AND P3, PT, R0, UR5, PT ;  /* 0x0000000500007c0c */ /* 0x000fe2000bf66270 */
[----:B------:R-:W-:Y:S01]  /*458e0*/  IMAD.WIDE R14, R150, 0x4, R4 ;  /* 0x00000004960e7825 */ /* 0x000fe200078e0204 */
[----:B------:R-:W-:-:S02]  /*458f0*/  ULDC UR5, c[0x0][0x22c] ;  /* 0x00008b0000057ab9 */ /* 0x000fc40000000800 */
[----:B------:R-:W-:Y:S01]  /*45900*/  ISETP.LT.AND P0, PT, R152, UR4, !P3 ;  /* 0x0000000498007c0c */ /* 0x000fe2000df01270 */
[----:B------:R1:W-:Y:S02]  /*45910*/  @P4 STG.E desc[UR34][R12.64], R245 ;  /* 0x000000f50c004986 */ /* 0x0003e4000c101922 */
[----:B-1----:R-:W-:Y:S02]  /*45920*/  IMAD.WIDE R10, R150, 0x4, R6 ;  /* 0x00000004960a7825 */ /* 0x002fe400078e0206 */
[----:B------:R1:W-:Y:S01]  /*45930*/  @P5 STG.E desc[UR34][R14.64], R241 ;  /* 0x000000f10e005986 */ /* 0x0003e2000c101922 */
[----:B------:R-:W-:-:S03]  /*45940*/  ISETP.LT.AND P5, PT, R154, UR4, !P3 ;  /* 0x000000049a007c0c */ /* 0x000fc6000dfa1270 */
[----:B------:R1:W-:Y:S01]  /*45950*/  @P1 STG.E desc[UR34][R10.64], R237 ;  /* 0x000000ed0a001986 */ /* 0x0003e2000c101922 */
[----:B------:R-:W-:Y:S01]  /*45960*/  IMAD.WIDE R12, R150, 0x4, R8 ;  /* 0x00000004960c7825 */ /* 0x000fe200078e0208 */
[----:B------:R-:W-:Y:S02]  /*45970*/  ISETP.LT.AND P1, PT, R156, UR4, !P3 ;  /* 0x000000049c007c0c */ /* 0x000fe4000df21270 */
[----:B------:R-:W4:Y:S01]  /*45980*/  LDL.LU R150, [R1+0x135c] ;  /* 0x00135c0001967983 */ /* 0x000f220000300800 */
[----:B-1----:R-:W-:-:S03]  /*45990*/  IMAD.WIDE R14, R146, 0x4, R2 ;  /* 0x00000004920e7825 */ /* 0x002fc600078e0202 */
[----:B------:R1:W-:Y:S01]  /*459a0*/  @P2 STG.E desc[UR34][R12.64], R233 ;  /* 0x000000e90c002986 */ /* 0x0003e2000c101922 */
[----:B------:R-:W-:-:S04]  /*459b0*/  IMAD.WIDE R10, R146, 0x4, R6 ;  /* 0x00000004920a7825 */ /* 0x000fc800078e0206 */
[C---:B-1----:R-:W-:Y:S01]  /*459c0*/  IMAD.WIDE R12, R146.reuse, 0x4, R4 ;  /* 0x00000004920c7825 */ /* 0x042fe200078e0204 */
[----:B--2---:R1:W-:Y:S04]  /*459d0*/  @P0 STG.E desc[UR34][R14.64], R151 ;  /* 0x000000970e000986 */ /* 0x0043e8000c101922 */
        /* <DEDUP_REMOVED lines=10> */
[----:B------:R-:W-:Y:S01]  /*45a80*/  IMAD.WIDE R10, R148, 0x4, R2 ;  /* 0x00000004940a7825 */ /* 0x000fe200078e0202 */
[----:B------:R-:W-:Y:S02]  /*45a90*/  ULDC UR5, c[0x0][0x22c] ;  /* 0x00008b0000057ab9 */ /* 0x000fe40000000800 */
[----:B------:R-:W-:Y:S02]  /*45aa0*/  ISETP.LT.AND P2, PT, R152, UR4, !P6 ;  /* 0x0000000498007c0c */ /* 0x000fe4000f741270 */
[----:B------:R-:W-:Y:S02]  /*45ab0*/  ISETP.LT.AND P0, PT, R154, UR4, !P6 ;  /* 0x000000049a007c0c */ /* 0x000fe4000f701270 */
[----:B------:R-:W-:Y:S01]  /*45ac0*/  ISETP.LT.AND P1, PT, R156, UR4, !P6 ;  /* 0x000000049c007c0c */ /* 0x000fe2000f721270 */
[----:B------:R-:W-:Y:S01]  /*45ad0*/  VIADD R0, R23, 0xce ;  /* 0x000000ce17007836 */ /* 0x000fe20000000000 */
[----:B------:R1:W-:Y:S01]  /*45ae0*/  @P3 STG.E desc[UR34][R12.64], R250 ;  /* 0x000000fa0c003986 */ /* 0x0003e2000c101922 */
[----:B------:R-:W-:Y:S01]  /*45af0*/  IMAD.WIDE R14, R148, 0x4, R4 ;  /* 0x00000004940e7825 */ /* 0x000fe200078e0204 */
[----:B------:R-:W-:-:S02]  /*45b00*/  ISETP.LT.AND P6, PT, R155, UR4, !P6 ;  /* 0x000000049b007c0c */ /* 0x000fc4000f7c1270 */
[----:B------:R-:W-:-:S03]  /*45b10*/  ISETP.GE.AND P4, PT, R0, UR5, PT ;  /* 0x0000000500007c0c */ /* 0x000fc6000bf86270 */
[----:B------:R1:W-:Y:S01]  /*45b20*/  @P2 STG.E desc[UR34][R10.64], R246 ;  /* 0x000000f60a002986 */ /* 0x0003e2000c101922 */
[----:B------:R-:W-:Y:S01]  /*45b30*/  ISETP.LT.AND P3, PT, R152, UR4, !P4 ;  /* 0x0000000498007c0c */ /* 0x000fe2000e761270 */
[----:B-1----:R-:W-:Y:S02]  /*45b40*/  IMAD.WIDE R12, R148, 0x4, R8 ;  /* 0x00000004940c7825 */ /* 0x002fe400078e0208 */
[----:B------:R1:W-:Y:S01]  /*45b50*/  @P0 STG.E desc[UR34][R14.64], R242 ;  /* 0x000000f20e000986 */ /* 0x0003e2000c101922 */
[----:B------:R-:W-:Y:S01]  /*45b60*/  ISETP.LT.AND P2, PT, R154, UR4, !P4 ;  /* 0x000000049a007c0c */ /* 0x000fe2000e741270 */
[----:B------:R-:W-:Y:S01]  /*45b70*/  ULDC UR5, c[0x0][0x22c] ;  /* 0x00008b0000057ab9 */ /* 0x000fe20000000800 */
[----:B------:R-:W-:Y:S02]  /*45b80*/  IMAD.WIDE R10, R148, 0x4, R6 ;  /* 0x00000004940a7825 */ /* 0x000fe400078e0206 */
[----:B------:R-:W4:Y:S04]  /*45b90*/  LDL.LU R148, [R1+0x1380] ;  /* 0x0013800001947983 */ /* 0x000f280000300800 */
[----:B------:R1:W-:Y:S01]  /*45ba0*/  @P1 STG.E desc[UR34][R10.64], R238 ;  /* 0x000000ee0a001986 */ /* 0x0003e2000c101922 */
[----:B------:R-:W-:Y:S01]  /*45bb0*/  ISETP.LT.AND P1, PT, R156, UR4, !P4 ;  /* 0x000000049c007c0c */ /* 0x000fe2000e721270 */
[----:B------:R-:W-:-:S02]  /*45bc0*/  VIADD R0, R23, 0xcf ;  /* 0x000000cf17007836 */ /* 0x000fc40000000000 */
[----:B-1----:R-:W-:Y:S01]  /*45bd0*/  IMAD.WIDE R14, R150, 0x4, R2 ;  /* 0x00000004960e7825 */ /* 0x002fe200078e0202 */
[----:B------:R1:W-:Y:S02]  /*45be0*/  @P6 STG.E desc[UR34][R12.64], R234 ;  /* 0x000000ea0c006986 */ /* 0x0003e4000c101922 */
[----:B------:R-:W-:Y:S01]  /*45bf0*/  ISETP.GE.AND P5, PT, R0, UR5, PT ;  /* 0x0000000500007c0c */ /* 0x000fe2000bfa6270 */
[C---:B------:R-:W-:Y:S01]  /*45c00*/  IMAD.WIDE R10, R150.reuse, 0x4, R4 ;  /* 0x00000004960a7825 */ /* 0x040fe200078e0204 */
[----:B------:R-:W-:Y:S01]  /*45c10*/  ISETP.LT.AND P4, PT, R155, UR4, !P4 ;  /* 0x000000049b007c0c */ /* 0x000fe2000e781270 */
[----:B------:R-:W-:Y:S02]  /*45c20*/  ULDC UR5, c[0x0][0x22c] ;  /* 0x00008b0000057ab9 */ /* 0x000fe40000000800 */
[----:B-1----:R-:W-:Y:S01]  /*45c30*/  IMAD.WIDE R12, R150, 0x4, R6 ;  /* 0x00000004960c7825 */ /* 0x002fe200078e0206 */
[----:B--2---:R1:W-:Y:S01]  /*45c40*/  @P3 STG.E desc[UR34][R14.64], R151 ;  /* 0x000000970e003986 */ /* 0x0043e2000c101922 */
[----:B------:R-:W-:-:S03]  /*45c50*/  ISETP.LT.AND P3, PT, R152, UR4, !P5 ;  /* 0x0000000498007c0c */ /* 0x000fc6000ef61270 */
[----:B---3--:R2:W-:Y:S01]  /*45c60*/  @P2 STG.E desc[UR34][R10.64], R149 ;  /* 0x000000950a002986 */ /* 0x0085e2000c101922 */
[----:B-1----:R-:W-:-:S04]  /*45c70*/  IMAD.WIDE R14, R146, 0x4, R4 ;  /* 0x00000004920e7825 */ /* 0x002fc800078e0204 */
[----:B--2---:R-:W-:Y:S01]  /*45c80*/  IMAD.WIDE R10, R150, 0x4, R8 ;  /* 0x00000004960a7825 */ /* 0x004fe200078e0208 */
[----:B----4-:R1:W-:Y:S04]  /*45c90*/  @P1 STG.E desc[UR34][R12.64], R147 ;  /* 0x000000930c001986 */ /* 0x0103e8000c101922 */
[----:B-1----:R-:W2:Y:S01]  /*45ca0*/  LDL.LU R147, [R1+0x1384] ;  /* 0x0013840001937983 */ /* 0x002ea20000300800 */
[----:B------:R-:W-:-:S03]  /*45cb0*/  IMAD.WIDE R12, R146, 0x4, R2 ;  /* 0x00000004920c7825 */ /* 0x000fc600078e0202 */
[----:B------:R1:W-:Y:S04]  /*45cc0*/  @P4 STG.E desc[UR34][R10.64], R251 ;  /* 0x000000fb0a004986 */ /* 0x0003e8000c101922 */
[----:B------:R3:W-:Y:S01]  /*45cd0*/  @P3 STG.E desc[UR34][R12.64], R247 ;  /* 0x000000f70c003986 */ /* 0x0007e2000c101922 */
[----:B-1----:R-:W-:-:S04]  /*45ce0*/  IMAD.WIDE R10, R146, 0x4, R6 ;  /* 0x00000004920a7825 */ /* 0x002fc800078e0206 */
[----:B---3--:R-:W-:Y:S02]  /*45cf0*/  IMAD.WIDE R12, R146, 0x4, R8 ;  /* 0x00000004920c7825 */ /* 0x008fe400078e0208 */
[----:B------:R-:W3:Y:S01]  /*45d00*/  LDL.LU R146, [R1+0x1394] ;  /* 0x0013940001927983 */ /* 0x000ee20000300800 */
[----:B------:R-:W-:Y:S01]  /*45d10*/  ISETP.LT.AND P6, PT, R154, UR4, !P5 ;  /* 0x000000049a007c0c */ /* 0x000fe2000efc1270 */
[----:B------:R-:W-:Y:S01]  /*45d20*/  VIADD R0, R23, 0xd0 ;  /* 0x000000d017007836 */ /* 0x000fe20000000000 */
[----:B------:R-:W-:Y:S02]  /*45d30*/  ISETP.LT.AND P1, PT, R156, UR4, !P5 ;  /* 0x000000049c007c0c */ /* 0x000fe4000ef21270 */
[----:B------:R-:W-:Y:S02]  /*45d40*/  ISETP.LT.AND P5, PT, R155, UR4, !P5 ;  /* 0x000000049b007c0c */ /* 0x000fe4000efa1270 */
[----:B------:R-:W-:Y:S01]  /*45d50*/  ISETP.GE.AND P0, PT, R0, UR5, PT ;  /* 0x0000000500007c0c */ /* 0x000fe2000bf06270 */
[----:B------:R-:W-:Y:S01]  /*45d60*/  VIADD R0, R23, 0xd1 ;  /* 0x000000d117007836 */ /* 0x000fe20000000000 */
[----:B------:R-:W-:-:S02]  /*45d70*/  ULDC UR5, c[0x0][0x22c] ;  /* 0x00008b0000057ab9 */ /* 0x000fc40000000800 */
[----:B------:R-:W-:-:S03]  /*45d80*/  ISETP.LT.AND P4, PT, R152, UR4, !P0 ;  /* 0x0000000498007c0c */ /* 0x000fc6000c781270 */
[----:B------:R1:W-:Y:S01]  /*45d90*/  @P6 STG.E desc[UR34][R14.64], R243 ;  /* 0x000000f30e006986 */ /* 0x0003e2000c101922 */
[----:B------:R-:W-:-:S03]  /*45da0*/  ISETP.LT.AND P6, PT, R154, UR4, !P0 ;  /* 0x000000049a007c0c */ /* 0x000fc6000c7c1270 */
[----:B------:R-:W-:Y:S01]  /*45db0*/  @P1 STG.E desc[UR34][R10.64], R239 ;  /* 0x000000ef0a001986 */ /* 0x000fe2000c101922 */
[----:B------:R-:W-:Y:S02]  /*45dc0*/  ISETP.LT.AND P1, PT, R156, UR4, !P0 ;  /* 0x000000049c007c0c */ /* 0x000fe4000c721270 */
[----:B------:R-:W-:Y:S01]  /*45dd0*/  ISETP.GE.AND P2, PT, R0, UR5, PT ;  /* 0x0000000500007c0c */ /* 0x000fe2000bf46270 */
[----:B------:R4:W-:Y:S01]  /*45de0*/  @P5 STG.E desc[UR34][R12.64], R235 ;  /* 0x000000eb0c005986 */ /* 0x0009e2000c101922 */
[----:B-1----:R-:W-:Y:S01]  /*45df0*/  IMAD.WIDE R14, R148, 0x4, R2 ;  /* 0x00000004940e7825 */ /* 0x002fe200078e0202 */
[----:B------:R-:W-:Y:S01]  /*45e00*/  ISETP.LT.AND P0, PT, R155, UR4, !P0 ;  /* 0x000000049b007c0c */ /* 0x000fe2000c701270 */
[----:B------:R-:W-:Y:S01]  /*45e10*/  ULDC UR5, c[0x0][0x22c] ;  /* 0x00008b0000057ab9 */ /* 0x000fe20000000800 */
[----:B------:R-:W-:Y:S02]  /*45e20*/  ISETP.LT.AND P5, PT, R154, UR4, !P2 ;  /* 0x000000049a007c0c */ /* 0x000fe4000d7a1270 */
[----:B------:R-:W-:Y:S01]  /*45e30*/  @P4 STG.E desc[UR34][R14.64], R228 ;  /* 0x000000e40e004986 */ /* 0x000fe2000c101922 */
[----:B----4-:R-:W-:Y:S01]  /*45e40*/  IMAD.WIDE R12, R148, 0x4, R4 ;  /* 0x00000004940c7825 */ /* 0x010fe200078e0204 */
[----:B------:R-:W-:-:S03]  /*45e50*/  ISETP.LT.AND P4, PT, R152, UR4, !P2 ;  /* 0x0000000498007c0c */ /* 0x000fc6000d781270 */
[----:B------:R-:W-:Y:S01]  /*45e60*/  IMAD.WIDE R10, R148, 0x4, R6 ;  /* 0x00000004940a7825 */ /* 0x000fe200078e0206 */
[----:B------:R1:W-:Y:S03]  /*45e70*/  @P6 STG.E desc[UR34][R12.64], R224 ;  /* 0x000000e00c006986 */ /* 0x0003e6000c101922 */
[----:B------:R-:W-:Y:S01]  /*45e80*/  VIADD R0, R23, 0xd2 ;  /* 0x000000d217007836 */ /* 0x000fe20000000000 */
[----:B------:R2:W-:Y:S01]  /*45e90*/  @P1 STG.E desc[UR34][R10.64], R220 ;  /* 0x000000dc0a001986 */ /* 0x0005e2000c101922 */
[----:B------:R-:W-:Y:S01]  /*45ea0*/  ISETP.LT.AND P1, PT, R156, UR4, !P2 ;  /* 0x000000049c007c0c */ /* 0x000fe2000d721270 */
[----:B-1----:R-:W-:Y:S02]  /*45eb0*/  IMAD.WIDE R12, R148, 0x4, R8 ;  /* 0x00000004940c7825 */ /* 0x002fe400078e0208 */
[----:B------:R-:W4:Y:S01]  /*45ec0*/  LDL.LU R148, [R1+0x13a4] ;  /* 0x0013a40001947983 */ /* 0x000f220000300800 */
[----:B------:R-:W-:-:S02]  /*45ed0*/  ISETP.GE.AND P3, PT, R0, UR5, PT ;  /* 0x0000000500007c0c */ /* 0x000fc4000bf66270 */
[----:B------:R-:W-:Y:S01]  /*45ee0*/  ISETP.LT.AND P2, PT, R155, UR4, !P2 ;  /* 0x000000049b007c0c */ /* 0x000fe2000d741270 */
[----:B------:R1:W-:Y:S01]  /*45ef0*/  @P0 STG.E desc[UR34][R12.64], R216 ;  /* 0x000000d80c000986 */ /* 0x0003e2000c101922 */
[----:B------:R-:W-:Y:S01]  /*45f00*/  ISETP.LT.AND P0, PT, R152, UR4, !P3 ;  /* 0x0000000498007c0c */ /* 0x000fe2000df01270 */
[----:B--2---:R-:W-:Y:S01]  /*45f10*/  IMAD.WIDE R10, R147, 0x4, R2 ;  /* 0x00000004930a7825 */ /* 0x004fe200078e0202 */
[----:B------:R-:W-:-:S03]  /*45f20*/  ULDC UR5, c[0x0][0x22c] ;  /* 0x00008b0000057ab9 */ /* 0x000fc60000000800 */
[C---:B------:R-:W-:Y:S01]  /*45f30*/  IMAD.WIDE R14, R147.reuse, 0x4, R4 ;  /* 0x00000004930e7825 */ /* 0x040fe200078e0204 */
[----:B------:R2:W-:Y:S03]  /*45f40*/  @P4 STG.E desc[UR34][R10.64], R212 ;  /* 0x000000d40a004986 */ /* 0x0005e6000c101922 */
[C---:B-1----:R-:W-:Y:S01]  /*45f50*/  IMAD.WIDE R12, R147.reuse, 0x4, R8 ;  /* 0x00000004930c7825 */ /* 0x042fe200078e0208 */
[----:B------:R3:W-:Y:S01]  /*45f60*/  @P5 STG.E desc[UR34][R14.64], R208 ;  /* 0x000000d00e005986 */ /* 0x0007e2000c101922 */
[----:B------:R-:W-:Y:S02]  /*45f70*/  ISETP.LT.AND P5, PT, R154, UR4, !P3 ;  /* 0x000000049a007c0c */ /* 0x000fe4000dfa1270 */
[----:B--2---:R-:W-:Y:S02]  /*45f80*/  IMAD.WIDE R10, R147, 0x4, R6 ;  /* 0x00000004930a7825 */ /* 0x004fe400078e0206 */
[----:B------:R-:W2:Y:S02]  /*45f90*/  LDL.LU R147, [R1+0x13b0] ;  /* 0x0013b00001937983 */ /* 0x000ea40000300800 */
[----:B---3--:R-:W-:-:S02]  /*45fa0*/  IMAD.WIDE R14, R146, 0x4, R2 ;  /* 0x00000004920e7825 */ /* 0x008fc400078e0202 */
[----:B------:R1:W-:Y:S04]  /*45fb0*/  @P1 STG.E desc[UR34][R10.64], R204 ;  /* 0x000000cc0a001986 */ /* 0x0003e8000c101922 */
[----:B------:R3:W-:Y:S04]  /*45fc0*/  @P2 STG.E desc[UR34][R12.64], R200 ;  /* 0x000000c80c002986 */ /* 0x0007e8000c101922 */
[----:B------:R-:W-:Y:S01]  /*45fd0*/  @P0 STG.E desc[UR34][R14.64], R229 ;  /* 0x000000e50e000986 */ /* 0x000fe2000c101922 */
[----:B-1----:R-:W-:-:S04]  /*45fe0*/  IMAD.WIDE R10, R146, 0x4, R4 ;  /* 0x00000004920a7825 */ /* 0x002fc800078e0204 */
[C---:B---3--:R-:W-:Y:S01]  /*45ff0*/  IMAD.WIDE R12, R146.reuse, 0x4, R6 ;  /* 0x00000004920c7825 */ /* 0x048fe200078e0206 */
[----:B------:R1:W-:Y:S03]  /*46000*/  @P5 STG.E desc[UR34][R10.64], R225 ;  /* 0x000000e10a005986 */ /* 0x0003e6000c101922 */
[----:B-1----:R-:W-:Y:S02]  /*46010*/  IMAD.WIDE R10, R146, 0x4, R8 ;  /* 0x00000004920a7825 */ /* 0x002fe400078e0208 */
[----:B------:R-:W3:Y:S02]  /*46020*/  LDL.LU R146, [R1+0x13b4] ;  /* 0x0013b40001927983 */ /* 0x000ee40000300800 */
[----:B------:R-:W-:Y:S01]  /*46030*/  VIADD R0, R23, 0xd3 ;  /* 0x000000d317007836 */ /* 0x000fe20000000000 */
[----:B------:R-:W-:-:S04]  /*46040*/  ISETP.LT.AND P1, PT, R156, UR4, !P3 ;  /* 0x000000049c007c0c */ /* 0x000fc8000df21270 */
[----:B------:R-:W-:Y:S02]  /*46050*/  ISETP.GE.AND P6, PT, R0, UR5, PT ;  /* 0x0000000500007c0c */ /* 0x000fe4000bfc6270 */
[----:B------:R-:W-:Y:S01]  /*46060*/  ISETP.LT.AND P3, PT, R155, UR4, !P3 ;  /* 0x000000049b007c0c */ /* 0x000fe2000df61270 */
[----:B------:R-:W-:Y:S01]  /*46070*/  VIADD R0, R23, 0xd4 ;  /* 0x000000d417007836 */ /* 0x000fe20000000000 */
[----:B------:R-:W-:Y:S01]  /*46080*/  ISETP.LT.AND P2, PT, R152, UR4, !P6 ;  /* 0x0000000498007c0c */ /* 0x000fe2000f741270 */
[----:B------:R-:W-:Y:S01]  /*46090*/  ULDC UR5, c[0x0][0x22c] ;  /* 0x00008b0000057ab9 */ /* 0x000fe20000000800 */
[----:B------:R-:W-:-:S03]  /*460a0*/  ISETP.LT.AND P0, PT, R154, UR4, !P6 ;  /* 0x000000049a007c0c */ /* 0x000fc6000f701270 */
[----:B------:R4:W-:Y:S01]  /*460b0*/  @P1 STG.E desc[UR34][R12.64], R221 ;  /* 0x000000dd0c001986 */ /* 0x0009e2000c101922 */
[----:B------:R-:W-:Y:S02]  /*460c0*/  ISETP.LT.AND P1, PT, R156, UR4, !P6 ;  /* 0x000000049c007c0c */ /* 0x000fe4000f721270 */
[----:B------:R-:W-:Y:S02]  /*460d0*/  ISETP.LT.AND P6, PT, R155, UR4, !P6 ;  /* 0x000000049b007c0c */ /* 0x000fe4000f7c1270 */
[----:B------:R-:W-:Y:S01]  /*460e0*/  ISETP.GE.AND P4, PT, R0, UR5, PT ;  /* 0x0000000500007c0c */ /* 0x000fe2000bf86270 */
[----:B------:R1:W-:Y:S01]  /*460f0*/  @P3 STG.E desc[UR34][R10.64], R217 ;  /* 0x000000d90a003986 */ /* 0x0003e2000c101922 */
[----:B----4-:R-:W-:Y:S02]  /*46100*/  IMAD.WIDE R12, R148, 0x4, R2 ;  /* 0x00000004940c7825 */ /* 0x010fe400078e0202 */
[----:B------:R-:W-:Y:S01]  /*46110*/  ISETP.LT.AND P3, PT, R152, UR4, !P4 ;  /* 0x0000000498007c0c */ /* 0x000fe2000e761270 */
[----:B------:R-:W-:Y:S01]  /*46120*/  ULDC UR5, c[0x0][0x22c] ;  /* 0x00008b0000057ab9 */ /* 0x000fe20000000800 */
[----:B------:R-:W-:Y:S01]  /*46130*/  IMAD.WIDE R14, R148, 0x4, R4 ;  /* 0x00000004940e7825 */ /* 0x000fe200078e0204 */
[----:B------:R4:W-:Y:S01]  /*46140*/  @P2 STG.E desc[UR34][R12.64], R213 ;  /* 0x000000d50c002986 */ /* 0x0009e2000c101922 */
[----:B------:R-:W-:-:S02]  /*46150*/  ISETP.LT.AND P2, PT, R154, UR4, !P4 ;  /* 0x000000049a007c0c */ /* 0x000fc4000e741270 */
[C---:B-1----:R-:W-:Y:S01]  /*46160*/  IMAD.WIDE R10, R148.reuse, 0x4, R6 ;  /* 0x00000004940a7825 */ /* 0x042fe200078e0206 */
[----:B------:R2:W-:Y:S03]  /*46170*/  @P0 STG.E desc[UR34][R14.64], R209 ;  /* 0x000000d10e000986 */ /* 0x0005e6000c101922 */
[----:B------:R-:W-:Y:S02]  /*46180*/  VIADD R0, R23, 0xd5 ;  /* 0x000000d517007836 */ /* 0x000fe40000000000 */
[----:B----4-:R-:W-:Y:S02]  /*46190*/  IMAD.WIDE R12, R148, 0x4, R8 ;  /* 0x00000004940c7825 */ /* 0x010fe400078e0208 */
[----:B------:R-:W4:Y:S01]  /*461a0*/  LDL.LU R148, [R1+0x13c4] ;  /* 0x0013c40001947983 */ /* 0x000f220000300800 */
[----:B------:R-:W-:-:S03]  /*461b0*/  ISETP.GE.AND P5, PT, R0, UR5, PT ;  /* 0x0000000500007c0c */ /* 0x000fc6000bfa6270 */
[----:B------:R1:W-:Y:S01]  /*461c0*/  @P1 STG.E desc[UR34][R10.64], R205 ;  /* 0x000000cd0a001986 */ /* 0x0003e2000c101922 */
[----:B------:R-:W-:Y:S01]  /*461d0*/  ISETP.LT.AND P1, PT, R156, UR4, !P4 ;  /* 0x000000049c007c0c */ /* 0x000fe2000e721270 */
[----:B--2---:R-:W-:Y:S02]  /*461e0*/  IMAD.WIDE R14, R147, 0x4, R2 ;  /* 0x00000004930e7825 */ /* 0x004fe400078e0202 */
[----:B------:R2:W-:Y:S01]  /*461f0*/  @P6 STG.E desc[UR34][R12.64], R201 ;  /* 0x000000c90c006986 */ /* 0x0005e2000c101922 */
[----:B------:R-:W-:Y:S01]  /*46200*/  ISETP.LT.AND P4, PT, R155, UR4, !P4 ;  /* 0x000000049b007c0c */ /* 0x000fe2000e781270 */
[----:B------:R-:W-:Y:S02]  /*46210*/  ULDC UR5, c[0x0][0x22c] ;  /* 0x00008b0000057ab9 */ /* 0x000fe40000000800 */
[----:B------:R-:W-:Y:S01]  /*46220*/  @P3 STG.E desc[UR34][R14.64], R230 ;  /* 0x000000e60e003986 */ /* 0x000fe2000c101922 */
[----:B------:R-:W-:Y:S01]  /*46230*/  ISETP.LT.AND P3, PT, R152, UR4, !P5 ;  /* 0x0000000498007c0c */ /* 0x000fe2000ef61270 */
[----:B-1----:R-:W-:-:S04]  /*46240*/  IMAD.WIDE R10, R147, 0x4, R6 ;  /* 0x00000004930a7825 */ /* 0x002fc800078e0206 */
[----:B--2---:R-:W-:-:S05]  /*46250*/  IMAD.WIDE R12, R147, 0x4, R4 ;  /* 0x00000004930c7825 */ /* 0x004fca00078e0204 */
[----:B------:R1:W-:Y:S04]  /*46260*/  @P2 STG.E desc[UR34][R12.64], R226 ;  /* 0x000000e20c002986 */ /* 0x0003e8000c101922 */
[----:B------:R3:W-:Y:S01]  /*46270*/  @P1 STG.E desc[UR34][R10.64], R222 ;  /* 0x000000de0a001986 */ /* 0x0007e2000c101922 */
[----:B-1----:R-:W-:-:S03]  /*46280*/  IMAD.WIDE R12, R147, 0x4, R8 ;  /* 0x00000004930c7825 */ /* 0x002fc600078e0208 */
[----:B------:R-:W2:Y:S01]  /*46290*/  LDL.LU R147, [R1+0x13d4] ;  /* 0x0013d40001937983 */ /* 0x000ea20000300800 */
[----:B---3--:R-:W-:-:S03]  /*462a0*/  IMAD.WIDE R10, R146, 0x4, R2 ;  /* 0x00000004920a7825 */ /* 0x008fc600078e0202 */
[----:B------:R1:W-:Y:S01]  /*462b0*/  @P4 STG.E desc[UR34][R12.64], R218 ;  /* 0x000000da0c004986 */ /* 0x0003e2000c101922 */
[----:B------:R-:W-:-:S03]  /*462c0*/  IMAD.WIDE R14, R146, 0x4, R4 ;  /* 0x00000004920e7825 */ /* 0x000fc600078e0204 */
[----:B------:R3:W-:Y:S01]  /*462d0*/  @P3 STG.E desc[UR34][R10.64], R214 ;  /* 0x000000d60a003986 */ /* 0x0007e2000c101922 */
[----:B-1----:R-:W-:-:S04]  /*462e0*/  IMAD.WIDE R12, R146, 0x4, R8 ;  /* 0x00000004920c7825 */ /* 0x002fc800078e0208 */
[----:B---3--:R-:W-:Y:S02]  /*462f0*/  IMAD.WIDE R10, R146, 0x4, R6 ;  /* 0x00000004920a7825 */ /* 0x008fe400078e0206 */
[----:B------:R-:W3:Y:S01]  /*46300*/  LDL.LU R146, [R1+0x13dc] ;  /* 0x0013dc0001927983 */ /* 0x000ee20000300800 */
[----:B------:R-:W-:Y:S01]  /*46310*/  ISETP.LT.AND P6, PT, R154, UR4, !P5 ;  /* 0x000000049a007c0c */ /* 0x000fe2000efc1270 */
[----:B------:R-:W-:Y:S01]  /*46320*/  VIADD R0, R23, 0xd6 ;  /* 0x000000d617007836 */ /* 0x000fe20000000000 */
[----:B------:R-:W-:Y:S01]  /*46330*/  ISETP.LT.AND P1, PT, R156, UR4, !P5 ;  /* 0x000000049c007c0c */ /* 0x000fe2000ef21270 */
[----:B------:R-:W3:Y:S03]  /*46340*/  LDL.LU R150, [R1+0x13e0] ;  /* 0x0013e00001967983 */ /* 0x000ee60000300800 */
[----:B------:R-:W-:Y:S02]  /*46350*/  ISETP.GE.AND P0, PT, R0, UR5, PT ;  /* 0x0000000500007c0c */ /* 0x000fe4000bf06270 */
[----:B------:R-:W-:Y:S01]  /*46360*/  ISETP.LT.AND P5, PT, R155, UR4, !P5 ;  /* 0x000000049b007c0c */ /* 0x000fe2000efa1270 */
[----:B------:R-:W-:Y:S01]  /*46370*/  VIADD R0, R23, 0xd7 ;  /* 0x000000d717007836 */ /* 0x000fe20000000000 */
[----:B------:R-:W-:Y:S01]  /*46380*/  ISETP.LT.AND P4, PT, R152, UR4, !P0 ;  /* 0x0000000498007c0c */ /* 0x000fe2000c781270 */
[----:B------:R-:W-:-:S02]  /*46390*/  ULDC UR5, c[0x0][0x22c] ;  /* 0x00008b0000057ab9 */ /* 0x000fc40000000800 */
[----:B------:R4:W-:Y:S01]  /*463a0*/  @P6 STG.E desc[UR34][R14.64], R210 ;  /* 0x000000d20e006986 */ /* 0x0009e2000c101922 */
[----:B------:R-:W-:-:S03]  /*463b0*/  ISETP.LT.AND P6, PT, R154, UR4, !P0 ;  /* 0x000000049a007c0c */ /* 0x000fc6000c7c1270 */
[----:B------:R1:W-:Y:S01]  /*463c0*/  @P1 STG.E desc[UR34][R10.64], R206 ;  /* 0x000000ce0a001986 */ /* 0x0003e2000c101922 */
[----:B------:R-:W-:Y:S02]  /*463d0*/  ISETP.LT.AND P1, PT, R156, UR4, !P0 ;  /* 0x000000049c007c0c */ /* 0x000fe4000c721270 */
[----:B------:R-:W-:Y:S01]  /*463e0*/  ISETP.GE.AND P2, PT, R0, UR5, PT ;  /* 0x0000000500007c0c */ /* 0x000fe2000bf46270 */
[----:B------:R1:W-:Y:S01]  /*463f0*/  @P5 STG.E desc[UR34][R12.64], R202 ;  /* 0x000000ca0c005986 */ /* 0x0003e2000c101922 */
[----:B------:R-:W-:Y:S01]  /*46400*/  ISETP.LT.AND P0, PT, R155, UR4, !P0 ;  /* 0x000000049b007c0c */ /* 0x000fe2000c701270 */
[----:B----4-:R-:W-:Y:S01]  /*46410*/  IMAD.WIDE R14, R148, 0x4, R2 ;  /* 0x00000004940e7825 */ /* 0x010fe200078e0202 */
[----:B------:R-:W-:-:S03]  /*46420*/  ULDC UR5, c[0x0][0x22c] ;  /* 0x00008b0000057ab9 */ /* 0x000fc60000000800 */
[----:B-1----:R-:W-:Y:S01]  /*46430*/  IMAD.WIDE R10, R148, 0x4, R4 ;  /* 0x00000004940a7825 */ /* 0x002fe200078e0204 */
[----:B------:R-:W-:Y:S01]  /*46440*/  @P4 STG.E desc[UR34][R14.64], R231 ;  /* 0x000000e70e004986 */ /* 0x000fe2000c101922 */
[----:B------:R-:W-:Y:S02]  /*46450*/  ISETP.LT.AND P4, PT, R152, UR4, !P2 ;  /* 0x0000000498007c0c */ /* 0x000fe4000d781270 */
[----:B------:R-:W-:Y:S01]  /*46460*/  IMAD.WIDE R12, R148, 0x4, R6 ;  /* 0x00000004940c7825 */ /* 0x000fe200078e0206 */
[----:B------:R1:W-:Y:S03]  /*46470*/  @P6 STG.E desc[UR34][R10.64], R227 ;  /* 0x000000e30a006986 */ /* 0x0003e6000c101922 */
[----:B------:R-:W-:Y:S01]  /*46480*/  VIADD R0, R23, 0xd8 ;  /* 0x000000d817007836 */ /* 0x000fe20000000000 */
[----:B------:R-:W-:Y:S01]  /*46490*/  ISETP.LT.AND P5, PT, R154, UR4, !P2 ;  /* 0x000000049a007c0c */ /* 0x000fe2000d7a1270 */
[----:B------:R2:W-:Y:S01]  /*464a0*/  @P1 STG.E desc[UR34][R12.64], R223 ;  /* 0x000000df0c001986 */ /* 0x0005e2000c101922 */
[----:B------:R-:W-:Y:S01]  /*464b0*/  ISETP.LT.AND P1, PT, R156, UR4, !P2 ;  /* 0x000000049c007c0c */ /* 0x000fe2000d721270 */
[----:B-1----:R-:W-:-:S02]  /*464c0*/  IMAD.WIDE R10, R148, 0x4, R8 ;  /* 0x00000004940a7825 */ /* 0x002fc400078e0208 */
[----:B------:R-:W4:Y:S01]  /*464d0*/  LDL.LU R148, [R1+0x13e4] ;  /* 0x0013e40001947983 */ /* 0x000f220000300800 */
[----:B------:R-:W-:Y:S02]  /*464e0*/  ISETP.GE.AND P3, PT, R0, UR5, PT ;  /* 0x0000000500007c0c */ /* 0x000fe4000bf66270 */
[----:B------:R-:W-:Y:S01]  /*464f0*/  ISETP.LT.AND P2, PT, R155, UR4, !P2 ;  /* 0x000000049b007c0c */ /* 0x000fe2000d741270 */
[----:B------:R1:W-:Y:S01]  /*46500*/  @P0 STG.E desc[UR34][R10.64], R219 ;  /* 0x000000db0a000986 */ /* 0x0003e2000c101922 */
[----:B------:R-:W-:Y:S01]  /*46510*/  ISETP.LT.AND P0, PT, R152, UR4, !P3 ;  /* 0x0000000498007c0c */ /* 0x000fe2000df01270 */
[----:B--2---:R-:W-:Y:S01]  /*46520*/  IMAD.WIDE R12, R147, 0x4, R2 ;  /* 0x00000004930c7825 */ /* 0x004fe200078e0202 */
[----:B------:R-:W-:-:S04]  /*46530*/  ULDC UR5, c[0x0][0x22c] ;  /* 0x00008b0000057ab9 */ /* 0x000fc80000000800 */
[----:B------:R2:W-:Y:S01]  /*46540*/  @P4 STG.E desc[UR34][R12.64], R215 ;  /* 0x000000d70c004986 */ /* 0x0005e2000c101922 */
[----:B------:R-:W-:Y:S01]  /*46550*/  ISETP.LT.AND P4, PT, R154, UR4, !P3 ;  /* 0x000000049a007c0c */ /* 0x000fe2000df81270 */
[----:B------:R-:W-:-:S04]  /*46560*/  IMAD.WIDE R14, R147, 0x4, R4 ;  /* 0x00000004930e7825 */ /* 0x000fc800078e0204 */
[C---:B-1----:R-:W-:Y:S01]  /*46570*/  IMAD.WIDE R10, R147.reuse, 0x4, R6 ;  /* 0x00000004930a7825 */ /* 0x042fe200078e0206 */
[----:B------:R3:W-:Y:S03]  /*46580*/  @P5 STG.E desc[UR34][R14.64], R211 ;  /* 0x000000d30e005986 */ /* 0x0007e6000c101922 */
[----:B--2---:R-:W-:Y:S02]  /*46590*/  IMAD.WIDE R12, R147, 0x4, R8 ;  /* 0x00000004930c7825 */ /* 0x004fe400078e0208 */
[----:B------:R-:W2:Y:S04]  /*465a0*/  LDL.LU R147, [R1+0x13f0] ;  /* 0x0013f00001937983 */ /* 0x000ea80000300800 */
[----:B------:R1:W-:Y:S01]  /*465b0*/  @P1 STG.E desc[UR34][R10.64], R207 ;  /* 0x000000cf0a001986 */ /* 0x0003e2000c101922 */
[----:B---3--:R-:W-:-:S03]  /*465c0*/  IMAD.WIDE R14, R146, 0x4, R2 ;  /* 0x00000004920e7825 */ /* 0x008fc600078e0202 */
        /* <DEDUP_REMOVED lines=13> */
[----:B------:R-:W-:Y:S01]  /*466a0*/  IMAD.WIDE R14, R150, 0x4, R4 ;  /* 0x00000004960e7825 */ /* 0x000fe200078e0204 */
[----:B------:R-:W-:Y:S01]  /*466b0*/  ISETP.LT.AND P0, PT, R154, UR4, !P6 ;  /* 0x000000049a007c0c */ /* 0x000fe2000f701270 */
[----:B------:R-:W-:Y:S01]  /*466c0*/  ULDC UR5, c[0x0][0x22c] ;  /* 0x00008b0000057ab9 */ /* 0x000fe20000000800 */
[----:B------:R-:W-:Y:S01]  /*466d0*/  ISETP.LT.AND P4, PT, R156, UR4, !P6 ;  /* 0x000000049c007c0c */ /* 0x000fe2000f781270 */
[----:B------:R1:W-:Y:S01]  /*466e0*/  @P5 STG.E desc[UR34][R12.64], R188 ;  /* 0x000000bc0c005986 */ /* 0x0003e2000c101922 */
[----:B------:R-:W-:Y:S01]  /*466f0*/  IMAD.WIDE R16, R150, 0x4, R6 ;  /* 0x0000000496107825 */ /* 0x000fe200078e0206 */
[----:B------:R-:W-:-:S02]  /*46700*/  ISETP.LT.AND P6, PT, R155, UR4, !P6 ;  /* 0x000000049b007c0c */ /* 0x000fc4000f7c1270 */
[----:B------:R-:W-:Y:S02]  /*46710*/  ISETP.GE.AND P1, PT, R0, UR5, PT ;  /* 0x0000000500007c0c */ /* 0x000fe4000bf26270 */
[----:B------:R4:W-:Y:S01]  /*46720*/  @P3 STG.E desc[UR34][R10.64], R184 ;  /* 0x000000b80a003986 */ /* 0x0009e2000c101922 */
[----:B-1----:R-:W-:Y:S01]  /*46730*/  IMAD.WIDE R12, R150, 0x4, R2 ;  /* 0x00000004960c7825 */ /* 0x002fe200078e0202 */
[----:B------:R-:W-:Y:S01]  /*46740*/  ISETP.LT.AND P3, PT, R154, UR4, !P1 ;  /* 0x000000049a007c0c */ /* 0x000fe2000cf61270 */
[----:B------:R-:W-:-:S03]  /*46750*/  ULDC UR5, c[0x0][0x22c] ;  /* 0x00008b0000057ab9 */ /* 0x000fc60000000800 */
[----:B------:R1:W-:Y:S04]  /*46760*/  @P2 STG.E desc[UR34][R12.64], R180 ;  /* 0x000000b40c002986 */ /* 0x0003e8000c101922 */
[----:B------:R1:W-:Y:S01]  /*46770*/  @P0 STG.E desc[UR34][R14.64], R176 ;  /* 0x000000b00e000986 */ /* 0x0003e2000c101922 */
[----:B------:R-:W-:-:S03]  /*46780*/  ISETP.LT.AND P2, PT, R156, UR4, !P1 ;  /* 0x000000049c007c0c */ /* 0x000fc6000cf41270 */
[----:B------:R1:W-:Y:S01]  /*46790*/  @P4 STG.E desc[UR34][R16.64], R172 ;  /* 0x000000ac10004986 */ /* 0x0003e2000c101922 */
[----:B------:R-:W-:Y:S01]  /*467a0*/  ISETP.LT.AND P4, PT, R152, UR4, !P1 ;  /* 0x0000000498007c0c */ /* 0x000fe2000cf81270 */
[----:B----4-:R-:W-:Y:S01]  /*467b0*/  IMAD.WIDE R10, R150, 0x4, R8 ;  /* 0x00000004960a7825 */ /* 0x010fe200078e0208 */
[----:B------:R-:W-:-:S03]  /*467c0*/  ISETP.LT.AND P1, PT, R155, UR4, !P1 ;  /* 0x000000049b007c0c */ /* 0x000fc6000cf21270 */
[----:B------:R-:W-:Y:S01]  /*467d0*/  VIADD R0, R23, 0xdb ;  /* 0x000000db17007836 */ /* 0x000fe20000000000 */
[----:B------:R4:W-:Y:S01]  /*467e0*/  @P6 STG.E desc[UR34][R10.64], R168 ;  /* 0x000000a80a006986 */ /* 0x0009e2000c101922 */
[----:B-1----:R-:W-:-:S04]  /*467f0*/  IMAD.WIDE R12, R148, 0x4, R2 ;  /* 0x00000004940c7825 */ /* 0x002fc800078e0202 */
[----:B------:R-:W-:Y:S01]  /*46800*/  IMAD.WIDE R14, R148, 0x4, R4 ;  /* 0x00000004940e7825 */ /* 0x000fe200078e0204 */
[----:B------:R-:W-:-:S03]  /*46810*/  ISETP.GE.AND P5, PT, R0, UR5, PT ;  /* 0x0000000500007c0c */ /* 0x000fc6000bfa6270 */
[----:B------:R-:W-:-:S04]  /*46820*/  IMAD.WIDE R16, R148, 0x4, R6 ;  /* 0x0000000494107825 */ /* 0x000fc800078e0206 */
[----:B----4-:R-:W-:Y:S01]  /*46830*/  IMAD.WIDE R10, R148, 0x4, R8 ;  /* 0x00000004940a7825 */ /* 0x010fe200078e0208 */
[----:B------:R-:W-:Y:S01]  /*46840*/  @P4 STG.E desc[UR34][R12.64], R197 ;  /* 0x000000c50c004986 */ /* 0x000fe2000c101922 */
[----:B------:R-:W-:-:S03]  /*46850*/  ULDC UR5, c[0x0][0x22c] ;  /* 0x00008b0000057ab9 */ /* 0x000fc60000000800 */
[----:B------:R-:W4:Y:S01]  /*46860*/  LDL.LU R148, [R1+0x13e8] ;  /* 0x0013e80001947983 */ /* 0x000f220000300800 */
[----:B------:R-:W-:-:S03]  /*46870*/  ISETP.LT.AND P4, PT, R154, UR4, !P5 ;  /* 0x000000049a007c0c */ /* 0x000fc6000ef81270 */
[----:B------:R1:W-:Y:S01]  /*46880*/  @P3 STG.E desc[UR34][R14.64], R193 ;  /* 0x000000c10e003986 */ /* 0x0003e2000c101922 */
[----:B------:R-:W-:-:S03]  /*46890*/  ISETP.LT.AND P3, PT, R156, UR4, !P5 ;  /* 0x000000049c007c0c */ /* 0x000fc6000ef61270 */
[----:B------:R-:W-:Y:S01]  /*468a0*/  @P2 STG.E desc[UR34][R16.64], R189 ;  /* 0x000000bd10002986 */ /* 0x000fe2000c101922 */
[----:B------:R-:W-:-:S03]  /*468b0*/  ISETP.LT.AND P2, PT, R152, UR4, !P5 ;  /* 0x0000000498007c0c */ /* 0x000fc6000ef41270 */
[----:B------:R1:W-:Y:S01]  /*468c0*/  @P1 STG.E desc[UR34][R10.64], R185 ;  /* 0x000000b90a001986 */ /* 0x0003e2000c101922 */
[----:B------:R-:W-:Y:S01]  /*468d0*/  ISETP.LT.AND P1, PT, R155, UR4, !P5 ;  /* 0x000000049b007c0c */ /* 0x000fe2000ef21270 */
[----:B--2---:R-:W-:-:S04]  /*468e0*/  IMAD.WIDE R18, R147, 0x4, R2 ;  /* 0x0000000493127825 */ /* 0x004fc800078e0202 */
[----:B-1----:R-:W-:-:S04]  /*468f0*/  IMAD.WIDE R14, R147, 0x4, R4 ;  /* 0x00000004930e7825 */ /* 0x002fc800078e0204 */
[----:B------:R-:W-:-:S04]  /*46900*/  IMAD.WIDE R12, R147, 0x4, R6 ;  /* 0x00000004930c7825 */ /* 0x000fc800078e0206 */
[----:B------:R-:W-:Y:S02]  /*46910*/  IMAD.WIDE R10, R147, 0x4, R8 ;  /* 0x00000004930a7825 */ /* 0x000fe400078e0208 */
[----:B------:R-:W2:Y:S04]  /*46920*/  LDL.LU R147, [R1+0x13d8] ;  /* 0x0013d80001937983 */ /* 0x000ea80000300800 */
[----:B------:R-:W-:Y:S04]  /*46930*/  @P2 STG.E desc[UR34][R18.64], R181 ;  /* 0x000000b512002986 */ /* 0x000fe8000c101922 */
[----:B------:R1:W-:Y:S04]  /*46940*/  @P4 STG.E desc[UR34][R14.64], R177 ;  /* 0x000000b10e004986 */ /* 0x0003e8000c101922 */
[----:B------:R-:W-:Y:S04]  /*46950*/  @P3 STG.E desc[UR34][R12.64], R173 ;  /* 0x000000ad0c003986 */ /* 0x000fe8000c101922 */
[----:B------:R1:W-:Y:S01]  /*46960*/  @P1 STG.E desc[UR34][R10.64], R169 ;  /* 0x000000a90a001986 */ /* 0x0003e2000c101922 */
[----:B---3--:R-:W-:-:S04]  /*46970*/  IMAD.WIDE R16, R146, 0x4, R2 ;  /* 0x0000000492107825 */ /* 0x008fc800078e0202 */
[----:B-1----:R-:W-:-:S04]  /*46980*/  IMAD.WIDE R14, R146, 0x4, R4 ;  /* 0x00000004920e7825 */ /* 0x002fc800078e0204 */
[----:B------:R-:W-:-:S04]  /*46990*/  IMAD.WIDE R10, R146, 0x4, R6 ;  /* 0x00000004920a7825 */ /* 0x000fc800078e0206 */
[----:B------:R-:W-:Y:S02]  /*469a0*/  IMAD.WIDE R12, R146, 0x4, R8 ;  /* 0x00000004920c7825 */ /* 0x000fe400078e0208 */
[----:B------:R-:W3:Y:S02]  /*469b0*/  LDL.LU R146, [R1+0x13d0] ;  /* 0x0013d00001927983 */ /* 0x000ee40000300800 */
[----:B------:R-:W-:-:S05]  /*469c0*/  VIADD R0, R23, 0xdc ;  /* 0x000000dc17007836 */ /* 0x000fca0000000000 */
[----:B------:R-:W-:Y:S01]  /*469d0*/  ISETP.GE.AND P0, PT, R0, UR5, PT ;  /* 0x0000000500007c0c */ /* 0x000fe2000bf06270 */
[C---:B------:R-:W-:Y:S01]  /*469e0*/  VIADD R0, R23.reuse, 0xdd ;  /* 0x000000dd17007836 */ /* 0x040fe20000000000 */
[----:B------:R-:W-:Y:S02]  /*469f0*/  ULDC UR5, c[0x0][0x22c] ;  /* 0x00008b0000057ab9 */ /* 0x000fe40000000800 */
[----:B------:R-:W-:Y:S02]  /*46a00*/  ISETP.LT.AND P6, PT, R152, UR4, !P0 ;  /* 0x0000000498007c0c */ /* 0x000fe4000c7c1270 */
[----:B------:R-:W-:Y:S02]  /*46a10*/  ISETP.GE.AND P5, PT, R0, UR5, PT ;  /* 0x0000000500007c0c */ /* 0x000fe4000bfa6270 */
[----:B------:R-:W-:Y:S02]  /*46a20*/  ISETP.LT.AND P1, PT, R154, UR4, !P0 ;  /* 0x000000049a007c0c */ /* 0x000fe4000c721270 */
[----:B------:R-:W-:Y:S01]  /*46a30*/  ISETP.LT.AND P3, PT, R156, UR4, !P0 ;  /* 0x000000049c007c0c */ /* 0x000fe2000c761270 */
[----:B------:R-:W-:Y:S01]  /*46a40*/  VIADD R0, R23, 0xde ;  /* 0x000000de17007836 */ /* 0x000fe20000000000 */
[----:B------:R-:W-:Y:S01]  /*46a50*/  ISETP.LT.AND P0, PT, R155, UR4, !P0 ;  /* 0x000000049b007c0c */ /* 0x000fe2000c701270 */
[----:B------:R-:W-:Y:S01]  /*46a60*/  ULDC UR5, c[0x0][0x22c] ;  /* 0x00008b0000057ab9 */ /* 0x000fe20000000800 */
[----:B------:R-:W-:-:S03]  /*46a70*/  ISETP.LT.AND P4, PT, R152, UR4, !P5 ;  /* 0x0000000498007c0c */ /* 0x000fc6000ef81270 */
[----:B------:R4:W-:Y:S01]  /*46a80*/  @P6 STG.E desc[UR34][R16.64], R198 ;  /* 0x000000c610006986 */ /* 0x0009e2000c101922 */
[----:B------:R-:W-:-:S03]  /*46a90*/  ISETP.LT.AND P6, PT, R154, UR4, !P5 ;  /* 0x000000049a007c0c */ /* 0x000fc6000efc1270 */
[----:B------:R1:W-:Y:S01]  /*46aa0*/  @P1 STG.E desc[UR34][R14.64], R194 ;  /* 0x000000c20e001986 */ /* 0x0003e2000c101922 */
[----:B------:R-:W-:Y:S01]  /*46ab0*/  ISETP.GE.AND P2, PT, R0, UR5, PT ;  /* 0x0000000500007c0c */ /* 0x000fe2000bf46270 */
[----:B------:R-:W-:Y:S01]  /*46ac0*/  VIADD R22, R23, 0xdf ;  /* 0x000000df17167836 */ /* 0x000fe20000000000 */
[----:B------:R-:W-:Y:S01]  /*46ad0*/  ULDC UR5, c[0x0][0x22c] ;  /* 0x00008b0000057ab9 */ /* 0x000fe20000000800 */
[----:B------:R2:W-:Y:S04]  /*46ae0*/  @P3 STG.E desc[UR34][R10.64], R190 ;  /* 0x000000be0a003986 */ /* 0x0005e8000c101922 */
[----:B------:R2:W-:Y:S01]  /*46af0*/  @P0 STG.E desc[UR34][R12.64], R186 ;  /* 0x000000ba0c000986 */ /* 0x0005e2000c101922 */
[----:B------:R-:W-:Y:S02]  /*46b00*/  ISETP.LT.AND P0, PT, R152, UR4, !P2 ;  /* 0x0000000498007c0c */ /* 0x000fe4000d701270 */
[----:B------:R-:W-:Y:S01]  /*46b10*/  ISETP.LT.AND P1, PT, R154, UR4, !P2 ;  /* 0x000000049a007c0c */ /* 0x000fe2000d721270 */
[----:B----4-:R-:W-:-:S04]  /*46b20*/  IMAD.WIDE R16, R148, 0x4, R2 ;  /* 0x0000000494107825 */ /* 0x010fc800078e0202 */
[C---:B------:R-:W-:Y:S01]  /*46b30*/  IMAD.WIDE R18, R148.reuse, 0x4, R4 ;  /* 0x0000000494127825 */ /* 0x040fe200078e0204 */
[----:B------:R4:W-:Y:S03]  /*46b40*/  @P4 STG.E desc[UR34][R16.64], R182 ;  /* 0x000000b610004986 */ /* 0x0009e6000c101922 */
[----:B------:R-:W-:-:S04]  /*46b50*/  IMAD.WIDE R20, R148, 0x4, R6 ;  /* 0x0000000494147825 */ /* 0x000fc800078e0206 */
[----:B-1----:R-:W-:Y:S02]  /*46b60*/  IMAD.WIDE R14, R148, 0x4, R8 ;  /* 0x00000004940e7825 */ /* 0x002fe400078e0208 */
[----:B------:R-:W3:Y:S01]  /*46b70*/  LDL.LU R148, [R1+0x13cc] ;  /* 0x0013cc0001947983 */ /* 0x000ee20000300800 */
[C---:B------:R-:W-:Y:S02]  /*46b80*/  ISETP.LT.AND P4, PT, R156.reuse, UR4, !P5 ;  /* 0x000000049c007c0c */ /* 0x040fe4000ef81270 */
[----:B------:R-:W-:Y:S01]  /*46b90*/  ISETP.LT.AND P5, PT, R155, UR4, !P5 ;  /* 0x000000049b007c0c */ /* 0x000fe2000efa1270 */
[----:B------:R1:W-:Y:S01]  /*46ba0*/  @P6 STG.E desc[UR34][R18.64], R178 ;  /* 0x000000b212006986 */ /* 0x0003e2000c101922 */
[----:B------:R-:W-:-:S09]  /*46bb0*/  ISETP.LT.AND P6, PT, R156, UR4, !P2 ;  /* 0x000000049c007c0c */ /* 0x000fd2000d7c1270 */
[----:B------:R-:W-:Y:S04]  /*46bc0*/  @P4 STG.E desc[UR34][R20.64], R174 ;  /* 0x000000ae14004986 */ /* 0x000fe8000c101922 */
[----:B------:R3:W-:Y:S01]  /*46bd0*/  @P5 STG.E desc[UR34][R14.64], R170 ;  /* 0x000000aa0e005986 */ /* 0x0007e2000c101922 */
[----:B--2---:R-:W-:-:S04]  /*46be0*/  IMAD.WIDE R10, R147, 0x4, R2 ;  /* 0x00000004930a7825 */ /* 0x004fc800078e0202 */
[----:B------:R-:W-:-:S04]  /*46bf0*/  IMAD.WIDE R12, R147, 0x4, R4 ;  /* 0x00000004930c7825 */ /* 0x000fc800078e0204 */
[----:B----4-:R-:W-:-:S04]  /*46c00*/  IMAD.WIDE R16, R147, 0x4, R6 ;  /* 0x0000000493107825 */ /* 0x010fc800078e0206 */
[----:B-1----:R-:W-:Y:S02]  /*46c10*/  IMAD.WIDE R18, R147, 0x4, R8 ;  /* 0x0000000493127825 */ /* 0x002fe400078e0208 */
[----:B------:R-:W2:Y:S04]  /*46c20*/  LDL.LU R147, [R1+0x13c8] ;  /* 0x0013c80001937983 */ /* 0x000ea80000300800 */
[----:B------:R1:W-:Y:S04]  /*46c30*/  @P0 STG.E desc[UR34][R10.64], R199 ;  /* 0x000000c70a000986 */ /* 0x0003e8000c101922 */
[----:B------:R4:W-:Y:S04]  /*46c40*/  @P1 STG.E desc[UR34][R12.64], R195 ;  /* 0x000000c30c001986 */ /* 0x0009e8000c101922 */
[----:B------:R4:W-:Y:S01]  /*46c50*/  @P6 STG.E desc[UR34][R16.64], R191 ;  /* 0x000000bf10006986 */ /* 0x0009e2000c101922 */
[----:B---3--:R-:W-:-:S04]  /*46c60*/  IMAD.WIDE R14, R146, 0x4, R2 ;  /* 0x00000004920e7825 */ /* 0x008fc800078e0202 */
[----:B-1----:R-:W-:-:S04]  /*46c70*/  IMAD.WIDE R10, R146, 0x4, R4 ;  /* 0x00000004920a7825 */ /* 0x002fc800078e0204 */
[----:B----4-:R-:W-:-:S04]  /*46c80*/  IMAD.WIDE R12, R146, 0x4, R6 ;  /* 0x00000004920c7825 */ /* 0x010fc800078e0206 */
[----:B------:R-:W-:Y:S02]  /*46c90*/  IMAD.WIDE R16, R146, 0x4, R8 ;  /* 0x0000000492107825 */ /* 0x000fe400078e0208 */
[----:B------:R-:W3:Y:S01]  /*46ca0*/  LDL.LU R146, [R1+0x13c0] ;  /* 0x0013c00001927983 */ /* 0x000ee20000300800 */
[----:B------:R-:W-:Y:S01]  /*46cb0*/  ISETP.GE.AND P3, PT, R22, UR5, PT ;  /* 0x0000000516007c0c */ /* 0x000fe2000bf66270 */
[----:B------:R-:W-:Y:S01]  /*46cc0*/  VIADD R0, R23, 0xe0 ;  /* 0x000000e017007836 */ /* 0x000fe20000000000 */
[----:B------:R-:W-:Y:S01]  /*46cd0*/  ISETP.LT.AND P2, PT, R155, UR4, !P2 ;  /* 0x000000049b007c0c */ /* 0x000fe2000d741270 */
[----:B------:R-:W-:Y:S01]  /*46ce0*/  ULDC UR5, c[0x0][0x22c] ;  /* 0x00008b0000057ab9 */ /* 0x000fe20000000800 */
[----:B------:R-:W-:Y:S01]  /*46cf0*/  ISETP.LT.AND P5, PT, R152, UR4, !P3 ;  /* 0x0000000498007c0c */ /* 0x000fe2000dfa1270 */
[----:B------:R-:W4:Y:S01]  /*46d00*/  LDL.LU R150, [R1+0x13bc] ;  /* 0x0013bc0001967983 */ /* 0x000f220000300800 */
[----:B------:R-:W-:Y:S02]  /*46d10*/  ISETP.LT.AND P1, PT, R154, UR4, !P3 ;  /* 0x000000049a007c0c */ /* 0x000fe4000df21270 */
[----:B------:R-:W-:-:S02]  /*46d20*/  ISETP.LT.AND P6, PT, R156, UR4, !P3 ;  /* 0x000000049c007c0c */ /* 0x000fc4000dfc1270 */
[----:B------:R-:W-:Y:S02]  /*46d30*/  ISETP.GE.AND P4, PT, R0, UR5, PT ;  /* 0x0000000500007c0c */ /* 0x000fe4000bf86270 */
[----:B------:R-:W-:-:S03]  /*46d40*/  ISETP.LT.AND P3, PT, R155, UR4, !P3 ;  /* 0x000000049b007c0c */ /* 0x000fc6000df61270 */
[----:B------:R-:W-:Y:S01]  /*46d50*/  @P2 STG.E desc[UR34][R18.64], R187 ;  /* 0x000000bb12002986 */ /* 0x000fe2000c101922 */
[----:B------:R-:W-:Y:S01]  /*46d60*/  VIADD R0, R23, 0xe1 ;  /* 0x000000e117007836 */ /* 0x000fe20000000000 */
[----:B------:R-:W-:Y:S02]  /*46d70*/  ULDC UR5, c[0x0][0x22c] ;  /* 0x00008b0000057ab9 */ /* 0x000fe40000000800 */
[----:B------:R1:W-:Y:S01]  /*46d80*/  @P5 STG.E desc[UR34][R14.64], R183 ;  /* 0x000000b70e005986 */ /* 0x0003e2000c101922 */
[----:B------:R-:W-:-:S03]  /*46d90*/  ISETP.LT.AND P5, PT, R152, UR4, !P4 ;  /* 0x0000000498007c0c */ /* 0x000fc6000e7a1270 */
[----:B------:R1:W-:Y:S01]  /*46da0*/  @P1 STG.E desc[UR34][R10.64], R179 ;  /* 0x000000b30a001986 */ /* 0x0003e2000c101922 */
[----:B------:R-:W-:-:S03]  /*46db0*/  ISETP.LT.AND P1, PT, R154, UR4, !P4 ;  /* 0x000000049a007c0c */ /* 0x000fc6000e721270 */
[----:B------:R1:W-:Y:S01]  /*46dc0*/  @P6 STG.E desc[UR34][R12.64], R175 ;  /* 0x000000af0c006986 */ /* 0x0003e2000c101922 */
[----:B------:R-:W-:Y:S02]  /*46dd0*/  ISETP.GE.AND P0, PT, R0, UR5, PT ;  /* 0x0000000500007c0c */ /* 0x000fe4000bf06270 */
[----:B------:R-:W-:Y:S01]  /*46de0*/  ISETP.LT.AND P6, PT, R156, UR4, !P4 ;  /* 0x000000049c007c0c */ /* 0x000fe2000e7c1270 */
[----:B------:R2:W-:Y:S01]  /*46df0*/  @P3 STG.E desc[UR34][R16.64], R171 ;  /* 0x000000ab10003986 */ /* 0x0005e2000c101922 */
[----:B------:R-:W-:Y:S01]  /*46e00*/  ISETP.LT.AND P4, PT, R155, UR4, !P4 ;  /* 0x000000049b007c0c */ /* 0x000fe2000e781270 */
[----:B-1----:R-:W-:-:S04]  /*46e10*/  IMAD.WIDE R14, R148, 0x4, R2 ;  /* 0x00000004940e7825 */ /* 0x002fc800078e0202 */
[----:B------:R-:W-:-:S04]  /*46e20*/  IMAD.WIDE R18, R148, 0x4, R4 ;  /* 0x0000000494127825 */ /* 0x000fc800078e0204 */
[----:B------:R-:W-:-:S04]  /*46e30*/  IMAD.WIDE R10, R148, 0x4, R6 ;  /* 0x00000004940a7825 */ /* 0x000fc800078e0206 */
[----:B------:R-:W-:Y:S01]  /*46e40*/  IMAD.WIDE R12, R148, 0x4, R8 ;  /* 0x00000004940c7825 */ /* 0x000fe200078e0208 */
[----:B------:R-:W-:Y:S01]  /*46e50*/  ULDC UR5, c[0x0][0x22c] ;  /* 0x00008b0000057ab9 */ /* 0x000fe20000000800 */
[----:B------:R-:W4:Y:S01]  /*46e60*/  LDL.LU R148, [R1+0x13b8] ;  /* 0x0013b80001947983 */ /* 0x000f220000300800 */
[----:B------:R-:W-:-:S03]  /*46e70*/  ISETP.LT.AND P3, PT, R152, UR4, !P0 ;  /* 0x0000000498007c0c */ /* 0x000fc6000c761270 */
[----:B------:R1:W-:Y:S04]  /*46e80*/  @P5 STG.E desc[UR34][R14.64], R164 ;  /* 0x000000a40e005986 */ /* 0x0003e8000c101922 */
[----:B------:R1:W-:Y:S01]  /*46e90*/  @P1 STG.E desc[UR34][R18.64], R160 ;  /* 0x000000a012001986 */ /* 0x0003e2000c101922 */
[----:B------:R-:W-:-:S03]  /*46ea0*/  ISETP.LT.AND P1, PT, R154, UR4, !P0 ;  /* 0x000000049a007c0c */ /* 0x000fc6000c721270 */
[----:B------:R3:W-:Y:S04]  /*46eb0*/  @P6 STG.E desc[UR34][R10.64], R128 ;  /* 0x000000800a006986 */ /* 0x0007e8000c101922 */
[----:B------:R3:W-:Y:S01]  /*46ec0*/  @P4 STG.E desc[UR34][R12.64], R24 ;  /* 0x000000180c004986 */ /* 0x0007e2000c101922 */
[----:B--2---:R-:W-:-:S04]  /*46ed0*/  IMAD.WIDE R16, R147, 0x4, R2 ;  /* 0x0000000493107825 */ /* 0x004fc800078e0202 */
[----:B-1----:R-:W-:-:S04]  /*46ee0*/  IMAD.WIDE R14, R147, 0x4, R4 ;  /* 0x00000004930e7825 */ /* 0x002fc800078e0204 */
[----:B------:R-:W-:-:S04]  /*46ef0*/  IMAD.WIDE R18, R147, 0x4, R6 ;  /* 0x0000000493127825 */ /* 0x000fc800078e0206 */
[----:B------:R-:W-:Y:S02]  /*46f00*/  IMAD.WIDE R20, R147, 0x4, R8 ;  /* 0x0000000493147825 */ /* 0x000fe400078e0208 */
[----:B------:R-:W2:Y:S04]  /*46f10*/  LDL.LU R147, [R1+0x13ac] ;  /* 0x0013ac0001937983 */ /* 0x000ea80000300800 */
[----:B------:R-:W-:Y:S04]  /*46f20*/  @P3 STG.E desc[UR34][R16.64], R28 ;  /* 0x0000001c10003986 */ /* 0x000fe8000c101922 */
[----:B------:R1:W-:Y:S01]  /*46f30*/  @P1 STG.E desc[UR34][R14.64], R32 ;  /* 0x000000200e001986 */ /* 0x0003e2000c101922 */
[----:B---3--:R-:W-:-:S04]  /*46f40*/  IMAD.WIDE R10, R146, 0x4, R2 ;  /* 0x00000004920a7825 */ /* 0x008fc800078e0202 */
[----:B------:R-:W-:-:S04]  /*46f50*/  IMAD.WIDE R12, R146, 0x4, R4 ;  /* 0x00000004920c7825 */ /* 0x000fc800078e0204 */
[----:B-1----:R-:W-:-:S04]  /*46f60*/  IMAD.WIDE R14, R146, 0x4, R6 ;  /* 0x00000004920e7825 */ /* 0x002fc800078e0206 */
[----:B------:R-:W-:Y:S02]  /*46f70*/  IMAD.WIDE R16, R146, 0x4, R8 ;  /* 0x0000000492107825 */ /* 0x000fe400078e0208 */
[----:B------:R-:W3:Y:S02]  /*46f80*/  LDL.LU R146, [R1+0x13a8] ;  /* 0x0013a80001927983 */ /* 0x000ee40000300800 */
[----:B------:R-:W-:Y:S01]  /*46f90*/  VIADD R0, R23, 0xe2 ;  /* 0x000000e217007836 */ /* 0x000fe20000000000 */
[----:B------:R-:W-:Y:S02]  /*46fa0*/  ISETP.LT.AND P4, PT, R156, UR4, !P0 ;  /* 0x000000049c007c0c */ /* 0x000fe4000c781270 */
[----:B------:R-:W-:Y:S02]  /*46fb0*/  ISETP.LT.AND P0, PT, R155, UR4, !P0 ;  /* 0x000000049b007c0c */ /* 0x000fe4000c701270 */
[----:B------:R-:W-:Y:S01]  /*46fc0*/  ISETP.GE.AND P2, PT, R0, UR5, PT ;  /* 0x0000000500007c0c */ /* 0x000fe2000bf46270 */
[----:B------:R-:W-:Y:S01]  /*46fd0*/  VIADD R0, R23, 0xe3 ;  /* 0x000000e317007836 */ /* 0x000fe20000000000 */
[----:B------:R-:W-:-:S02]  /*46fe0*/  ULDC UR5, c[0x0][0x22c] ;  /* 0x00008b0000057ab9 */ /* 0x000fc40000000800 */
[----:B------:R-:W-:Y:S02]  /*46ff0*/  ISETP.LT.AND P3, PT, R152, UR4, !P2 ;  /* 0x0000000498007c0c */ /* 0x000fe4000d761270 */
[----:B------:R-:W-:Y:S02]  /*47000*/  ISETP.LT.AND P6, PT, R154, UR4, !P2 ;  /* 0x000000049a007c0c */ /* 0x000fe4000d7c1270 */
[----:B------:R-:W-:Y:S01]  /*47010*/  ISETP.GE.AND P5, PT, R0, UR5, PT ;  /* 0x0000000500007c0c */ /* 0x000fe2000bfa6270 */
[----:B------:R4:W-:Y:S01]  /*47020*/  @P4 STG.E desc[UR34][R18.64], R52 ;  /* 0x0000003412004986 */ /* 0x0009e2000c101922 */
[----:B------:R-:W-:Y:S01]  /*47030*/  VIADD R0, R23, 0xe4 ;  /* 0x000000e417007836 */ /* 0x000fe20000000000 */
[----:B------:R-:W-:Y:S02]  /*47040*/  ULDC UR5, c[0x0][0x22c] ;  /* 0x00008b0000057ab9 */ /* 0x000fe40000000800 */
[----:B------:R1:W-:Y:S01]  /*47050*/  @P0 STG.E desc[UR34][R20.64], R48 ;  /* 0x0000003014000986 */ /* 0x0003e2000c101922 */
[----:B------:R-:W-:-:S02]  /*47060*/  ISETP.LT.AND P0, PT, R156, UR4, !P2 ;  /* 0x000000049c007c0c */ /* 0x000fc4000d701270 */
[C---:B------:R-:W-:Y:S01]  /*47070*/  ISETP.LT.AND P2, PT, R155.reuse, UR4, !P2 ;  /* 0x000000049b007c0c */ /* 0x040fe2000d741270 */
[----:B------:R1:W-:Y:S01]  /*47080*/  @P3 STG.E desc[UR34][R10.64], R165 ;  /* 0x000000a50a003986 */ /* 0x0003e2000c101922 */
[----:B------:R-:W-:Y:S02]  /*47090*/  ISETP.LT.AND P3, PT, R152, UR4, !P5 ;  /* 0x0000000498007c0c */ /* 0x000fe4000ef61270 */
[----:B------:R-:W-:Y:S01]  /*470a0*/  ISETP.LT.AND P4, PT, R154, UR4, !P5 ;  /* 0x000000049a007c0c */ /* 0x000fe2000ef81270 */
[----:B------:R1:W-:Y:S01]  /*470b0*/  @P6 STG.E desc[UR34][R12.64], R161 ;  /* 0x000000a10c006986 */ /* 0x0003e2000c101922 */
[----:B----4-:R-:W-:Y:S01]  /*470c0*/  IMAD.WIDE R18, R150, 0x4, R2 ;  /* 0x0000000496127825 */ /* 0x010fe200078e0202 */
[----:B------:R-:W-:Y:S01]  /*470d0*/  ISETP.GE.AND P1, PT, R0, UR5, PT ;  /* 0x0000000500007c0c */ /* 0x000fe2000bf26270 */
[----:B------:R-:W-:Y:S01]  /*470e0*/  ULDC UR5, c[0x0][0x22c] ;  /* 0x00008b0000057ab9 */ /* 0x000fe20000000800 */
[----:B------:R-:W-:Y:S01]  /*470f0*/  ISETP.LT.AND P6, PT, R156, UR4, !P5 ;  /* 0x000000049c007c0c */ /* 0x000fe2000efc1270 */
[----:B-1----:R-:W-:Y:S01]  /*47100*/  IMAD.WIDE R20, R150, 0x4, R4 ;  /* 0x0000000496147825 */ /* 0x002fe200078e0204 */
[----:B------:R1:W-:Y:S01]  /*47110*/  @P0 STG.E desc[UR34][R14.64], R129 ;  /* 0x000000810e000986 */ /* 0x0003e2000c101922 */
[----:B------:R-:W-:-:S03]  /*47120*/  ISETP.LT.AND P5, PT, R155, UR4, !P5 ;  /* 0x000000049b007c0c */ /* 0x000fc6000efa1270 */
[----:B------:R4:W-:Y:S01]  /*47130*/  @P2 STG.E desc[UR34][R16.64], R25 ;  /* 0x0000001910002986 */ /* 0x0009e2000c101922 */
[----:B------:R-:W-:-:S03]  /*47140*/  ISETP.LT.AND P2, PT, R152, UR4, !P1 ;  /* 0x0000000498007c0c */ /* 0x000fc6000cf41270 */
[----:B------:R4:W-:Y:S01]  /*47150*/  @P3 STG.E desc[UR34][R18.64], R29 ;  /* 0x0000001d12003986 */ /* 0x0009e2000c101922 */
[----:B------:R-:W-:-:S03]  /*47160*/  ISETP.LT.AND P3, PT, R154, UR4, !P1 ;  /* 0x000000049a007c0c */ /* 0x000fc6000cf61270 */
[----:B------:R-:W-:Y:S01]  /*47170*/  @P4 STG.E desc[UR34][R20.64], R33 ;  /* 0x0000002114004986 */ /* 0x000fe2000c101922 */
[----:B------:R-:W-:Y:S01]  /*47180*/  ISETP.LT.AND P4, PT, R156, UR4, !P1 ;  /* 0x000000049c007c0c */ /* 0x000fe2000cf81270 */
[----:B------:R-:W-:-:S04]  /*47190*/  IMAD.WIDE R10, R150, 0x4, R6 ;  /* 0x00000004960a7825 */ /* 0x000fc800078e0206 */
[----:B------:R-:W-:Y:S02]  /*471a0*/  VIADD R0, R23, 0xe5 ;  /* 0x000000e517007836 */ /* 0x000fe40000000000 */
[----:B------:R-:W-:Y:S01]  /*471b0*/  IMAD.WIDE R12, R150, 0x4, R8 ;  /* 0x00000004960c7825 */ /* 0x000fe200078e0208 */
[----:B------:R4:W-:Y:S03]  /*471c0*/  @P6 STG.E desc[UR34][R10.64], R53 ;  /* 0x000000350a006986 */ /* 0x0009e6000c101922 */
[----:B-1----:R-:W-:Y:S01]  /*471d0*/  IMAD.WIDE R14, R148, 0x4, R2 ;  /* 0x00000004940e7825 */ /* 0x002fe200078e0202 */
[----:B------:R-:W-:-:S03]  /*471e0*/  ISETP.GE.AND P0, PT, R0, UR5, PT ;  /* 0x0000000500007c0c */ /* 0x000fc6000bf06270 */
[C---:B----4-:R-:W-:Y:S01]  /*471f0*/  IMAD.WIDE R16, R148.reuse, 0x4, R4 ;  /* 0x0000000494107825 */ /* 0x050fe200078e0204 */
[----:B------:R1:W-:Y:S03]  /*47200*/  @P5 STG.E desc[UR34][R12.64], R49 ;  /* 0x000000310c005986 */ /* 0x0003e6000c101922 */
[C---:B------:R-:W-:Y:S01]  /*47210*/  IMAD.WIDE R18, R148.reuse, 0x4, R6 ;  /* 0x0000000494127825 */ /* 0x040fe200078e0206 */
[----:B------:R4:W-:Y:S03]  /*47220*/  @P2 STG.E desc[UR34][R14.64], R166 ;  /* 0x000000a60e002986 */ /* 0x0009e6000c101922 */
[----:B------:R-:W-:Y:S01]  /*47230*/  IMAD.WIDE R10, R148, 0x4, R8 ;  /* 0x00000004940a7825 */ /* 0x000fe200078e0208 */
[----:B------:R-:W-:Y:S01]  /*47240*/  ISETP.LT.AND P1, PT, R155, UR4, !P1 ;  /* 0x000000049b007c0c */ /* 0x000fe2000cf21270 */
[----:B------:R-:W3:Y:S01]  /*47250*/  LDL.LU R148, [R1+0x13a0] ;  /* 0x0013a00001947983 */ /* 0x000ee20000300800 */
[----:B------:R-:W-:Y:S01]  /*47260*/  ISETP.LT.AND P2, PT, R152, UR4, !P0 ;  /* 0x0000000498007c0c */ /* 0x000fe2000c741270 */
[----:B--2---:R-:W-:-:S02]  /*47270*/  IMAD.WIDE R20, R147, 0x4, R2 ;  /* 0x0000000493147825 */ /* 0x004fc400078e0202 */
[----:B------:R2:W-:Y:S01]  /*47280*/  @P3 STG.E desc[UR34][R16.64], R162 ;  /* 0x000000a210003986 */ /* 0x0005e2000c101922 */
[----:B------:R-:W-:-:S03]  /*47290*/  ULDC UR5, c[0x0][0x22c] ;  /* 0x00008b0000057ab9 */ /* 0x000fc60000000800 */
[----:B------:R3:W-:Y:S01]  /*472a0*/  @P4 STG.E desc[UR34][R18.64], R130 ;  /* 0x0000008212004986 */ /* 0x0007e2000c101922 */
[----:B------:R-:W-:Y:S01]  /*472b0*/  ISETP.LT.AND P4, PT, R154, UR4, !P0 ;  /* 0x000000049a007c0c */ /* 0x000fe2000c781270 */
[----:B-1----:R-:W-:-:S04]  /*472c0*/  IMAD.WIDE R12, R147, 0x4, R4 ;  /* 0x00000004930c7825 */ /* 0x002fc800078e0204 */
[----:B----4-:R-:W-:-:S04]  /*472d0*/  IMAD.WIDE R14, R147, 0x4, R6 ;  /* 0x00000004930e7825 */ /* 0x010fc800078e0206 */
[----:B--2---:R-:W-:Y:S02]  /*472e0*/  IMAD.WIDE R16, R147, 0x4, R8 ;  /* 0x0000000493107825 */ /* 0x004fe400078e0208 */
        /* <DEDUP_REMOVED lines=9> */
[----:B------:R-:W-:Y:S02]  /*47380*/  ISETP.LT.AND P5, PT, R156, UR4, !P0 ;  /* 0x000000049c007c0c */ /* 0x000fe4000c7a1270 */
[----:B------:R-:W-:Y:S01]  /*47390*/  ISETP.LT.AND P0, PT, R155, UR4, !P0 ;  /* 0x000000049b007c0c */ /* 0x000fe2000c701270 */
[C---:B------:R-:W-:Y:S01]  /*473a0*/  VIADD R0, R23.reuse, 0xe6 ;  /* 0x000000e617007836 */ /* 0x040fe20000000000 */
[----:B------:R-:W4:Y:S04]  /*473b0*/  LDL.LU R150, [R1+0x1390] ;  /* 0x0013900001967983 */ /* 0x000f280000300800 */
[----:B------:R-:W-:Y:S01]  /*473c0*/  ISETP.GE.AND P6, PT, R0, UR5, PT ;  /* 0x0000000500007c0c */ /* 0x000fe2000bfc6270 */
[----:B------:R-:W-:Y:S01]  /*473d0*/  VIADD R0, R23, 0xe7 ;  /* 0x000000e717007836 */ /* 0x000fe20000000000 */
[----:B------:R-:W-:-:S02]  /*473e0*/  ULDC UR5, c[0x0][0x22c] ;  /* 0x00008b0000057ab9 */ /* 0x000fc40000000800 */
[----:B------:R-:W-:Y:S01]  /*473f0*/  ISETP.LT.AND P3, PT, R152, UR4, !P6 ;  /* 0x0000000498007c0c */ /* 0x000fe2000f761270 */
[----:B------:R1:W-:Y:S01]  /*47400*/  @P5 STG.E desc[UR34][R14.64], R54 ;  /* 0x000000360e005986 */ /* 0x0003e2000c101922 */
[----:B------:R-:W-:Y:S02]  /*47410*/  ISETP.GE.AND P1, PT, R0, UR5, PT ;  /* 0x0000000500007c0c */ /* 0x000fe4000bf26270 */
[----:B------:R-:W-:Y:S01]  /*47420*/  ISETP.LT.AND P2, PT, R154, UR4, !P6 ;  /* 0x000000049a007c0c */ /* 0x000fe2000f741270 */
[----:B------:R1:W-:Y:S01]  /*47430*/  @P0 STG.E desc[UR34][R16.64], R50 ;  /* 0x0000003210000986 */ /* 0x0003e2000c101922 */
[----:B------:R-:W-:Y:S01]  /*47440*/  ISETP.LT.AND P0, PT, R156, UR4, !P6 ;  /* 0x000000049c007c0c */ /* 0x000fe2000f701270 */
[----:B------:R-:W-:Y:S01]  /*47450*/  VIADD R0, R23, 0xe8 ;  /* 0x000000e817007836 */ /* 0x000fe20000000000 */
[----:B------:R-:W-:Y:S01]  /*47460*/  ISETP.LT.AND P6, PT, R155, UR4, !P6 ;  /* 0x000000049b007c0c */ /* 0x000fe2000f7c1270 */
[----:B------:R-:W-:Y:S01]  /*47470*/  ULDC UR5, c[0x0][0x22c] ;  /* 0x00008b0000057ab9 */ /* 0x000fe20000000800 */
[----:B------:R-:W-:-:S02]  /*47480*/  ISETP.LT.AND P5, PT, R152, UR4, !P1 ;  /* 0x0000000498007c0c */ /* 0x000fc4000cfa1270 */
[----:B------:R-:W-:Y:S01]  /*47490*/  ISETP.LT.AND P4, PT, R154, UR4, !P1 ;  /* 0x000000049a007c0c */ /* 0x000fe2000cf81270 */
[----:B------:R-:W-:Y:S01]  /*474a0*/  @P3 STG.E desc[UR34][R18.64], R167 ;  /* 0x000000a712003986 */ /* 0x000fe2000c101922 */
[----:B------:R-:W-:-:S03]  /*474b0*/  ISETP.GE.AND P3, PT, R0, UR5, PT ;  /* 0x0000000500007c0c */ /* 0x000fc6000bf66270 */
[----:B------:R1:W-:Y:S04]  /*474c0*/  @P2 STG.E desc[UR34][R10.64], R163 ;  /* 0x000000a30a002986 */ /* 0x0003e8000c101922 */
[----:B------:R-:W-:Y:S01]  /*474d0*/  @P0 STG.E desc[UR34][R20.64], R131 ;  /* 0x0000008314000986 */ /* 0x000fe2000c101922 */
[----:B------:R-:W-:Y:S02]  /*474e0*/  ISETP.LT.AND P0, PT, R156, UR4, !P1 ;  /* 0x000000049c007c0c */ /* 0x000fe4000cf01270 */
[----:B------:R-:W-:Y:S01]  /*474f0*/  ISETP.LT.AND P1, PT, R155, UR4, !P1 ;  /* 0x000000049b007c0c */ /* 0x000fe2000cf21270 */
[----:B------:R2:W-:Y:S01]  /*47500*/  @P6 STG.E desc[UR34][R12.64], R27 ;  /* 0x0000001b0c006986 */ /* 0x0005e2000c101922 */
[----:B------:R-:W-:Y:S01]  /*47510*/  ISETP.LT.AND P6, PT, R152, UR4, !P3 ;  /* 0x0000000498007c0c */ /* 0x000fe2000dfc1270 */
[----:B-1----:R-:W-:-:S04]  /*47520*/  IMAD.WIDE R14, R148, 0x4, R2 ;  /* 0x00000004940e7825 */ /* 0x002fc800078e0202 */
[----:B------:R-:W-:Y:S01]  /*47530*/  IMAD.WIDE R16, R148, 0x4, R4 ;  /* 0x0000000494107825 */ /* 0x000fe200078e0204 */
[----:B------:R1:W-:Y:S01]  /*47540*/  @P5 STG.E desc[UR34][R14.64], R31 ;  /* 0x0000001f0e005986 */ /* 0x0003e2000c101922 */
[----:B------:R-:W-:-:S03]  /*47550*/  ISETP.LT.AND P5, PT, R154, UR4, !P3 ;  /* 0x000000049a007c0c */ /* 0x000fc6000dfa1270 */
[----:B------:R1:W-:Y:S01]  /*47560*/  @P4 STG.E desc[UR34][R16.64], R35 ;  /* 0x0000002310004986 */ /* 0x0003e2000c101922 */
[----:B------:R-:W-:-:S04]  /*47570*/  IMAD.WIDE R10, R148, 0x4, R6 ;  /* 0x00000004940a7825 */ /* 0x000fc800078e0206 */
[----:B------:R-:W-:Y:S01]  /*47580*/  IMAD.WIDE R18, R148, 0x4, R8 ;  /* 0x0000000494127825 */ /* 0x000fe200078e0208 */
[----:B------:R3:W-:Y:S04]  /*47590*/  @P0 STG.E desc[UR34][R10.64], R55 ;  /* 0x000000370a000986 */ /* 0x0007e8000c101922 */
[----:B------:R3:W-:Y:S01]  /*475a0*/  @P1 STG.E desc[UR34][R18.64], R51 ;  /* 0x0000003312001986 */ /* 0x0007e2000c101922 */
[----:B--2---:R-:W-:-:S04]  /*475b0*/  IMAD.WIDE R12, R147, 0x4, R2 ;  /* 0x00000004930c7825 */ /* 0x004fc800078e0202 */
[----:B-1----:R-:W-:-:S04]  /*475c0*/  IMAD.WIDE R14, R147, 0x4, R4 ;  /* 0x00000004930e7825 */ /* 0x002fc800078e0204 */
[----:B------:R-:W-:-:S04]  /*475d0*/  IMAD.WIDE R16, R147, 0x4, R6 ;  /* 0x0000000493107825 */ /* 0x000fc800078e0206 */
[----:B------:R-:W-:Y:S02]  /*475e0*/  IMAD.WIDE R20, R147, 0x4, R8 ;  /* 0x0000000493147825 */ /* 0x000fe400078e0208 */
[----:B------:R-:W2:Y:S04]  /*475f0*/  LDL.LU R147, [R1+0x138c] ;  /* 0x00138c0001937983 */ /* 0x000ea80000300800 */
[----:B------:R1:W-:Y:S04]  /*47600*/  @P6 STG.E desc[UR34][R12.64], R44 ;  /* 0x0000002c0c006986 */ /* 0x0003e8000c101922 */
[----:B------:R4:W-:Y:S01]  /*47610*/  @P5 STG.E desc[UR34][R14.64], R40 ;  /* 0x000000280e005986 */ /* 0x0009e2000c101922 */
[----:B---3--:R-:W-:-:S04]  /*47620*/  IMAD.WIDE R10, R146, 0x4, R2 ;  /* 0x00000004920a7825 */ /* 0x008fc800078e0202 */
[----:B------:R-:W-:-:S04]  /*47630*/  IMAD.WIDE R18, R146, 0x4, R4 ;  /* 0x0000000492127825 */ /* 0x000fc800078e0204 */
[----:B-1----:R-:W-:-:S04]  /*47640*/  IMAD.WIDE R12, R146, 0x4, R6 ;  /* 0x00000004920c7825 */ /* 0x002fc800078e0206 */
[----:B----4-:R-:W-:Y:S02]  /*47650*/  IMAD.WIDE R14, R146, 0x4, R8 ;  /* 0x00000004920e7825 */ /* 0x010fe400078e0208 */
[----:B------:R-:W3:Y:S02]  /*47660*/  LDL.LU R146, [R1+0x1388] ;  /* 0x0013880001927983 */ /* 0x000ee40000300800 */
[C---:B------:R-:W-:Y:S01]  /*47670*/  VIADD R22, R23.reuse, 0xe9 ;  /* 0x000000e917167836 */ /* 0x040fe20000000000 */
[----:B------:R-:W-:Y:S01]  /*47680*/  ISETP.LT.AND P4, PT, R156, UR4, !P3 ;  /* 0x000000049c007c0c */ /* 0x000fe2000df81270 */
[----:B------:R-:W-:Y:S01]  /*47690*/  VIADD R0, R23, 0xea ;  /* 0x000000ea17007836 */ /* 0x000fe20000000000 */
[----:B------:R-:W-:Y:S01]  /*476a0*/  ISETP.LT.AND P3, PT, R155, UR4, !P3 ;  /* 0x000000049b007c0c */ /* 0x000fe2000df61270 */
[----:B------:R-:W4:Y:S01]  /*476b0*/  LDL.LU R148, [R1+0x1374] ;  /* 0x0013740001947983 */ /* 0x000f220000300800 */
[----:B------:R-:W-:-:S04]  /*476c0*/  ISETP.GE.AND P2, PT, R22, UR5, PT ;  /* 0x0000000516007c0c */ /* 0x000fc8000bf46270 */
[----:B------:R-:W-:Y:S02]  /*476d0*/  ISETP.LT.AND P1, PT, R152, UR4, !P2 ;  /* 0x0000000498007c0c */ /* 0x000fe4000d721270 */
[----:B------:R-:W-:Y:S02]  /*476e0*/  ISETP.LT.AND P6, PT, R154, UR4, !P2 ;  /* 0x000000049a007c0c */ /* 0x000fe4000d7c1270 */
[----:B------:R-:W-:Y:S01]  /*476f0*/  ISETP.GE.AND P0, PT, R0, UR5, PT ;  /* 0x0000000500007c0c */ /* 0x000fe2000bf06270 */
[----:B------:R1:W-:Y:S04]  /*47700*/  @P4 STG.E desc[UR34][R16.64], R56 ;  /* 0x0000003810004986 */ /* 0x0003e8000c101922 */
[----:B------:R1:W-:Y:S01]  /*47710*/  @P3 STG.E desc[UR34][R20.64], R36 ;  /* 0x0000002414003986 */ /* 0x0003e2000c101922 */
[----:B------:R-:W-:-:S02]  /*47720*/  ISETP.LT.AND P3, PT, R156, UR4, !P2 ;  /* 0x000000049c007c0c */ /* 0x000fc4000d761270 */
[----:B------:R-:W-:Y:S02]  /*47730*/  ISETP.LT.AND P2, PT, R155, UR4, !P2 ;  /* 0x000000049b007c0c */ /* 0x000fe4000d741270 */
[----:B------:R-:W-:Y:S01]  /*47740*/  ISETP.LT.AND P4, PT, R152, UR4, !P0 ;  /* 0x0000000498007c0c */ /* 0x000fe2000c781270 */
[----:B------:R1:W-:Y:S01]  /*47750*/  @P1 STG.E desc[UR34][R10.64], R60 ;  /* 0x0000003c0a001986 */ /* 0x0003e2000c101922 */
[----:B------:R-:W-:-:S03]  /*47760*/  ISETP.LT.AND P5, PT, R154, UR4, !P0 ;  /* 0x000000049a007c0c */ /* 0x000fc6000c7a1270 */
[----:B------:R-:W-:Y:S01]  /*47770*/  @P6 STG.E desc[UR34][R18.64], R64 ;  /* 0x0000004012006986 */ /* 0x000fe2000c101922 */
[----:B------:R-:W-:Y:S01]  /*47780*/  ISETP.LT.AND P6, PT, R156, UR4, !P0 ;  /* 0x000000049c007c0c */ /* 0x000fe2000c7c1270 */
[----:B------:R-:W-:Y:S02]  /*47790*/  VIADD R0, R23, 0xeb ;  /* 0x000000eb17007836 */ /* 0x000fe40000000000 */
[C---:B-1----:R-:W-:Y:S01]  /*477a0*/  IMAD.WIDE R16, R150.reuse, 0x4, R2 ;  /* 0x0000000496107825 */ /* 0x042fe200078e0202 */
[----:B------:R1:W-:Y:S03]  /*477b0*/  @P3 STG.E desc[UR34][R12.64], R80 ;  /* 0x000000500c003986 */ /* 0x0003e6000c101922 */
[----:B------:R-:W-:Y:S01]  /*477c0*/  IMAD.WIDE R20, R150, 0x4, R4 ;  /* 0x0000000496147825 */ /* 0x000fe200078e0204 */
[----:B------:R-:W-:Y:S01]  /*477d0*/  ISETP.GE.AND P1, PT, R0, UR5, PT ;  /* 0x0000000500007c0c */ /* 0x000fe2000bf26270 */
[----:B------:R2:W-:Y:S02]  /*477e0*/  @P2 STG.E desc[UR34][R14.64], R84 ;  /* 0x000000540e002986 */ /* 0x0005e4000c101922 */
[----:B------:R-:W-:Y:S01]  /*477f0*/  IMAD.WIDE R10, R150, 0x4, R6 ;  /* 0x00000004960a7825 */ /* 0x000fe200078e0206 */
[----:B------:R-:W-:Y:S01]  /*47800*/  ISETP.LT.AND P0, PT, R155, UR4, !P0 ;  /* 0x000000049b007c0c */ /* 0x000fe2000c701270 */
[----:B------:R2:W-:Y:S01]  /*47810*/  @P4 STG.E desc[UR34][R16.64], R45 ;  /* 0x0000002d10004986 */ /* 0x0005e2000c101922 */
[----:B------:R-:W-:-:S03]  /*47820*/  ISETP.LT.AND P3, PT, R154, UR4, !P1 ;  /* 0x000000049a007c0c */ /* 0x000fc6000cf61270 */
[----:B------:R-:W-:Y:S01]  /*47830*/  @P5 STG.E desc[UR34][R20.64], R41 ;  /* 0x0000002914005986 */ /* 0x000fe2000c101922 */
[----:B------:R-:W-:-:S03]  /*47840*/  ISETP.LT.AND P5, PT, R152, UR4, !P1 ;  /* 0x0000000498007c0c */ /* 0x000fc6000cfa1270 */
[----:B------:R2:W-:Y:S01]  /*47850*/  @P6 STG.E desc[UR34][R10.64], R57 ;  /* 0x000000390a006986 */ /* 0x0005e2000c101922 */
[----:B-1----:R-:W-:-:S05]  /*47860*/  IMAD.WIDE R12, R150, 0x4, R8 ;  /* 0x00000004960c7825 */ /* 0x002fca00078e0208 */
[----:B------:R1:W-:Y:S01]  /*47870*/  @P0 STG.E desc[UR34][R12.64], R37 ;  /* 0x000000250c000986 */ /* 0x0003e2000c101922 */
[----:B--2---:R-:W-:-:S04]  /*47880*/  IMAD.WIDE R14, R147, 0x4, R2 ;  /* 0x00000004930e7825 */ /* 0x004fc800078e0202 */
[----:B------:R-:W-:-:S04]  /*47890*/  IMAD.WIDE R16, R147, 0x4, R4 ;  /* 0x0000000493107825 */ /* 0x000fc800078e0204 */
[----:B------:R-:W-:-:S04]  /*478a0*/  IMAD.WIDE R18, R147, 0x4, R6 ;  /* 0x0000000493127825 */ /* 0x000fc800078e0206 */
[----:B------:R-:W-:Y:S02]  /*478b0*/  IMAD.WIDE R10, R147, 0x4, R8 ;  /* 0x00000004930a7825 */ /* 0x000fe400078e0208 */
[----:B------:R-:W2:Y:S04]  /*478c0*/  LDL.LU R147, [R1+0x1370] ;  /* 0x0013700001937983 */ /* 0x000ea80000300800 */
[----:B------:R1:W-:Y:S04]  /*478d0*/  @P5 STG.E desc[UR34][R14.64], R61 ;  /* 0x0000003d0e005986 */ /* 0x0003e8000c101922 */
[----:B------:R4:W-:Y:S01]  /*478e0*/  @P3 STG.E desc[UR34][R16.64], R65 ;  /* 0x0000004110003986 */ /* 0x0009e2000c101922 */
[----:B---3--:R-:W-:-:S04]  /*478f0*/  IMAD.WIDE R20, R146, 0x4, R2 ;  /* 0x0000000492147825 */ /* 0x008fc800078e0202 */
[----:B-1----:R-:W-:-:S04]  /*47900*/  IMAD.WIDE R12, R146, 0x4, R4 ;  /* 0x00000004920c7825 */ /* 0x002fc800078e0204 */
[----:B------:R-:W-:-:S04]  /*47910*/  IMAD.WIDE R14, R146, 0x4, R6 ;  /* 0x00000004920e7825 */ /* 0x000fc800078e0206 */
[----:B----4-:R-:W-:Y:S02]  /*47920*/  IMAD.WIDE R16, R146, 0x4, R8 ;  /* 0x0000000492107825 */ /* 0x010fe400078e0208 */
[----:B------:R-:W3:Y:S01]  /*47930*/  LDL.LU R146, [R1+0x1368] ;  /* 0x0013680001927983 */ /* 0x000ee20000300800 */
[----:B------:R-:W-:Y:S01]  /*47940*/  ISETP.LT.AND P4, PT, R156, UR4, !P1 ;  /* 0x000000049c007c0c */ /* 0x000fe2000cf81270 */
[----:B------:R-:W-:Y:S01]  /*47950*/  VIADD R22, R23, 0xec ;  /* 0x000000ec17167836 */ /* 0x000fe20000000000 */
[----:B------:R-:W-:-:S04]  /*47960*/  ISETP.LT.AND P1, PT, R155, UR4, !P1 ;  /* 0x000000049b007c0c */ /* 0x000fc8000cf21270 */
[----:B------:R-:W-:-:S04]  /*47970*/  ISETP.GE.AND P2, PT, R22, UR5, PT ;  /* 0x0000000516007c0c */ /* 0x000fc8000bf46270 */
[----:B------:R-:W-:Y:S02]  /*47980*/  ISETP.LT.AND P0, PT, R152, UR4, !P2 ;  /* 0x0000000498007c0c */ /* 0x000fe4000d701270 */
[----:B------:R-:W-:Y:S01]  /*47990*/  ISETP.LT.AND P5, PT, R154, UR4, !P2 ;  /* 0x000000049a007c0c */ /* 0x000fe2000d7a1270 */
[----:B------:R1:W-:Y:S01]  /*479a0*/  @P4 STG.E desc[UR34][R18.64], R81 ;  /* 0x0000005112004986 */ /* 0x0003e2000c101922 */
[----:B------:R-:W-:Y:S02]  /*479b0*/  ISETP.LT.AND P4, PT, R156, UR4, !P2 ;  /* 0x000000049c007c0c */ /* 0x000fe4000d781270 */
[----:B------:R-:W-:Y:S01]  /*479c0*/  ISETP.LT.AND P2, PT, R155, UR4, !P2 ;  /* 0x000000049b007c0c */ /* 0x000fe2000d741270 */
[----:B------:R-:W-:Y:S01]  /*479d0*/  VIADD R0, R23, 0xed ;  /* 0x000000ed17007836 */ /* 0x000fe20000000000 */
[----:B------:R4:W-:Y:S04]  /*479e0*/  @P1 STG.E desc[UR34][R10.64], R85 ;  /* 0x000000550a001986 */ /* 0x0009e8000c101922 */
[----:B------:R-:W-:Y:S01]  /*479f0*/  ISETP.GE.AND P6, PT, R0, UR5, PT ;  /* 0x0000000500007c0c */ /* 0x000fe2000bfc6270 */
[----:B------:R-:W-:Y:S03]  /*47a00*/  @P0 STG.E desc[UR34][R20.64], R46 ;  /* 0x0000002e14000986 */ /* 0x000fe6000c101922 */
[----:B------:R-:W-:Y:S01]  /*47a10*/  ISETP.LT.AND P3, PT, R152, UR4, !P6 ;  /* 0x0000000498007c0c */ /* 0x000fe2000f761270 */
[----:B------:R4:W-:Y:S01]  /*47a20*/  @P5 STG.E desc[UR34][R12.64], R42 ;  /* 0x0000002a0c005986 */ /* 0x0009e2000c101922 */
[----:B------:R-:W-:-:S03]  /*47a30*/  ISETP.LT.AND P0, PT, R154, UR4, !P6 ;  /* 0x000000049a007c0c */ /* 0x000fc6000f701270 */
[----:B------:R4:W-:Y:S01]  /*47a40*/  @P4 STG.E desc[UR34][R14.64], R58 ;  /* 0x0000003a0e004986 */ /* 0x0009e2000c101922 */
[----:B-1----:R-:W-:-:S03]  /*47a50*/  IMAD.WIDE R18, R148, 0x4, R2 ;  /* 0x0000000494127825 */ /* 0x002fc600078e0202 */
[----:B------:R2:W-:Y:S01]  /*47a60*/  @P2 STG.E desc[UR34][R16.64], R38 ;  /* 0x0000002610002986 */ /* 0x0005e2000c101922 */
[----:B------:R-:W-:Y:S01]  /*47a70*/  ISETP.LT.AND P2, PT, R156, UR4, !P6 ;  /* 0x000000049c007c0c */ /* 0x000fe2000f741270 */
[----:B----4-:R-:W-:-:S04]  /*47a80*/  IMAD.WIDE R10, R148, 0x4, R4 ;  /* 0x00000004940a7825 */ /* 0x010fc800078e0204 */
[----:B------:R-:W-:-:S04]  /*47a90*/  IMAD.WIDE R12, R148, 0x4, R6 ;  /* 0x00000004940c7825 */ /* 0x000fc800078e0206 */
[----:B------:R-:W-:Y:S02]  /*47aa0*/  IMAD.WIDE R14, R148, 0x4, R8 ;  /* 0x00000004940e7825 */ /* 0x000fe400078e0208 */
[----:B------:R-:W4:Y:S02]  /*47ab0*/  LDL.LU R148, [R1+0x1364] ;  /* 0x0013640001947983 */ /* 0x000f240000300800 */
[----:B------:R-:W-:Y:S01]  /*47ac0*/  VIADD R0, R23, 0xee ;  /* 0x000000ee17007836 */ /* 0x000fe20000000000 */
[----:B------:R-:W-:-:S04]  /*47ad0*/  ISETP.LT.AND P6, PT, R155, UR4, !P6 ;  /* 0x000000049b007c0c */ /* 0x000fc8000f7c1270 */
[----:B------:R-:W-:Y:S01]  /*47ae0*/  ISETP.GE.AND P1, PT, R0, UR5, PT ;  /* 0x0000000500007c0c */ /* 0x000fe2000bf26270 */
[----:B------:R1:W-:Y:S03]  /*47af0*/  @P3 STG.E desc[UR34][R18.64], R62 ;  /* 0x0000003e12003986 */ /* 0x0003e6000c101922 */
[----:B------:R-:W-:Y:S01]  /*47b00*/  ISETP.LT.AND P5, PT, R152, UR4, !P1 ;  /* 0x0000000498007c0c */ /* 0x000fe2000cfa1270 */
[----:B------:R1:W-:Y:S01]  /*47b10*/  @P0 STG.E desc[UR34][R10.64], R66 ;  /* 0x000000420a000986 */ /* 0x0003e2000c101922 */
[----:B------:R-:W-:-:S03]  /*47b20*/  ISETP.LT.AND P4, PT, R154, UR4, !P1 ;  /* 0x000000049a007c0c */ /* 0x000fc6000cf81270 */
[----:B------:R1:W-:Y:S01]  /*47b30*/  @P2 STG.E desc[UR34][R12.64], R82 ;  /* 0x000000520c002986 */ /* 0x0003e2000c101922 */
[----:B------:R-:W-:-:S03]  /*47b40*/  VIADD R20, R23, 0xef ;  /* 0x000000ef17147836 */ /* 0x000fc60000000000 */
[----:B------:R3:W-:Y:S02]  /*47b50*/  @P6 STG.E desc[UR34][R14.64], R86 ;  /* 0x000000560e006986 */ /* 0x0007e4000c101922 */
[----:B------:R-:W-:Y:S01]  /*47b60*/  ISETP.GE.AND P3, PT, R20, UR5, PT ;  /* 0x0000000514007c0c */ /* 0x000fe2000bf66270 */
        /* <DEDUP_REMOVED lines=10> */
[----:B------:R-:W-:Y:S02]  /*47c10*/  IMAD.WIDE R18, R146, 0x4, R8 ;  /* 0x0000000492127825 */ /* 0x000fe400078e0208 */
[----:B------:R-:W3:Y:S01]  /*47c20*/  LDL.LU R146, [R1+0x1358] ;  /* 0x0013580001927983 */ /* 0x000ee20000300800 */
[----:B------:R-:W-:Y:S02]  /*47c30*/  ISETP.LT.AND P2, PT, R156, UR4, !P1 ;  /* 0x000000049c007c0c */ /* 0x000fe4000cf41270 */
[----:B------:R-:W-:Y:S02]  /*47c40*/  ISETP.LT.AND P1, PT, R155, UR4, !P1 ;  /* 0x000000049b007c0c */ /* 0x000fe4000cf21270 */
[----:B------:R-:W-:Y:S02]  /*47c50*/  ISETP.LT.AND P6, PT, R152, UR4, !P3 ;  /* 0x0000000498007c0c */ /* 0x000fe4000dfc1270 */
[----:B------:R-:W-:Y:S01]  /*47c60*/  ISETP.LT.AND P5, PT, R154, UR4, !P3 ;  /* 0x000000049a007c0c */ /* 0x000fe2000dfa1270 */
[----:B------:R-:W-:Y:S01]  /*47c70*/  VIADD R0, R23, 0xf0 ;  /* 0x000000f017007836 */ /* 0x000fe20000000000 */
[----:B------:R-:W-:-:S04]  /*47c80*/  ISETP.LT.AND P4, PT, R156, UR4, !P3 ;  /* 0x000000049c007c0c */ /* 0x000fc8000df81270 */
[----:B------:R-:W-:Y:S01]  /*47c90*/  ISETP.GE.AND P0, PT, R0, UR5, PT ;  /* 0x0000000500007c0c */ /* 0x000fe2000bf06270 */
[----:B------:R4:W-:Y:S01]  /*47ca0*/  @P2 STG.E desc[UR34][R10.64], R59 ;  /* 0x0000003b0a002986 */ /* 0x0009e2000c101922 */
[----:B------:R-:W-:-:S03]  /*47cb0*/  ISETP.LT.AND P3, PT, R155, UR4, !P3 ;  /* 0x000000049b007c0c */ /* 0x000fc6000df61270 */
[----:B------:R1:W-:Y:S01]  /*47cc0*/  @P1 STG.E desc[UR34][R12.64], R39 ;  /* 0x000000270c001986 */ /* 0x0003e2000c101922 */
[----:B------:R-:W-:-:S03]  /*47cd0*/  ISETP.LT.AND P1, PT, R152, UR4, !P0 ;  /* 0x0000000498007c0c */ /* 0x000fc6000c721270 */
[----:B------:R1:W-:Y:S04]  /*47ce0*/  @P6 STG.E desc[UR34][R20.64], R63 ;  /* 0x0000003f14006986 */ /* 0x0003e8000c101922 */
[----:B------:R1:W-:Y:S01]  /*47cf0*/  @P5 STG.E desc[UR34][R14.64], R67 ;  /* 0x000000430e005986 */ /* 0x0003e2000c101922 */
[----:B------:R-:W-:Y:S01]  /*47d00*/  ISETP.LT.AND P5, PT, R154, UR4, !P0 ;  /* 0x000000049a007c0c */ /* 0x000fe2000c7a1270 */
[----:B------:R-:W-:Y:S02]  /*47d10*/  VIADD R0, R23, 0xf1 ;  /* 0x000000f117007836 */ /* 0x000fe40000000000 */
[----:B----4-:R-:W-:-:S04]  /*47d20*/  IMAD.WIDE R10, R148, 0x4, R2 ;  /* 0x00000004940a7825 */ /* 0x010fc800078e0202 */
[----:B-1----:R-:W-:-:S04]  /*47d30*/  IMAD.WIDE R12, R148, 0x4, R4 ;  /* 0x00000004940c7825 */ /* 0x002fc800078e0204 */
[----:B------:R-:W-:-:S04]  /*47d40*/  IMAD.WIDE R20, R148, 0x4, R6 ;  /* 0x0000000494147825 */ /* 0x000fc800078e0206 */
[----:B------:R-:W-:Y:S02]  /*47d50*/  IMAD.WIDE R14, R148, 0x4, R8 ;  /* 0x00000004940e7825 */ /* 0x000fe400078e0208 */
[----:B------:R-:W4:Y:S01]  /*47d60*/  LDL.LU R148, [R1+0x1354] ;  /* 0x0013540001947983 */ /* 0x000f220000300800 */
[----:B------:R-:W-:Y:S02]  /*47d70*/  ISETP.GE.AND P2, PT, R0, UR5, PT ;  /* 0x0000000500007c0c */ /* 0x000fe4000bf46270 */
[----:B------:R-:W-:Y:S01]  /*47d80*/  ISETP.LT.AND P6, PT, R156, UR4, !P0 ;  /* 0x000000049c007c0c */ /* 0x000fe2000c7c1270 */
[----:B------:R2:W-:Y:S01]  /*47d90*/  @P4 STG.E desc[UR34][R16.64], R83 ;  /* 0x0000005310004986 */ /* 0x0005e2000c101922 */
[----:B------:R-:W-:-:S03]  /*47da0*/  ISETP.LT.AND P0, PT, R155, UR4, !P0 ;  /* 0x000000049b007c0c */ /* 0x000fc6000c701270 */
[----:B------:R1:W-:Y:S01]  /*47db0*/  @P3 STG.E desc[UR34][R18.64], R87 ;  /* 0x0000005712003986 */ /* 0x0003e2000c101922 */
[----:B------:R-:W-:Y:S02]  /*47dc0*/  ISETP.LT.AND P3, PT, R152, UR4, !P2 ;  /* 0x0000000498007c0c */ /* 0x000fe4000d761270 */
[----:B------:R-:W-:Y:S01]  /*47dd0*/  ISETP.LT.AND P4, PT, R154, UR4, !P2 ;  /* 0x000000049a007c0c */ /* 0x000fe2000d781270 */
        /* <DEDUP_REMOVED lines=19> */
[----:B------:R-:W-:-:S04]  /*47f10*/  ISETP.LT.AND P2, PT, R155, UR4, !P2 ;  /* 0x000000049b007c0c */ /* 0x000fc8000d741270 */
[----:B------:R-:W-:-:S04]  /*47f20*/  ISETP.GE.AND P1, PT, R0, UR5, PT ;  /* 0x0000000500007c0c */ /* 0x000fc8000bf26270 */
[----:B------:R-:W-:Y:S01]  /*47f30*/  ISETP.LT.AND P6, PT, R152, UR4, !P1 ;  /* 0x0000000498007c0c */ /* 0x000fe2000cfc1270 */
[----:B------:R-:W-:Y:S01]  /*47f40*/  VIADD R0, R23, 0xf3 ;  /* 0x000000f317007836 */ /* 0x000fe20000000000 */
[----:B------:R-:W-:Y:S02]  /*47f50*/  ISETP.LT.AND P4, PT, R154, UR4, !P1 ;  /* 0x000000049a007c0c */ /* 0x000fe4000cf81270 */
[----:B------:R-:W-:Y:S02]  /*47f60*/  ISETP.LT.AND P3, PT, R156, UR4, !P1 ;  /* 0x000000049c007c0c */ /* 0x000fe4000cf61270 */
[----:B------:R-:W-:Y:S01]  /*47f70*/  ISETP.GE.AND P0, PT, R0, UR5, PT ;  /* 0x0000000500007c0c */ /* 0x000fe2000bf06270 */
[----:B------:R4:W-:Y:S01]  /*47f80*/  @P2 STG.E desc[UR34][R12.64], R104 ;  /* 0x000000680c002986 */ /* 0x0009e2000c101922 */
[----:B------:R-:W-:Y:S02]  /*47f90*/  ISETP.LT.AND P2, PT, R155, UR4, !P1 ;  /* 0x000000049b007c0c */ /* 0x000fe4000cf41270 */
[----:B------:R-:W-:-:S03]  /*47fa0*/  ISETP.LT.AND P5, PT, R152, UR4, !P0 ;  /* 0x0000000498007c0c */ /* 0x000fc6000c7a1270 */
[----:B------:R-:W-:Y:S01]  /*47fb0*/  @P6 STG.E desc[UR34][R20.64], R73 ;  /* 0x0000004914006986 */ /* 0x000fe2000c101922 */
[----:B------:R-:W-:Y:S01]  /*47fc0*/  ISETP.LT.AND P6, PT, R154, UR4, !P0 ;  /* 0x000000049a007c0c */ /* 0x000fe2000c7c1270 */
[----:B------:R-:W-:Y:S02]  /*47fd0*/  VIADD R0, R23, 0xf4 ;  /* 0x000000f417007836 */ /* 0x000fe40000000000 */
[----:B------:R1:W-:Y:S01]  /*47fe0*/  @P4 STG.E desc[UR34][R14.64], R77 ;  /* 0x0000004d0e004986 */ /* 0x0003e2000c101922 */
[----:B------:R-:W-:Y:S02]  /*47ff0*/  ISETP.LT.AND P4, PT, R156, UR4, !P0 ;  /* 0x000000049c007c0c */ /* 0x000fe4000c781270 */
[----:B------:R-:W-:Y:S01]  /*48000*/  ISETP.GE.AND P1, PT, R0, UR5, PT ;  /* 0x0000000500007c0c */ /* 0x000fe2000bf26270 */
[----:B------:R1:W-:Y:S01]  /*48010*/  @P3 STG.E desc[UR34][R16.64], R89 ;  /* 0x0000005910003986 */ /* 0x0003e2000c101922 */
[----:B----4-:R-:W-:-:S04]  /*48020*/  IMAD.WIDE R12, R148, 0x4, R2 ;  /* 0x00000004940c7825 */ /* 0x010fc800078e0202 */
[C---:B------:R-:W-:Y:S01]  /*48030*/  IMAD.WIDE R18, R148.reuse, 0x4, R4 ;  /* 0x0000000494127825 */ /* 0x040fe200078e0204 */
[----:B------:R-:W-:Y:S01]  /*48040*/  @P2 STG.E desc[UR34][R10.64], R69 ;  /* 0x000000450a002986 */ /* 0x000fe2000c101922 */
[----:B------:R-:W-:Y:S02]  /*48050*/  ISETP.LT.AND P0, PT, R155, UR4, !P0 ;  /* 0x000000049b007c0c */ /* 0x000fe4000c701270 */
[C---:B-1----:R-:W-:Y:S01]  /*48060*/  IMAD.WIDE R14, R148.reuse, 0x4, R6 ;  /* 0x00000004940e7825 */ /* 0x042fe200078e0206 */
[----:B------:R-:W-:Y:S03]  /*48070*/  @P5 STG.E desc[UR34][R12.64], R93 ;  /* 0x0000005d0c005986 */ /* 0x000fe6000c101922 */
[----:B------:R-:W-:Y:S02]  /*48080*/  IMAD.WIDE R16, R148, 0x4, R8 ;  /* 0x0000000494107825 */ /* 0x000fe400078e0208 */
[----:B------:R-:W4:Y:S01]  /*48090*/  LDL.LU R148, [R1+0x1340] ;  /* 0x0013400001947983 */ /* 0x000f220000300800 */
[----:B------:R-:W-:-:S03]  /*480a0*/  ISETP.LT.AND P2, PT, R154, UR4, !P1 ;  /* 0x000000049a007c0c */ /* 0x000fc6000cf41270 */
[----:B------:R-:W-:Y:S01]  /*480b0*/  @P6 STG.E desc[UR34][R18.64], R97 ;  /* 0x0000006112006986 */ /* 0x000fe2000c101922 */
[----:B------:R-:W-:Y:S02]  /*480c0*/  ISETP.LT.AND P6, PT, R152, UR4, !P1 ;  /* 0x0000000498007c0c */ /* 0x000fe4000cfc1270 */
[----:B------:R-:W-:Y:S02]  /*480d0*/  ISETP.LT.AND P5, PT, R156, UR4, !P1 ;  /* 0x000000049c007c0c */ /* 0x000fe4000cfa1270 */
[----:B------:R-:W-:Y:S01]  /*480e0*/  ISETP.LT.AND P1, PT, R155, UR4, !P1 ;  /* 0x000000049b007c0c */ /* 0x000fe2000cf21270 */
[----:B------:R-:W-:Y:S04]  /*480f0*/  @P4 STG.E desc[UR34][R14.64], R101 ;  /* 0x000000650e004986 */ /* 0x000fe8000c101922 */
[----:B------:R1:W-:Y:S02]  /*48100*/  @P0 STG.E desc[UR34][R16.64], R105 ;  /* 0x0000006910000986 */ /* 0x0003e4000c101922 */
[----:B-1----:R-:W-:-:S02]  /*48110*/  VIADD R16, R23, 0xf7 ;  /* 0x000000f717107836 */ /* 0x002fc40000000000 */
[----:B--2---:R-:W-:-:S04]  /*48120*/  IMAD.WIDE R10, R147, 0x4, R2 ;  /* 0x00000004930a7825 */ /* 0x004fc800078e0202 */
[----:B------:R-:W-:-:S04]  /*48130*/  IMAD.WIDE R12, R147, 0x4, R4 ;  /* 0x00000004930c7825 */ /* 0x000fc800078e0204 */
[----:B------:R-:W-:-:S04]  /*48140*/  IMAD.WIDE R18, R147, 0x4, R6 ;  /* 0x0000000493127825 */ /* 0x000fc800078e0206 */
[----:B------:R-:W-:Y:S02]  /*48150*/  IMAD.WIDE R20, R147, 0x4, R8 ;  /* 0x0000000493147825 */ /* 0x000fe400078e0208 */
[----:B------:R-:W2:Y:S04]  /*48160*/  LDL.LU R147, [R1+0x1338] ;  /* 0x0013380001937983 */ /* 0x000ea80000300800 */
[----:B------:R1:W-:Y:S04]  /*48170*/  @P6 STG.E desc[UR34][R10.64], R74 ;  /* 0x0000004a0a006986 */ /* 0x0003e8000c101922 */
[----:B------:R1:W-:Y:S04]  /*48180*/  @P2 STG.E desc[UR34][R12.64], R78 ;  /* 0x0000004e0c002986 */ /* 0x0003e8000c101922 */
[----:B------:R4:W-:Y:S04]  /*48190*/  @P5 STG.E desc[UR34][R18.64], R90 ;  /* 0x0000005a12005986 */ /* 0x0009e8000c101922 */
[----:B------:R4:W-:Y:S01]  /*481a0*/  @P1 STG.E desc[UR34][R20.64], R70 ;  /* 0x0000004614001986 */ /* 0x0009e2000c101922 */
[----:B------:R-:W-:Y:S01]  /*481b0*/  ISETP.GE.AND P1, PT, R16, UR5, PT ;  /* 0x0000000510007c0c */ /* 0x000fe2000bf26270 */
[----:B---3--:R-:W-:-:S04]  /*481c0*/  IMAD.WIDE R14, R146, 0x4, R2 ;  /* 0x00000004920e7825 */ /* 0x008fc800078e0202 */
[----:B-1----:R-:W-:-:S04]  /*481d0*/  IMAD.WIDE R10, R146, 0x4, R4 ;  /* 0x00000004920a7825 */ /* 0x002fc800078e0204 */
[----:B------:R-:W-:-:S04]  /*481e0*/  IMAD.WIDE R12, R146, 0x4, R6 ;  /* 0x00000004920c7825 */ /* 0x000fc800078e0206 */
[----:B------:R-:W-:Y:S02]  /*481f0*/  IMAD.WIDE R16, R146, 0x4, R8 ;  /* 0x0000000492107825 */ /* 0x000fe400078e0208 */
[----:B------:R-:W3:Y:S02]  /*48200*/  LDL.LU R146, [R1+0x1334] ;  /* 0x0013340001927983 */ /* 0x000ee40000300800 */
[----:B------:R-:W-:-:S05]  /*48210*/  VIADD R0, R23, 0xf5 ;  /* 0x000000f517007836 */ /* 0x000fca0000000000 */
[----:B------:R-:W-:-:S04]  /*48220*/  ISETP.GE.AND P3, PT, R0, UR5, PT ;  /* 0x0000000500007c0c */ /* 0x000fc8000bf66270 */
[----:B------:R-:W-:Y:S02]  /*48230*/  ISETP.LT.AND P0, PT, R152, UR4, !P3 ;  /* 0x0000000498007c0c */ /* 0x000fe4000df01270 */
[----:B------:R-:W-:Y:S02]  /*48240*/  ISETP.LT.AND P2, PT, R154, UR4, !P3 ;  /* 0x000000049a007c0c */ /* 0x000fe4000df41270 */
[----:B------:R-:W-:Y:S01]  /*48250*/  ISETP.LT.AND P5, PT, R156, UR4, !P3 ;  /* 0x000000049c007c0c */ /* 0x000fe2000dfa1270 */
[----:B------:R-:W-:Y:S01]  /*48260*/  VIADD R0, R23, 0xf6 ;  /* 0x000000f617007836 */ /* 0x000fe20000000000 */
[----:B------:R-:W-:-:S04]  /*48270*/  ISETP.LT.AND P3, PT, R155, UR4, !P3 ;  /* 0x000000049b007c0c */ /* 0x000fc8000df61270 */
[----:B------:R-:W-:-:S03]  /*48280*/  ISETP.GE.AND P4, PT, R0, UR5, PT ;  /* 0x0000000500007c0c */ /* 0x000fc6000bf86270 */
[----:B------:R-:W-:Y:S01]  /*48290*/  @P0 STG.E desc[UR34][R14.64], R94 ;  /* 0x0000005e0e000986 */ /* 0x000fe2000c101922 */
[----:B------:R-:W-:-:S03]  /*482a0*/  ISETP.LT.AND P6, PT, R152, UR4, !P4 ;  /* 0x0000000498007c0c */ /* 0x000fc6000e7c1270 */
[----:B------:R1:W-:Y:S01]  /*482b0*/  @P2 STG.E desc[UR34][R10.64], R98 ;  /* 0x000000620a002986 */ /* 0x0003e2000c101922 */
[----:B------:R-:W-:-:S03]  /*482c0*/  ISETP.LT.AND P2, PT, R154, UR4, !P4 ;  /* 0x000000049a007c0c */ /* 0x000fc6000e741270 */
[----:B------:R-:W-:Y:S01]  /*482d0*/  @P5 STG.E desc[UR34][R12.64], R102 ;  /* 0x000000660c005986 */ /* 0x000fe2000c101922 */
[----:B------:R-:W-:Y:S01]  /*482e0*/  ISETP.LT.AND P5, PT, R156, UR4, !P4 ;  /* 0x000000049c007c0c */ /* 0x000fe2000e7a1270 */
[----:B----4-:R-:W-:-:S04]  /*482f0*/  IMAD.WIDE R18, R148, 0x4, R2 ;  /* 0x0000000494127825 */ /* 0x010fc800078e0202 */
[----:B------:R-:W-:-:S04]  /*48300*/  IMAD.WIDE R20, R148, 0x4, R4 ;  /* 0x0000000494147825 */ /* 0x000fc800078e0204 */
[----:B-1----:R-:W-:-:S04]  /*48310*/  IMAD.WIDE R10, R148, 0x4, R6 ;  /* 0x00000004940a7825 */ /* 0x002fc800078e0206 */
[----:B------:R-:W-:Y:S01]  /*48320*/  IMAD.WIDE R24, R148, 0x4, R8 ;  /* 0x0000000494187825 */ /* 0x000fe200078e0208 */
[----:B------:R-:W1:Y:S04]  /*48330*/  LDS.128 R12, [R157] ;  /* 0x000000009d0c7984 */ /* 0x000e680000000c00 */
[----:B------:R-:W4:Y:S01]  /*48340*/  LDL.LU R148, [R1+0x1330] ;  /* 0x0013300001947983 */ /* 0x000f220000300800 */
[----:B------:R-:W-:-:S03]  /*48350*/  ISETP.LT.AND P4, PT, R155, UR4, !P4 ;  /* 0x000000049b007c0c */ /* 0x000fc6000e781270 */
[----:B------:R2:W-:Y:S01]  /*48360*/  @P3 STG.E desc[UR34][R16.64], R106 ;  /* 0x0000006a10003986 */ /* 0x0005e2000c101922 */
[----:B------:R-:W-:-:S03]  /*48370*/  ISETP.LT.AND P3, PT, R154, UR4, !P1 ;  /* 0x000000049a007c0c */ /* 0x000fc6000cf61270 */
[----:B------:R2:W-:Y:S01]  /*48380*/  @P6 STG.E desc[UR34][R18.64], R75 ;  /* 0x0000004b12006986 */ /* 0x0005e2000c101922 */
[----:B------:R-:W-:-:S03]  /*48390*/  ISETP.LT.AND P6, PT, R152, UR4, !P1 ;  /* 0x0000000498007c0c */ /* 0x000fc6000cfc1270 */
[----:B------:R-:W-:Y:S04]  /*483a0*/  @P2 STG.E desc[UR34][R20.64], R79 ;  /* 0x0000004f14002986 */ /* 0x000fe8000c101922 */
[----:B------:R1:W-:Y:S04]  /*483b0*/  @P5 STG.E desc[UR34][R10.64], R91 ;  /* 0x0000005b0a005986 */ /* 0x0003e8000c101922 */
[----:B------:R-:W-:Y:S01]  /*483c0*/  @P4 STG.E desc[UR34][R24.64], R71 ;  /* 0x0000004718004986 */ /* 0x000fe2000c101922 */
[----:B--2---:R-:W-:-:S04]  /*483d0*/  IMAD.WIDE R26, R147, 0x4, R2 ;  /* 0x00000004931a7825 */ /* 0x004fc800078e0202 */
[----:B------:R-:W-:-:S04]  /*483e0*/  IMAD.WIDE R16, R147, 0x4, R4 ;  /* 0x0000000493107825 */ /* 0x000fc800078e0204 */
[----:B------:R-:W-:-:S04]  /*483f0*/  IMAD.WIDE R18, R147, 0x4, R6 ;  /* 0x0000000493127825 */ /* 0x000fc800078e0206 */
[----:B-1----:R-:W-:Y:S02]  /*48400*/  IMAD.WIDE R10, R147, 0x4, R8 ;  /* 0x00000004930a7825 */ /* 0x002fe400078e0208 */
[----:B------:R-:W2:Y:S04]  /*48410*/  LDL.LU R147, [R1+0x1328] ;  /* 0x0013280001937983 */ /* 0x000ea80000300800 */
[----:B------:R-:W-:Y:S04]  /*48420*/  @P6 STG.E desc[UR34][R26.64], R95 ;  /* 0x0000005f1a006986 */ /* 0x000fe8000c101922 */
[----:B------:R1:W-:Y:S01]  /*48430*/  @P3 STG.E desc[UR34][R16.64], R99 ;  /* 0x0000006310003986 */ /* 0x0003e2000c101922 */
[----:B---3--:R-:W-:-:S04]  /*48440*/  IMAD.WIDE R20, R146, 0x4, R2 ;  /* 0x0000000492147825 */ /* 0x008fc800078e0202 */
[----:B-1----:R-:W-:-:S04]  /*48450*/  IMAD.WIDE R16, R146, 0x4, R4 ;  /* 0x0000000492107825 */ /* 0x002fc800078e0204 */
[----:B------:R-:W-:-:S04]  /*48460*/  IMAD.WIDE R24, R146, 0x4, R6 ;  /* 0x0000000492187825 */ /* 0x000fc800078e0206 */
[----:B------:R-:W-:Y:S02]  /*48470*/  IMAD.WIDE R26, R146, 0x4, R8 ;  /* 0x00000004921a7825 */ /* 0x000fe400078e0208 */
[----:B------:R-:W3:Y:S02]  /*48480*/  LDL.LU R146, [R1+0x1324] ;  /* 0x0013240001927983 */ /* 0x000ee40000300800 */
[----:B------:R-:W-:Y:S01]  /*48490*/  VIADD R0, R23, 0xf8 ;  /* 0x000000f817007836 */ /* 0x000fe20000000000 */
[----:B------:R-:W-:Y:S01]  /*484a0*/  ISETP.LT.AND P4, PT, R156, UR4, !P1 ;  /* 0x000000049c007c0c */ /* 0x000fe2000cf81270 */
[----:B------:R-:W3:Y:S03]  /*484b0*/  LDL.LU R150, [R1+0x1320] ;  /* 0x0013200001967983 */ /* 0x000ee60000300800 */
[----:B------:R-:W-:Y:S02]  /*484c0*/  ISETP.GE.AND P0, PT, R0, UR5, PT ;  /* 0x0000000500007c0c */ /* 0x000fe4000bf06270 */
[----:B------:R-:W-:-:S02]  /*484d0*/  ISETP.LT.AND P1, PT, R155, UR4, !P1 ;  /* 0x000000049b007c0c */ /* 0x000fc4000cf21270 */
[----:B------:R-:W-:Y:S02]  /*484e0*/  ISETP.LT.AND P5, PT, R152, UR4, !P0 ;  /* 0x0000000498007c0c */ /* 0x000fe4000c7a1270 */
[----:B------:R-:W-:Y:S01]  /*484f0*/  ISETP.LT.AND P6, PT, R154, UR4, !P0 ;  /* 0x000000049a007c0c */ /* 0x000fe2000c7c1270 */
[----:B------:R-:W-:Y:S01]  /*48500*/  VIADD R0, R23, 0xf9 ;  /* 0x000000f917007836 */ /* 0x000fe20000000000 */
[----:B------:R-:W-:Y:S01]  /*48510*/  ISETP.LT.AND P3, PT, R156, UR4, !P0 ;  /* 0x000000049c007c0c */ /* 0x000fe2000c761270 */
[----:B------:R-:W-:Y:S03]  /*48520*/  @P4 STG.E desc[UR34][R18.64], R103 ;  /* 0x0000006712004986 */ /* 0x000fe6000c101922 */
[----:B------:R-:W-:Y:S02]  /*48530*/  ISETP.GE.AND P2, PT, R0, UR5, PT ;  /* 0x0000000500007c0c */ /* 0x000fe4000bf46270 */
[----:B------:R-:W-:Y:S01]  /*48540*/  ISETP.LT.AND P0, PT, R155, UR4, !P0 ;  /* 0x000000049b007c0c */ /* 0x000fe2000c701270 */
[----:B------:R4:W-:Y:S01]  /*48550*/  @P1 STG.E desc[UR34][R10.64], R107 ;  /* 0x0000006b0a001986 */ /* 0x0009e2000c101922 */
[----:B------:R-:W-:-:S03]  /*48560*/  ISETP.LT.AND P1, PT, R152, UR4, !P2 ;  /* 0x0000000498007c0c */ /* 0x000fc6000d721270 */
[----:B------:R1:W-:Y:S01]  /*48570*/  @P5 STG.E desc[UR34][R20.64], R108 ;  /* 0x0000006c14005986 */ /* 0x0003e2000c101922 */
[----:B------:R-:W-:-:S03]  /*48580*/  ISETP.LT.AND P5, PT, R156, UR4, !P2 ;  /* 0x000000049c007c0c */ /* 0x000fc6000d7a1270 */
[----:B------:R1:W-:Y:S01]  /*48590*/  @P6 STG.E desc[UR34][R16.64], R116 ;  /* 0x0000007410006986 */ /* 0x0003e2000c101922 */
[----:B------:R-:W-:Y:S01]  /*485a0*/  ISETP.LT.AND P6, PT, R154, UR4, !P2 ;  /* 0x000000049a007c0c */ /* 0x000fe2000d7c1270 */
[----:B------:R-:W-:Y:S02]  /*485b0*/  VIADD R0, R23, 0xfa ;  /* 0x000000fa17007836 */ /* 0x000fe40000000000 */
[----:B------:R2:W-:Y:S01]  /*485c0*/  @P3 STG.E desc[UR34][R24.64], R120 ;  /* 0x0000007818003986 */ /* 0x0005e2000c101922 */
[----:B----4-:R-:W-:Y:S02]  /*485d0*/  IMAD.WIDE R10, R148, 0x4, R2 ;  /* 0x00000004940a7825 */ /* 0x010fe400078e0202 */
[----:B------:R-:W-:Y:S02]  /*485e0*/  ISETP.GE.AND P4, PT, R0, UR5, PT ;  /* 0x0000000500007c0c */ /* 0x000fe4000bf86270 */
[C---:B------:R-:W-:Y:S01]  /*485f0*/  IMAD.WIDE R18, R148.reuse, 0x4, R4 ;  /* 0x0000000494127825 */ /* 0x040fe200078e0204 */
[----:B------:R4:W-:Y:S03]  /*48600*/  @P0 STG.E desc[UR34][R26.64], R112 ;  /* 0x000000701a000986 */ /* 0x0009e6000c101922 */
[C---:B-1----:R-:W-:Y:S01]  /*48610*/  IMAD.WIDE R20, R148.reuse, 0x4, R6 ;  /* 0x0000000494147825 */ /* 0x042fe200078e0206 */
[----:B------:R-:W-:Y:S01]  /*48620*/  ISETP.LT.AND P2, PT, R155, UR4, !P2 ;  /* 0x000000049b007c0c */ /* 0x000fe2000d741270 */
[----:B------:R1:W-:Y:S02]  /*48630*/  @P1 STG.E desc[UR34][R10.64], R124 ;  /* 0x0000007c0a001986 */ /* 0x0003e4000c101922 */
[----:B------:R-:W-:-:S02]  /*48640*/  IMAD.WIDE R16, R148, 0x4, R8 ;  /* 0x0000000494107825 */ /* 0x000fc400078e0208 */
[----:B------:R-:W3:Y:S01]  /*48650*/  LDL.LU R148, [R1+0x1314] ;  /* 0x0013140001947983 */ /* 0x000ee20000300800 */
[----:B------:R-:W-:Y:S02]  /*48660*/  ISETP.LT.AND P0, PT, R152, UR4, !P4 ;  /* 0x0000000498007c0c */ /* 0x000fe4000e701270 */
[----:B------:R-:W-:Y:S01]  /*48670*/  ISETP.LT.AND P3, PT, R154, UR4, !P4 ;  /* 0x000000049a007c0c */ /* 0x000fe2000e761270 */
[----:B------:R1:W-:Y:S04]  /*48680*/  @P6 STG.E desc[UR34][R18.64], R132 ;  /* 0x0000008412006986 */ /* 0x0003e8000c101922 */
[----:B------:R3:W-:Y:S01]  /*48690*/  @P5 STG.E desc[UR34][R20.64], R140 ;  /* 0x0000008c14005986 */ /* 0x0007e2000c101922 */
[----:B------:R-:W-:-:S03]  /*486a0*/  ISETP.LT.AND P5, PT, R156, UR4, !P4 ;  /* 0x000000049c007c0c */ /* 0x000fc6000e7a1270 */
[----:B------:R3:W-:Y:S01]  /*486b0*/  @P2 STG.E desc[UR34][R16.64], R12 ;  /* 0x0000000c10002986 */ /* 0x0007e2000c101922 */
[----:B--2---:R-:W-:-:S04]  /*486c0*/  IMAD.WIDE R24, R147, 0x4, R2 ;  /* 0x0000000493187825 */ /* 0x004fc800078e0202 */
[----:B----4-:R-:W-:-:S04]  /*486d0*/  IMAD.WIDE R26, R147, 0x4, R4 ;  /* 0x00000004931a7825 */ /* 0x010fc800078e0204 */
[----:B-1----:R-:W-:-:S04]  /*486e0*/  IMAD.WIDE R10, R147, 0x4, R6 ;  /* 0x00000004930a7825 */ /* 0x002fc800078e0206 */
        /* <DEDUP_REMOVED lines=8> */
[----:B----4-:R-:W-:Y:S02]  /*48770*/  IMAD.WIDE R10, R146, 0x4, R8 ;  /* 0x00000004920a7825 */ /* 0x010fe400078e0208 */
[----:B------:R-:W3:Y:S02]  /*48780*/  LDL.LU R146, [R1+0x13f8] ;  /* 0x0013f80001927983 */ /* 0x000ee40000300800 */
[----:B------:R-:W-:Y:S01]  /*48790*/  VIADD R0, R23, 0xfb ;  /* 0x000000fb17007836 */ /* 0x000fe20000000000 */
[----:B------:R-:W-:-:S04]  /*487a0*/  ISETP.LT.AND P4, PT, R155, UR4, !P4 ;  /* 0x000000049b007c0c */ /* 0x000fc8000e781270 */
[----:B------:R-:W-:Y:S01]  /*487b0*/  ISETP.GE.AND P1, PT, R0, UR5, PT ;  /* 0x0000000500007c0c */ /* 0x000fe2000bf26270 */
[----:B------:R-:W-:-:S03]  /*487c0*/  VIADD R0, R23, 0xfc ;  /* 0x000000fc17007836 */ /* 0x000fc60000000000 */
[----:B------:R-:W-:Y:S02]  /*487d0*/  ISETP.LT.AND P6, PT, R152, UR4, !P1 ;  /* 0x0000000498007c0c */ /* 0x000fe4000cfc1270 */
[----:B------:R-:W-:Y:S02]  /*487e0*/  ISETP.LT.AND P3, PT, R154, UR4, !P1 ;  /* 0x000000049a007c0c */ /* 0x000fe4000cf61270 */
[----:B------:R-:W-:Y:S01]  /*487f0*/  ISETP.GE.AND P0, PT, R0, UR5, PT ;  /* 0x0000000500007c0c */ /* 0x000fe2000bf06270 */
[----:B------:R1:W-:Y:S01]  /*48800*/  @P4 STG.E desc[UR34][R18.64], R113 ;  /* 0x0000007112004986 */ /* 0x0003e2000c101922 */
[----:B------:R-:W-:Y:S02]  /*48810*/  ISETP.LT.AND P2, PT, R156, UR4, !P1 ;  /* 0x000000049c007c0c */ /* 0x000fe4000cf41270 */
[----:B------:R-:W-:Y:S02]  /*48820*/  ISETP.LT.AND P4, PT, R155, UR4, !P1 ;  /* 0x000000049b007c0c */ /* 0x000fe4000cf81270 */
[----:B------:R-:W-:Y:S01]  /*48830*/  ISETP.LT.AND P5, PT, R152, UR4, !P0 ;  /* 0x0000000498007c0c */ /* 0x000fe2000c7a1270 */
[----:B------:R-:W-:-:S02]  /*48840*/  VIADD R0, R23, 0xfd ;  /* 0x000000fd17007836 */ /* 0x000fc40000000000 */
[----:B------:R4:W-:Y:S01]  /*48850*/  @P6 STG.E desc[UR34][R20.64], R125 ;  /* 0x0000007d14006986 */ /* 0x0009e2000c101922 */
[----:B------:R-:W-:-:S03]  /*48860*/  ISETP.LT.AND P6, PT, R154, UR4, !P0 ;  /* 0x000000049a007c0c */ /* 0x000fc6000c7c1270 */
[----:B------:R4:W-:Y:S01]  /*48870*/  @P3 STG.E desc[UR34][R16.64], R133 ;  /* 0x0000008510003986 */ /* 0x0009e2000c101922 */
[----:B------:R-:W-:Y:S01]  /*48880*/  ISETP.LT.AND P3, PT, R156, UR4, !P0 ;  /* 0x000000049c007c0c */ /* 0x000fe2000c761270 */
[----:B-1----:R-:W-:Y:S01]  /*48890*/  IMAD.WIDE R18, R150, 0x4, R2 ;  /* 0x0000000496127825 */ /* 0x002fe200078e0202 */
[----:B------:R-:W-:Y:S02]  /*488a0*/  ISETP.GE.AND P1, PT, R0, UR5, PT ;  /* 0x0000000500007c0c */ /* 0x000fe4000bf26270 */
[----:B------:R-:W-:Y:S01]  /*488b0*/  ISETP.LT.AND P0, PT, R155, UR4, !P0 ;  /* 0x000000049b007c0c */ /* 0x000fe2000c701270 */
[----:B------:R-:W-:Y:S01]  /*488c0*/  VIADD R0, R23, 0xfe ;  /* 0x000000fe17007836 */ /* 0x000fe20000000000 */
[----:B------:R-:W-:Y:S01]  /*488d0*/  @P2 STG.E desc[UR34][R24.64], R141 ;  /* 0x0000008d18002986 */ /* 0x000fe2000c101922 */
[----:B----4-:R-:W-:-:S03]  /*488e0*/  IMAD.WIDE R20, R150, 0x4, R4 ;  /* 0x0000000496147825 */ /* 0x010fc600078e0204 */
[----:B------:R1:W-:Y:S01]  /*488f0*/  @P4 STG.E desc[UR34][R10.64], R13 ;  /* 0x0000000d0a004986 */ /* 0x0003e2000c101922 */
[----:B------:R-:W-:Y:S01]  /*48900*/  ISETP.GE.AND P2, PT, R0, UR5, PT ;  /* 0x0000000500007c0c */ /* 0x000fe2000bf46270 */
[----:B------:R-:W-:Y:S02]  /*48910*/  IMAD.WIDE R16, R150, 0x4, R6 ;  /* 0x0000000496107825 */ /* 0x000fe400078e0206 */
[----:B------:R4:W-:Y:S01]  /*48920*/  @P5 STG.E desc[UR34][R18.64], R110 ;  /* 0x0000006e12005986 */ /* 0x0009e2000c101922 */
[----:B------:R-:W-:Y:S01]  /*48930*/  ISETP.LT.AND P5, PT, R152, UR4, !P1 ;  /* 0x0000000498007c0c */ /* 0x000fe2000cfa1270 */
[----:B------:R-:W-:Y:S01]  /*48940*/  VIADD R0, R23, 0xff ;  /* 0x000000ff17007836 */ /* 0x000fe20000000000 */
[----:B------:R-:W-:Y:S01]  /*48950*/  ISETP.LT.AND P4, PT, R154, UR4, !P1 ;  /* 0x000000049a007c0c */ /* 0x000fe2000cf81270 */
[----:B------:R-:W-:Y:S01]  /*48960*/  @P6 STG.E desc[UR34][R20.64], R118 ;  /* 0x0000007614006986 */ /* 0x000fe2000c101922 */
[----:B------:R-:W-:Y:S01]  /*48970*/  IMAD.WIDE R22, R150, 0x4, R8 ;  /* 0x0000000496167825 */ /* 0x000fe200078e0208 */
[----:B------:R-:W-:-:S02]  /*48980*/  ISETP.LT.AND P6, PT, R156, UR4, !P1 ;  /* 0x000000049c007c0c */ /* 0x000fc4000cfc1270 */
[----:B------:R-:W-:Y:S01]  /*48990*/  ISETP.LT.AND P1, PT, R155, UR4, !P1 ;  /* 0x000000049b007c0c */ /* 0x000fe2000cf21270 */
[----:B------:R4:W-:Y:S01]  /*489a0*/  @P3 STG.E desc[UR34][R16.64], R122 ;  /* 0x0000007a10003986 */ /* 0x0009e2000c101922 */
[----:B-1----:R-:W-:-:S03]  /*489b0*/  IMAD.WIDE R10, R148, 0x4, R2 ;  /* 0x00000004940a7825 */ /* 0x002fc600078e0202 */
[----:B------:R-:W-:Y:S01]  /*489c0*/  @P0 STG.E desc[UR34][R22.64], R114 ;  /* 0x0000007216000986 */ /* 0x000fe2000c101922 */
[----:B------:R-:W-:Y:S01]  /*489d0*/  ISETP.LT.AND P0, PT, R152, UR4, !P2 ;  /* 0x0000000498007c0c */ /* 0x000fe2000d701270 */
[----:B------:R-:W-:-:S04]  /*489e0*/  IMAD.WIDE R12, R148, 0x4, R4 ;  /* 0x00000004940c7825 */ /* 0x000fc800078e0204 */
[C---:B----4-:R-:W-:Y:S01]  /*489f0*/  IMAD.WIDE R18, R148.reuse, 0x4, R6 ;  /* 0x0000000494127825 */ /* 0x050fe200078e0206 */
[----:B------:R1:W-:Y:S03]  /*48a00*/  @P5 STG.E desc[UR34][R10.64], R126 ;  /* 0x0000007e0a005986 */ /* 0x0003e6000c101922 */
[----:B------:R-:W-:Y:S01]  /*48a10*/  IMAD.WIDE R16, R148, 0x4, R8 ;  /* 0x0000000494107825 */ /* 0x000fe200078e0208 */
[----:B------:R4:W-:Y:S01]  /*48a20*/  @P4 STG.E desc[UR34][R12.64], R134 ;  /* 0x000000860c004986 */ /* 0x0009e2000c101922 */
[----:B------:R-:W-:Y:S02]  /*48a30*/  ISETP.GE.AND P3, PT, R0, UR5, PT ;  /* 0x0000000500007c0c */ /* 0x000fe4000bf66270 */
[----:B------:R-:W-:Y:S01]  /*48a40*/  ISETP.LT.AND P4, PT, R154, UR4, !P2 ;  /* 0x000000049a007c0c */ /* 0x000fe2000d781270 */
[----:B------:R4:W-:Y:S01]  /*48a50*/  @P6 STG.E desc[UR34][R18.64], R142 ;  /* 0x0000008e12006986 */ /* 0x0009e2000c101922 */
[----:B------:R-:W-:-:S03]  /*48a60*/  ISETP.LT.AND P5, PT, R152, UR4, !P3 ;  /* 0x0000000498007c0c */ /* 0x000fc6000dfa1270 */
[----:B------:R1:W-:Y:S01]  /*48a70*/  @P1 STG.E desc[UR34][R16.64], R14 ;  /* 0x0000000e10001986 */ /* 0x0003e2000c101922 */
[----:B------:R-:W-:Y:S02]  /*48a80*/  ISETP.LT.AND P1, PT, R156, UR4, !P2 ;  /* 0x000000049c007c0c */ /* 0x000fe4000d721270 */
[----:B------:R-:W-:Y:S02]  /*48a90*/  ISETP.LT.AND P2, PT, R155, UR4, !P2 ;  /* 0x000000049b007c0c */ /* 0x000fe4000d741270 */
[----:B------:R-:W-:Y:S01]  /*48aa0*/  ISETP.LT.AND P6, PT, R154, UR4, !P3 ;  /* 0x000000049a007c0c */ /* 0x000fe2000dfc1270 */
[----:B--2---:R-:W-:-:S05]  /*48ab0*/  IMAD.WIDE R20, R147, 0x4, R2 ;  /* 0x0000000493147825 */ /* 0x004fca00078e0202 */
[----:B------:R2:W-:Y:S01]  /*48ac0*/  @P0 STG.E desc[UR34][R20.64], R111 ;  /* 0x0000006f14000986 */ /* 0x0005e2000c101922 */
[----:B------:R-:W-:Y:S02]  /*48ad0*/  ISETP.LT.AND P0, PT, R156, UR4, !P3 ;  /* 0x000000049c007c0c */ /* 0x000fe4000df01270 */
[----:B------:R-:W-:Y:S01]  /*48ae0*/  ISETP.LT.AND P3, PT, R155, UR4, !P3 ;  /* 0x000000049b007c0c */ /* 0x000fe2000df61270 */
[----:B-1----:R-:W-:-:S04]  /*48af0*/  IMAD.WIDE R10, R147, 0x4, R4 ;  /* 0x00000004930a7825 */ /* 0x002fc800078e0204 */
[C---:B----4-:R-:W-:Y:S01]  /*48b00*/  IMAD.WIDE R12, R147.reuse, 0x4, R6 ;  /* 0x00000004930c7825 */ /* 0x050fe200078e0206 */
[----:B------:R2:W-:Y:S03]  /*48b10*/  @P4 STG.E desc[UR34][R10.64], R119 ;  /* 0x000000770a004986 */ /* 0x0005e6000c101922 */
[----:B------:R-:W-:Y:S01]  /*48b20*/  IMAD.WIDE R18, R147, 0x4, R8 ;  /* 0x0000000493127825 */ /* 0x000fe200078e0208 */
[----:B------:R2:W-:Y:S04]  /*48b30*/  @P1 STG.E desc[UR34][R12.64], R123 ;  /* 0x0000007b0c001986 */ /* 0x0005e8000c101922 */
[----:B------:R2:W-:Y:S01]  /*48b40*/  @P2 STG.E desc[UR34][R18.64], R115 ;  /* 0x0000007312002986 */ /* 0x0005e2000c101922 */
[----:B---3--:R-:W-:-:S04]  /*48b50*/  IMAD.WIDE R2, R146, 0x4, R2 ;  /* 0x0000000492027825 */ /* 0x008fc800078e0202 */
[C---:B------:R-:W-:Y:S01]  /*48b60*/  IMAD.WIDE R4, R146.reuse, 0x4, R4 ;  /* 0x0000000492047825 */ /* 0x040fe200078e0204 */
[----:B------:R2:W-:Y:S03]  /*48b70*/  @P5 STG.E desc[UR34][R2.64], R127 ;  /* 0x0000007f02005986 */ /* 0x0005e6000c101922 */
[C---:B------:R-:W-:Y:S01]  /*48b80*/  IMAD.WIDE R6, R146.reuse, 0x4, R6 ;  /* 0x0000000492067825 */ /* 0x040fe200078e0206 */
[----:B------:R2:W-:Y:S04]  /*48b90*/  @P6 STG.E desc[UR34][R4.64], R135 ;  /* 0x0000008704006986 */ /* 0x0005e8000c101922 */
[----:B------:R2:W-:Y:S01]  /*48ba0*/  @P0 STG.E desc[UR34][R6.64], R143 ;  /* 0x0000008f06000986 */ /* 0x0005e2000c101922 */
[----:B------:R-:W-:Y:S01]  /*48bb0*/  IMAD.WIDE R8, R146, 0x4, R8 ;  /* 0x0000000492087825 */ /* 0x000fe200078e0208 */
[----:B------:R-:W-:Y:S06]  /*48bc0*/  @!P3 EXIT ;  /* 0x000000000000b94d */ /* 0x000fec0003800000 */
[----:B------:R-:W-:Y:S01]  /*48bd0*/  STG.E desc[UR34][R8.64], R15 ;  /* 0x0000000f08007986 */ /* 0x000fe2000c101922 */
[----:B------:R-:W-:Y:S05]  /*48be0*/  EXIT ;  /* 0x000000000000794d */ /* 0x000fea0003800000 */
.L_x_2:
[----:B------:R-:W-:-:S00]  /*48bf0*/  BRA `(.L_x_2) ;  /* 0xfffffffc00fc7947 */ /* 0x000fc0000383ffff */
[----:B------:R-:W-:-:S00]  /*48c00*/  NOP ;  /* 0x0000000000007918 */ /* 0x000fc00000000000 */
[----:B------:R-:W-:-:S00]  /*48c10*/  NOP ;  /* 0x0000000000007918 */ /* 0x000fc00000000000 */
[----:B------:R-:W-:-:S00]  /*48c20*/  NOP ;  /* 0x0000000000007918 */ /* 0x000fc00000000000 */
[----:B------:R-:W-:-:S00]  /*48c30*/  NOP ;  /* 0x0000000000007918 */ /* 0x000fc00000000000 */
[----:B------:R-:W-:-:S00]  /*48c40*/  NOP ;  /* 0x0000000000007918 */ /* 0x000fc00000000000 */
[----:B------:R-:W-:-:S00]  /*48c50*/  NOP ;  /* 0x0000000000007918 */ /* 0x000fc00000000000 */
[----:B------:R-:W-:-:S00]  /*48c60*/  NOP ;  /* 0x0000000000007918 */ /* 0x000fc00000000000 */
[----:B------:R-:W-:-:S00]  /*48c70*/  NOP ;  /* 0x0000000000007918 */ /* 0x000fc00000000000 */
.L_x_3:


//--------------------- .nv.shared.matmul_kernel  --------------------------
	.section	.nv.shared.matmul_kernel,"aw",@nobits
	.sectionflags	@""
	.align	16
	.zero		1024


//--------------------- .nv.shared.reserved.0     --------------------------
	.section	.nv.shared.reserved.0,"aw",@nobits
	.weak		__nv_reservedSMEM_offset_0_alias
	.size		__nv_reservedSMEM_offset_0_alias, 0, 0
	.other		__nv_reservedSMEM_offset_0_alias,@"STO_CUDA_RESERVED_SHARED STV_DEFAULT"
__nv_reservedSMEM_offset_0_alias:
	.zero		0


//--------------------- .nv.constant0.matmul_kernel --------------------------
	.section	.nv.constant0.matmul_kernel,"a",@progbits
	.sectionflags	@""
	.align	4
.nv.constant0.matmul_kernel:
	.zero		608


//--------------------- SYMBOLS --------------------------

	.type		.nv.reservedSmem.offset0,@object
	.size		.nv.reservedSmem.offset0,0x4
